//
// Generated by NVIDIA NVVM Compiler
//
// Compiler Build ID: CL-36424714
// Cuda compilation tools, release 13.0, V13.0.88
// Based on NVVM 20.0.0
//

.version 9.0
.target sm_100
.address_size 64

	// .globl	_Z16i8gemm256x128x64PKaS0_Piiiiii
// _ZZ16i8gemm256x128x64PKaS0_PiiiiiiE10shared_mem has been demoted

.visible .entry _Z16i8gemm256x128x64PKaS0_Piiiiii(
	.param .u64 .ptr .align 1 _Z16i8gemm256x128x64PKaS0_Piiiiii_param_0,
	.param .u64 .ptr .align 1 _Z16i8gemm256x128x64PKaS0_Piiiiii_param_1,
	.param .u64 .ptr .align 1 _Z16i8gemm256x128x64PKaS0_Piiiiii_param_2,
	.param .u32 _Z16i8gemm256x128x64PKaS0_Piiiiii_param_3,
	.param .u32 _Z16i8gemm256x128x64PKaS0_Piiiiii_param_4,
	.param .u32 _Z16i8gemm256x128x64PKaS0_Piiiiii_param_5,
	.param .u32 _Z16i8gemm256x128x64PKaS0_Piiiiii_param_6,
	.param .u32 _Z16i8gemm256x128x64PKaS0_Piiiiii_param_7
)
{
	.reg .pred 	%p<3>;
	.reg .b32 	%r<4492>;
	.reg .b64 	%rd<137>;
	// demoted variable
	.shared .align 1 .b8 _ZZ16i8gemm256x128x64PKaS0_PiiiiiiE10shared_mem[49152];
	ld.param.u64 	%rd21, [_Z16i8gemm256x128x64PKaS0_Piiiiii_param_0];
	ld.param.u64 	%rd22, [_Z16i8gemm256x128x64PKaS0_Piiiiii_param_1];
	ld.param.u32 	%r455, [_Z16i8gemm256x128x64PKaS0_Piiiiii_param_5];
	cvta.to.global.u64 	%rd1, %rd21;
	cvta.to.global.u64 	%rd2, %rd22;
	mov.u32 	%r475, %tid.x;
	cvt.u64.u32 	%rd23, %r475;
	mov.u32 	%r476, %ctaid.x;
	mul.lo.s32 	%r477, %r476, %r455;
	shl.b32 	%r478, %r477, 8;
	cvt.u64.u32 	%rd3, %r478;
	add.s64 	%rd24, %rd1, %rd3;
	mov.u32 	%r479, %ctaid.y;
	mul.lo.s32 	%r480, %r479, %r455;
	shl.b32 	%r481, %r480, 7;
	cvt.u64.u32 	%rd4, %r481;
	add.s64 	%rd25, %rd2, %rd4;
	and.b64  	%rd26, %rd23, 7;
	shr.u64 	%rd27, %rd23, 2;
	and.b64  	%rd28, %rd27, 248;
	or.b64  	%rd5, %rd28, %rd26;
	cvt.s64.s32 	%rd29, %r455;
	shr.u64 	%rd30, %rd23, 1;
	and.b64  	%rd6, %rd30, 12;
	mad.lo.s64 	%rd31, %rd5, %rd29, %rd6;
	add.s64 	%rd32, %rd24, %rd31;
	ld.global.u32 	%r482, [%rd32];
	ld.global.u32 	%r483, [%rd32+16];
	ld.global.u32 	%r484, [%rd32+32];
	ld.global.u32 	%r485, [%rd32+48];
	mul.wide.s32 	%rd33, %r455, 64;
	add.s64 	%rd34, %rd32, %rd33;
	ld.global.u32 	%r486, [%rd34];
	ld.global.u32 	%r487, [%rd34+16];
	ld.global.u32 	%r488, [%rd34+32];
	ld.global.u32 	%r489, [%rd34+48];
	mul.wide.s32 	%rd35, %r455, 128;
	add.s64 	%rd36, %rd32, %rd35;
	ld.global.u32 	%r490, [%rd36];
	ld.global.u32 	%r491, [%rd36+16];
	ld.global.u32 	%r492, [%rd36+32];
	ld.global.u32 	%r493, [%rd36+48];
	add.s64 	%rd37, %rd36, %rd33;
	ld.global.u32 	%r494, [%rd37];
	ld.global.u32 	%r495, [%rd37+16];
	ld.global.u32 	%r496, [%rd37+32];
	ld.global.u32 	%r497, [%rd37+48];
	add.s64 	%rd38, %rd25, %rd31;
	ld.global.u32 	%r498, [%rd38];
	ld.global.u32 	%r499, [%rd38+16];
	ld.global.u32 	%r500, [%rd38+32];
	ld.global.u32 	%r501, [%rd38+48];
	add.s64 	%rd39, %rd38, %rd33;
	ld.global.u32 	%r502, [%rd39];
	ld.global.u32 	%r503, [%rd39+16];
	ld.global.u32 	%r504, [%rd39+32];
	ld.global.u32 	%r505, [%rd39+48];
	shl.b64 	%rd40, %rd5, 4;
	cvt.u32.u64 	%r506, %rd40;
	cvt.u32.u64 	%r507, %rd6;
	add.s32 	%r508, %r506, %r507;
	mov.u32 	%r509, _ZZ16i8gemm256x128x64PKaS0_PiiiiiiE10shared_mem;
	add.s32 	%r510, %r509, %r508;
	st.shared.u32 	[%r510], %r482;
	st.shared.u32 	[%r510+4096], %r483;
	st.shared.u32 	[%r510+8192], %r484;
	st.shared.u32 	[%r510+12288], %r485;
	st.shared.u32 	[%r510+1024], %r486;
	st.shared.u32 	[%r510+5120], %r487;
	st.shared.u32 	[%r510+9216], %r488;
	st.shared.u32 	[%r510+13312], %r489;
	st.shared.u32 	[%r510+2048], %r490;
	st.shared.u32 	[%r510+6144], %r491;
	st.shared.u32 	[%r510+10240], %r492;
	st.shared.u32 	[%r510+14336], %r493;
	st.shared.u32 	[%r510+3072], %r494;
	st.shared.u32 	[%r510+7168], %r495;
	st.shared.u32 	[%r510+11264], %r496;
	st.shared.u32 	[%r510+15360], %r497;
	st.shared.u32 	[%r510+32768], %r498;
	st.shared.u32 	[%r510+34816], %r499;
	st.shared.u32 	[%r510+36864], %r500;
	st.shared.u32 	[%r510+38912], %r501;
	st.shared.u32 	[%r510+33792], %r502;
	st.shared.u32 	[%r510+35840], %r503;
	st.shared.u32 	[%r510+37888], %r504;
	st.shared.u32 	[%r510+39936], %r505;
	bar.sync 	0;
	mov.b64 	%rd41, 31;
	cvt.u32.u64 	%r511, %rd41;
	cvt.u32.u64 	%r512, %rd23;
	and.b32  	%r513, %r512, %r511;
	mov.b64 	%rd42, 960;
	cvt.u32.u64 	%r514, %rd42;
	and.b32  	%r515, %r512, %r514;
	add.s32 	%r516, %r515, %r513;
	shl.b32 	%r517, %r516, 4;
	add.s32 	%r518, %r509, %r517;
	cvt.u64.u32 	%rd17, %r518;
	mul.wide.u32 	%rd43, %r475, 32;
	mul.wide.u32 	%rd44, %r475, 16;
	mov.b64 	%rd45, 496;
	cvt.u32.u64 	%r519, %rd45;
	cvt.u32.u64 	%r520, %rd44;
	and.b32  	%r521, %r520, %r519;
	mov.b64 	%rd46, 1024;
	cvt.u32.u64 	%r522, %rd46;
	cvt.u32.u64 	%r523, %rd43;
	and.b32  	%r524, %r523, %r522;
	add.s32 	%r525, %r524, %r521;
	add.s32 	%r526, %r509, %r525;
	add.s32 	%r527, %r526, 32768;
	cvt.u64.u32 	%rd18, %r527;
	// begin inline asm
	ldmatrix.sync.aligned.m8n8.x4.shared.b16 {%r4482, %r4481, %r4480, %r4479}, [%rd17];ldmatrix.sync.aligned.m8n8.x4.shared.b16 {%r4490, %r4489, %r4488, %r4487}, [%rd18];
	// end inline asm
	add.s64 	%rd19, %rd17, 512;
	add.s64 	%rd20, %rd18, 512;
	// begin inline asm
	ldmatrix.sync.aligned.m8n8.x4.shared.b16 {%r4478, %r4477, %r4476, %r4475}, [%rd19];ldmatrix.sync.aligned.m8n8.x4.shared.b16 {%r4486, %r4485, %r4484, %r4483}, [%rd20];
	// end inline asm
	setp.lt.s32 	%p1, %r455, 65;
	mov.b32 	%r4202, 0;
	mov.u32 	%r4203, %r4202;
	mov.u32 	%r4204, %r4202;
	mov.u32 	%r4205, %r4202;
	mov.u32 	%r4206, %r4202;
	mov.u32 	%r4207, %r4202;
	mov.u32 	%r4208, %r4202;
	mov.u32 	%r4209, %r4202;
	mov.u32 	%r4210, %r4202;
	mov.u32 	%r4211, %r4202;
	mov.u32 	%r4212, %r4202;
	mov.u32 	%r4213, %r4202;
	mov.u32 	%r4214, %r4202;
	mov.u32 	%r4215, %r4202;
	mov.u32 	%r4216, %r4202;
	mov.u32 	%r4217, %r4202;
	mov.u32 	%r4218, %r4202;
	mov.u32 	%r4219, %r4202;
	mov.u32 	%r4220, %r4202;
	mov.u32 	%r4221, %r4202;
	mov.u32 	%r4222, %r4202;
	mov.u32 	%r4223, %r4202;
	mov.u32 	%r4224, %r4202;
	mov.u32 	%r4225, %r4202;
	mov.u32 	%r4226, %r4202;
	mov.u32 	%r4227, %r4202;
	mov.u32 	%r4228, %r4202;
	mov.u32 	%r4229, %r4202;
	mov.u32 	%r4230, %r4202;
	mov.u32 	%r4231, %r4202;
	mov.u32 	%r4232, %r4202;
	mov.u32 	%r4233, %r4202;
	mov.u32 	%r4234, %r4202;
	mov.u32 	%r4235, %r4202;
	mov.u32 	%r4236, %r4202;
	mov.u32 	%r4237, %r4202;
	mov.u32 	%r4238, %r4202;
	mov.u32 	%r4239, %r4202;
	mov.u32 	%r4240, %r4202;
	mov.u32 	%r4241, %r4202;
	mov.u32 	%r4242, %r4202;
	mov.u32 	%r4243, %r4202;
	mov.u32 	%r4244, %r4202;
	mov.u32 	%r4245, %r4202;
	mov.u32 	%r4246, %r4202;
	mov.u32 	%r4247, %r4202;
	mov.u32 	%r4248, %r4202;
	mov.u32 	%r4249, %r4202;
	mov.u32 	%r4250, %r4202;
	mov.u32 	%r4251, %r4202;
	mov.u32 	%r4252, %r4202;
	mov.u32 	%r4253, %r4202;
	mov.u32 	%r4254, %r4202;
	mov.u32 	%r4255, %r4202;
	mov.u32 	%r4256, %r4202;
	mov.u32 	%r4257, %r4202;
	mov.u32 	%r4258, %r4202;
	mov.u32 	%r4259, %r4202;
	mov.u32 	%r4260, %r4202;
	mov.u32 	%r4261, %r4202;
	mov.u32 	%r4262, %r4202;
	mov.u32 	%r4263, %r4202;
	mov.u32 	%r4264, %r4202;
	mov.u32 	%r4265, %r4202;
	mov.u32 	%r4266, %r4202;
	mov.u32 	%r4267, %r4202;
	mov.u32 	%r4268, %r4202;
	mov.u32 	%r4269, %r4202;
	mov.u32 	%r4270, %r4202;
	mov.u32 	%r4271, %r4202;
	mov.u32 	%r4272, %r4202;
	mov.u32 	%r4273, %r4202;
	mov.u32 	%r4274, %r4202;
	mov.u32 	%r4275, %r4202;
	mov.u32 	%r4276, %r4202;
	mov.u32 	%r4277, %r4202;
	mov.u32 	%r4278, %r4202;
	mov.u32 	%r4279, %r4202;
	mov.u32 	%r4280, %r4202;
	mov.u32 	%r4281, %r4202;
	mov.u32 	%r4282, %r4202;
	mov.u32 	%r4283, %r4202;
	mov.u32 	%r4284, %r4202;
	mov.u32 	%r4285, %r4202;
	mov.u32 	%r4286, %r4202;
	mov.u32 	%r4287, %r4202;
	mov.u32 	%r4288, %r4202;
	mov.u32 	%r4289, %r4202;
	mov.u32 	%r4290, %r4202;
	mov.u32 	%r4291, %r4202;
	mov.u32 	%r4292, %r4202;
	mov.u32 	%r4293, %r4202;
	mov.u32 	%r4294, %r4202;
	mov.u32 	%r4295, %r4202;
	mov.u32 	%r4296, %r4202;
	mov.u32 	%r4297, %r4202;
	mov.u32 	%r4298, %r4202;
	mov.u32 	%r4299, %r4202;
	mov.u32 	%r4300, %r4202;
	mov.u32 	%r4301, %r4202;
	mov.u32 	%r4302, %r4202;
	mov.u32 	%r4303, %r4202;
	mov.u32 	%r4304, %r4202;
	mov.u32 	%r4305, %r4202;
	mov.u32 	%r4306, %r4202;
	mov.u32 	%r4307, %r4202;
	mov.u32 	%r4308, %r4202;
	mov.u32 	%r4309, %r4202;
	mov.u32 	%r4310, %r4202;
	mov.u32 	%r4311, %r4202;
	mov.u32 	%r4312, %r4202;
	mov.u32 	%r4313, %r4202;
	mov.u32 	%r4314, %r4202;
	mov.u32 	%r4315, %r4202;
	mov.u32 	%r4316, %r4202;
	mov.u32 	%r4317, %r4202;
	mov.u32 	%r4318, %r4202;
	mov.u32 	%r4319, %r4202;
	mov.u32 	%r4320, %r4202;
	mov.u32 	%r4321, %r4202;
	mov.u32 	%r4322, %r4202;
	mov.u32 	%r4323, %r4202;
	mov.u32 	%r4324, %r4202;
	mov.u32 	%r4325, %r4202;
	mov.u32 	%r4326, %r4202;
	mov.u32 	%r4327, %r4202;
	mov.u32 	%r4328, %r4202;
	mov.u32 	%r4329, %r4202;
	mov.u32 	%r4491, %r4202;
	@%p1 bra 	$L__BB0_3;
	ld.param.u32 	%r4197, [_Z16i8gemm256x128x64PKaS0_Piiiiii_param_5];
	cvt.u64.u32 	%rd47, %r4197;
	mad.lo.s64 	%rd48, %rd5, %rd47, %rd6;
	add.s64 	%rd49, %rd48, %rd3;
	add.s64 	%rd136, %rd1, %rd49;
	add.s64 	%rd50, %rd5, 64;
	mad.lo.s64 	%rd51, %rd50, %rd47, %rd6;
	add.s64 	%rd52, %rd51, %rd4;
	add.s64 	%rd53, %rd52, %rd2;
	add.s64 	%rd135, %rd53, 32;
	add.s64 	%rd54, %rd48, %rd4;
	add.s64 	%rd55, %rd54, %rd2;
	add.s64 	%rd134, %rd55, 32;
	mov.b32 	%r4201, 0;
	mov.u32 	%r4202, %r4201;
	mov.u32 	%r4203, %r4201;
	mov.u32 	%r4204, %r4201;
	mov.u32 	%r4205, %r4201;
	mov.u32 	%r4206, %r4201;
	mov.u32 	%r4207, %r4201;
	mov.u32 	%r4208, %r4201;
	mov.u32 	%r4209, %r4201;
	mov.u32 	%r4210, %r4201;
	mov.u32 	%r4211, %r4201;
	mov.u32 	%r4212, %r4201;
	mov.u32 	%r4213, %r4201;
	mov.u32 	%r4214, %r4201;
	mov.u32 	%r4215, %r4201;
	mov.u32 	%r4216, %r4201;
	mov.u32 	%r4217, %r4201;
	mov.u32 	%r4218, %r4201;
	mov.u32 	%r4219, %r4201;
	mov.u32 	%r4220, %r4201;
	mov.u32 	%r4221, %r4201;
	mov.u32 	%r4222, %r4201;
	mov.u32 	%r4223, %r4201;
	mov.u32 	%r4224, %r4201;
	mov.u32 	%r4225, %r4201;
	mov.u32 	%r4226, %r4201;
	mov.u32 	%r4227, %r4201;
	mov.u32 	%r4228, %r4201;
	mov.u32 	%r4229, %r4201;
	mov.u32 	%r4230, %r4201;
	mov.u32 	%r4231, %r4201;
	mov.u32 	%r4232, %r4201;
	mov.u32 	%r4233, %r4201;
	mov.u32 	%r4234, %r4201;
	mov.u32 	%r4235, %r4201;
	mov.u32 	%r4236, %r4201;
	mov.u32 	%r4237, %r4201;
	mov.u32 	%r4238, %r4201;
	mov.u32 	%r4239, %r4201;
	mov.u32 	%r4240, %r4201;
	mov.u32 	%r4241, %r4201;
	mov.u32 	%r4242, %r4201;
	mov.u32 	%r4243, %r4201;
	mov.u32 	%r4244, %r4201;
	mov.u32 	%r4245, %r4201;
	mov.u32 	%r4246, %r4201;
	mov.u32 	%r4247, %r4201;
	mov.u32 	%r4248, %r4201;
	mov.u32 	%r4249, %r4201;
	mov.u32 	%r4250, %r4201;
	mov.u32 	%r4251, %r4201;
	mov.u32 	%r4252, %r4201;
	mov.u32 	%r4253, %r4201;
	mov.u32 	%r4254, %r4201;
	mov.u32 	%r4255, %r4201;
	mov.u32 	%r4256, %r4201;
	mov.u32 	%r4257, %r4201;
	mov.u32 	%r4258, %r4201;
	mov.u32 	%r4259, %r4201;
	mov.u32 	%r4260, %r4201;
	mov.u32 	%r4261, %r4201;
	mov.u32 	%r4262, %r4201;
	mov.u32 	%r4263, %r4201;
	mov.u32 	%r4264, %r4201;
	mov.u32 	%r4265, %r4201;
	mov.u32 	%r4266, %r4201;
	mov.u32 	%r4267, %r4201;
	mov.u32 	%r4268, %r4201;
	mov.u32 	%r4269, %r4201;
	mov.u32 	%r4270, %r4201;
	mov.u32 	%r4271, %r4201;
	mov.u32 	%r4272, %r4201;
	mov.u32 	%r4273, %r4201;
	mov.u32 	%r4274, %r4201;
	mov.u32 	%r4275, %r4201;
	mov.u32 	%r4276, %r4201;
	mov.u32 	%r4277, %r4201;
	mov.u32 	%r4278, %r4201;
	mov.u32 	%r4279, %r4201;
	mov.u32 	%r4280, %r4201;
	mov.u32 	%r4281, %r4201;
	mov.u32 	%r4282, %r4201;
	mov.u32 	%r4283, %r4201;
	mov.u32 	%r4284, %r4201;
	mov.u32 	%r4285, %r4201;
	mov.u32 	%r4286, %r4201;
	mov.u32 	%r4287, %r4201;
	mov.u32 	%r4288, %r4201;
	mov.u32 	%r4289, %r4201;
	mov.u32 	%r4290, %r4201;
	mov.u32 	%r4291, %r4201;
	mov.u32 	%r4292, %r4201;
	mov.u32 	%r4293, %r4201;
	mov.u32 	%r4294, %r4201;
	mov.u32 	%r4295, %r4201;
	mov.u32 	%r4296, %r4201;
	mov.u32 	%r4297, %r4201;
	mov.u32 	%r4298, %r4201;
	mov.u32 	%r4299, %r4201;
	mov.u32 	%r4300, %r4201;
	mov.u32 	%r4301, %r4201;
	mov.u32 	%r4302, %r4201;
	mov.u32 	%r4303, %r4201;
	mov.u32 	%r4304, %r4201;
	mov.u32 	%r4305, %r4201;
	mov.u32 	%r4306, %r4201;
	mov.u32 	%r4307, %r4201;
	mov.u32 	%r4308, %r4201;
	mov.u32 	%r4309, %r4201;
	mov.u32 	%r4310, %r4201;
	mov.u32 	%r4311, %r4201;
	mov.u32 	%r4312, %r4201;
	mov.u32 	%r4313, %r4201;
	mov.u32 	%r4314, %r4201;
	mov.u32 	%r4315, %r4201;
	mov.u32 	%r4316, %r4201;
	mov.u32 	%r4317, %r4201;
	mov.u32 	%r4318, %r4201;
	mov.u32 	%r4319, %r4201;
	mov.u32 	%r4320, %r4201;
	mov.u32 	%r4321, %r4201;
	mov.u32 	%r4322, %r4201;
	mov.u32 	%r4323, %r4201;
	mov.u32 	%r4324, %r4201;
	mov.u32 	%r4325, %r4201;
	mov.u32 	%r4326, %r4201;
	mov.u32 	%r4327, %r4201;
	mov.u32 	%r4328, %r4201;
	mov.u32 	%r4329, %r4201;
	mov.u32 	%r4491, %r4201;
$L__BB0_2:
	ld.param.u32 	%r4198, [_Z16i8gemm256x128x64PKaS0_Piiiiii_param_5];
	ld.global.u32 	%r2129, [%rd136];
	ld.global.u32 	%r2130, [%rd136+16];
	ld.global.u32 	%r2131, [%rd136+32];
	ld.global.u32 	%r2132, [%rd136+48];
	mul.wide.u32 	%rd72, %r4198, 64;
	add.s64 	%rd73, %rd136, %rd72;
	ld.global.u32 	%r2133, [%rd73];
	ld.global.u32 	%r2134, [%rd73+16];
	ld.global.u32 	%r2135, [%rd73+32];
	ld.global.u32 	%r2136, [%rd73+48];
	add.s64 	%rd74, %rd73, %rd72;
	ld.global.u32 	%r2137, [%rd74];
	ld.global.u32 	%r2138, [%rd74+16];
	ld.global.u32 	%r2139, [%rd74+32];
	ld.global.u32 	%r2140, [%rd74+48];
	add.s64 	%rd75, %rd74, %rd72;
	ld.global.u32 	%r2141, [%rd75];
	ld.global.u32 	%r2142, [%rd75+16];
	ld.global.u32 	%r2143, [%rd75+32];
	ld.global.u32 	%r2144, [%rd75+48];
	ld.global.u32 	%r2145, [%rd134+-32];
	ld.global.u32 	%r2146, [%rd134+-16];
	ld.global.u32 	%r2147, [%rd134];
	ld.global.u32 	%r2148, [%rd134+16];
	ld.global.u32 	%r2149, [%rd135+-32];
	ld.global.u32 	%r2150, [%rd135+-16];
	ld.global.u32 	%r2151, [%rd135];
	ld.global.u32 	%r2152, [%rd135+16];
	shl.b32 	%r2153, %r4491, 14;
	mov.u32 	%r2154, %tid.x;
	cvt.u64.u32 	%rd76, %r2154;
	and.b64  	%rd77, %rd76, 31;
	mov.b64 	%rd78, 960;
	cvt.u32.u64 	%r2155, %rd78;
	cvt.u32.u64 	%r2156, %rd76;
	and.b32  	%r2157, %r2156, %r2155;
	cvt.u32.u64 	%r2158, %rd77;
	add.s32 	%r2159, %r2157, %r2158;
	shl.b32 	%r2160, %r2159, 4;
	or.b32  	%r2161, %r2160, %r2153;
	mov.u32 	%r2162, _ZZ16i8gemm256x128x64PKaS0_PiiiiiiE10shared_mem;
	add.s32 	%r2163, %r2161, %r2162;
	shl.b32 	%r2164, %r4491, 13;
	mul.wide.u32 	%rd79, %r2154, 2;
	mov.b64 	%rd80, 64;
	cvt.u32.u64 	%r2165, %rd80;
	cvt.u32.u64 	%r2166, %rd79;
	and.b32  	%r2167, %r2166, %r2165;
	add.s32 	%r2168, %r2167, %r2158;
	shl.b32 	%r2169, %r2168, 4;
	or.b32  	%r2170, %r2169, %r2164;
	add.s32 	%r2171, %r2163, 4096;
	cvt.u64.u32 	%rd56, %r2171;
	add.s32 	%r2172, %r2162, %r2170;
	add.s32 	%r2173, %r2172, 34816;
	cvt.u64.u32 	%rd57, %r2173;
	// begin inline asm
	ldmatrix.sync.aligned.m8n8.x4.shared.b16 {%r529, %r530, %r531, %r532}, [%rd56];ldmatrix.sync.aligned.m8n8.x4.shared.b16 {%r533, %r534, %r535, %r536}, [%rd57];
	// end inline asm
	add.s64 	%rd58, %rd56, 512;
	add.s64 	%rd59, %rd57, 512;
	// begin inline asm
	ldmatrix.sync.aligned.m8n8.x4.shared.b16 {%r537, %r538, %r539, %r540}, [%rd58];ldmatrix.sync.aligned.m8n8.x4.shared.b16 {%r541, %r542, %r543, %r544}, [%rd59];
	// end inline asm
	// begin inline asm
	mma.sync.aligned.m8n8k16.row.col.s32.s8.s8.s32                         {%r4329, %r4328},                         {%r4482}, {%r4490},                         {%r4329, %r4328};
	// end inline asm
	// begin inline asm
	mma.sync.aligned.m8n8k16.row.col.s32.s8.s8.s32                         {%r4327, %r4326},                         {%r4482}, {%r4489},                         {%r4327, %r4326};
	// end inline asm
	// begin inline asm
	mma.sync.aligned.m8n8k16.row.col.s32.s8.s8.s32                         {%r4325, %r4324},                         {%r4482}, {%r4488},                         {%r4325, %r4324};
	// end inline asm
	// begin inline asm
	mma.sync.aligned.m8n8k16.row.col.s32.s8.s8.s32                         {%r4323, %r4322},                         {%r4482}, {%r4487},                         {%r4323, %r4322};
	// end inline asm
	// begin inline asm
	mma.sync.aligned.m8n8k16.row.col.s32.s8.s8.s32                         {%r4321, %r4320},                         {%r4482}, {%r4486},                         {%r4321, %r4320};
	// end inline asm
	// begin inline asm
	mma.sync.aligned.m8n8k16.row.col.s32.s8.s8.s32                         {%r4319, %r4318},                         {%r4482}, {%r4485},                         {%r4319, %r4318};
	// end inline asm
	// begin inline asm
	mma.sync.aligned.m8n8k16.row.col.s32.s8.s8.s32                         {%r4317, %r4316},                         {%r4482}, {%r4484},                         {%r4317, %r4316};
	// end inline asm
	// begin inline asm
	mma.sync.aligned.m8n8k16.row.col.s32.s8.s8.s32                         {%r4315, %r4314},                         {%r4482}, {%r4483},                         {%r4315, %r4314};
	// end inline asm
	// begin inline asm
	mma.sync.aligned.m8n8k16.row.col.s32.s8.s8.s32                         {%r4313, %r4312},                         {%r4481}, {%r4490},                         {%r4313, %r4312};
	// end inline asm
	// begin inline asm
	mma.sync.aligned.m8n8k16.row.col.s32.s8.s8.s32                         {%r4311, %r4310},                         {%r4481}, {%r4489},                         {%r4311, %r4310};
	// end inline asm
	// begin inline asm
	mma.sync.aligned.m8n8k16.row.col.s32.s8.s8.s32                         {%r4309, %r4308},                         {%r4481}, {%r4488},                         {%r4309, %r4308};
	// end inline asm
	// begin inline asm
	mma.sync.aligned.m8n8k16.row.col.s32.s8.s8.s32                         {%r4307, %r4306},                         {%r4481}, {%r4487},                         {%r4307, %r4306};
	// end inline asm
	// begin inline asm
	mma.sync.aligned.m8n8k16.row.col.s32.s8.s8.s32                         {%r4305, %r4304},                         {%r4481}, {%r4486},                         {%r4305, %r4304};
	// end inline asm
	// begin inline asm
	mma.sync.aligned.m8n8k16.row.col.s32.s8.s8.s32                         {%r4303, %r4302},                         {%r4481}, {%r4485},                         {%r4303, %r4302};
	// end inline asm
	// begin inline asm
	mma.sync.aligned.m8n8k16.row.col.s32.s8.s8.s32                         {%r4301, %r4300},                         {%r4481}, {%r4484},                         {%r4301, %r4300};
	// end inline asm
	// begin inline asm
	mma.sync.aligned.m8n8k16.row.col.s32.s8.s8.s32                         {%r4299, %r4298},                         {%r4481}, {%r4483},                         {%r4299, %r4298};
	// end inline asm
	// begin inline asm
	mma.sync.aligned.m8n8k16.row.col.s32.s8.s8.s32                         {%r4297, %r4296},                         {%r4480}, {%r4490},                         {%r4297, %r4296};
	// end inline asm
	// begin inline asm
	mma.sync.aligned.m8n8k16.row.col.s32.s8.s8.s32                         {%r4295, %r4294},                         {%r4480}, {%r4489},                         {%r4295, %r4294};
	// end inline asm
	// begin inline asm
	mma.sync.aligned.m8n8k16.row.col.s32.s8.s8.s32                         {%r4293, %r4292},                         {%r4480}, {%r4488},                         {%r4293, %r4292};
	// end inline asm
	// begin inline asm
	mma.sync.aligned.m8n8k16.row.col.s32.s8.s8.s32                         {%r4291, %r4290},                         {%r4480}, {%r4487},                         {%r4291, %r4290};
	// end inline asm
	// begin inline asm
	mma.sync.aligned.m8n8k16.row.col.s32.s8.s8.s32                         {%r4289, %r4288},                         {%r4480}, {%r4486},                         {%r4289, %r4288};
	// end inline asm
	// begin inline asm
	mma.sync.aligned.m8n8k16.row.col.s32.s8.s8.s32                         {%r4287, %r4286},                         {%r4480}, {%r4485},                         {%r4287, %r4286};
	// end inline asm
	// begin inline asm
	mma.sync.aligned.m8n8k16.row.col.s32.s8.s8.s32                         {%r4285, %r4284},                         {%r4480}, {%r4484},                         {%r4285, %r4284};
	// end inline asm
	// begin inline asm
	mma.sync.aligned.m8n8k16.row.col.s32.s8.s8.s32                         {%r4283, %r4282},                         {%r4480}, {%r4483},                         {%r4283, %r4282};
	// end inline asm
	// begin inline asm
	mma.sync.aligned.m8n8k16.row.col.s32.s8.s8.s32                         {%r4281, %r4280},                         {%r4479}, {%r4490},                         {%r4281, %r4280};
	// end inline asm
	// begin inline asm
	mma.sync.aligned.m8n8k16.row.col.s32.s8.s8.s32                         {%r4279, %r4278},                         {%r4479}, {%r4489},                         {%r4279, %r4278};
	// end inline asm
	// begin inline asm
	mma.sync.aligned.m8n8k16.row.col.s32.s8.s8.s32                         {%r4277, %r4276},                         {%r4479}, {%r4488},                         {%r4277, %r4276};
	// end inline asm
	// begin inline asm
	mma.sync.aligned.m8n8k16.row.col.s32.s8.s8.s32                         {%r4275, %r4274},                         {%r4479}, {%r4487},                         {%r4275, %r4274};
	// end inline asm
	// begin inline asm
	mma.sync.aligned.m8n8k16.row.col.s32.s8.s8.s32                         {%r4273, %r4272},                         {%r4479}, {%r4486},                         {%r4273, %r4272};
	// end inline asm
	// begin inline asm
	mma.sync.aligned.m8n8k16.row.col.s32.s8.s8.s32                         {%r4271, %r4270},                         {%r4479}, {%r4485},                         {%r4271, %r4270};
	// end inline asm
	// begin inline asm
	mma.sync.aligned.m8n8k16.row.col.s32.s8.s8.s32                         {%r4269, %r4268},                         {%r4479}, {%r4484},                         {%r4269, %r4268};
	// end inline asm
	// begin inline asm
	mma.sync.aligned.m8n8k16.row.col.s32.s8.s8.s32                         {%r4267, %r4266},                         {%r4479}, {%r4483},                         {%r4267, %r4266};
	// end inline asm
	// begin inline asm
	mma.sync.aligned.m8n8k16.row.col.s32.s8.s8.s32                         {%r4265, %r4264},                         {%r4478}, {%r4490},                         {%r4265, %r4264};
	// end inline asm
	// begin inline asm
	mma.sync.aligned.m8n8k16.row.col.s32.s8.s8.s32                         {%r4263, %r4262},                         {%r4478}, {%r4489},                         {%r4263, %r4262};
	// end inline asm
	// begin inline asm
	mma.sync.aligned.m8n8k16.row.col.s32.s8.s8.s32                         {%r4261, %r4260},                         {%r4478}, {%r4488},                         {%r4261, %r4260};
	// end inline asm
	// begin inline asm
	mma.sync.aligned.m8n8k16.row.col.s32.s8.s8.s32                         {%r4259, %r4258},                         {%r4478}, {%r4487},                         {%r4259, %r4258};
	// end inline asm
	// begin inline asm
	mma.sync.aligned.m8n8k16.row.col.s32.s8.s8.s32                         {%r4257, %r4256},                         {%r4478}, {%r4486},                         {%r4257, %r4256};
	// end inline asm
	// begin inline asm
	mma.sync.aligned.m8n8k16.row.col.s32.s8.s8.s32                         {%r4255, %r4254},                         {%r4478}, {%r4485},                         {%r4255, %r4254};
	// end inline asm
	// begin inline asm
	mma.sync.aligned.m8n8k16.row.col.s32.s8.s8.s32                         {%r4253, %r4252},                         {%r4478}, {%r4484},                         {%r4253, %r4252};
	// end inline asm
	// begin inline asm
	mma.sync.aligned.m8n8k16.row.col.s32.s8.s8.s32                         {%r4251, %r4250},                         {%r4478}, {%r4483},                         {%r4251, %r4250};
	// end inline asm
	// begin inline asm
	mma.sync.aligned.m8n8k16.row.col.s32.s8.s8.s32                         {%r4249, %r4248},                         {%r4477}, {%r4490},                         {%r4249, %r4248};
	// end inline asm
	// begin inline asm
	mma.sync.aligned.m8n8k16.row.col.s32.s8.s8.s32                         {%r4247, %r4246},                         {%r4477}, {%r4489},                         {%r4247, %r4246};
	// end inline asm
	// begin inline asm
	mma.sync.aligned.m8n8k16.row.col.s32.s8.s8.s32                         {%r4245, %r4244},                         {%r4477}, {%r4488},                         {%r4245, %r4244};
	// end inline asm
	// begin inline asm
	mma.sync.aligned.m8n8k16.row.col.s32.s8.s8.s32                         {%r4243, %r4242},                         {%r4477}, {%r4487},                         {%r4243, %r4242};
	// end inline asm
	// begin inline asm
	mma.sync.aligned.m8n8k16.row.col.s32.s8.s8.s32                         {%r4241, %r4240},                         {%r4477}, {%r4486},                         {%r4241, %r4240};
	// end inline asm
	// begin inline asm
	mma.sync.aligned.m8n8k16.row.col.s32.s8.s8.s32                         {%r4239, %r4238},                         {%r4477}, {%r4485},                         {%r4239, %r4238};
	// end inline asm
	// begin inline asm
	mma.sync.aligned.m8n8k16.row.col.s32.s8.s8.s32                         {%r4237, %r4236},                         {%r4477}, {%r4484},                         {%r4237, %r4236};
	// end inline asm
	// begin inline asm
	mma.sync.aligned.m8n8k16.row.col.s32.s8.s8.s32                         {%r4235, %r4234},                         {%r4477}, {%r4483},                         {%r4235, %r4234};
	// end inline asm
	// begin inline asm
	mma.sync.aligned.m8n8k16.row.col.s32.s8.s8.s32                         {%r4233, %r4232},                         {%r4476}, {%r4490},                         {%r4233, %r4232};
	// end inline asm
	// begin inline asm
	mma.sync.aligned.m8n8k16.row.col.s32.s8.s8.s32                         {%r4231, %r4230},                         {%r4476}, {%r4489},                         {%r4231, %r4230};
	// end inline asm
	// begin inline asm
	mma.sync.aligned.m8n8k16.row.col.s32.s8.s8.s32                         {%r4229, %r4228},                         {%r4476}, {%r4488},                         {%r4229, %r4228};
	// end inline asm
	// begin inline asm
	mma.sync.aligned.m8n8k16.row.col.s32.s8.s8.s32                         {%r4227, %r4226},                         {%r4476}, {%r4487},                         {%r4227, %r4226};
	// end inline asm
	// begin inline asm
	mma.sync.aligned.m8n8k16.row.col.s32.s8.s8.s32                         {%r4225, %r4224},                         {%r4476}, {%r4486},                         {%r4225, %r4224};
	// end inline asm
	// begin inline asm
	mma.sync.aligned.m8n8k16.row.col.s32.s8.s8.s32                         {%r4223, %r4222},                         {%r4476}, {%r4485},                         {%r4223, %r4222};
	// end inline asm
	// begin inline asm
	mma.sync.aligned.m8n8k16.row.col.s32.s8.s8.s32                         {%r4221, %r4220},                         {%r4476}, {%r4484},                         {%r4221, %r4220};
	// end inline asm
	// begin inline asm
	mma.sync.aligned.m8n8k16.row.col.s32.s8.s8.s32                         {%r4219, %r4218},                         {%r4476}, {%r4483},                         {%r4219, %r4218};
	// end inline asm
	// begin inline asm
	mma.sync.aligned.m8n8k16.row.col.s32.s8.s8.s32                         {%r4217, %r4216},                         {%r4475}, {%r4490},                         {%r4217, %r4216};
	// end inline asm
	// begin inline asm
	mma.sync.aligned.m8n8k16.row.col.s32.s8.s8.s32                         {%r4215, %r4214},                         {%r4475}, {%r4489},                         {%r4215, %r4214};
	// end inline asm
	// begin inline asm
	mma.sync.aligned.m8n8k16.row.col.s32.s8.s8.s32                         {%r4213, %r4212},                         {%r4475}, {%r4488},                         {%r4213, %r4212};
	// end inline asm
	// begin inline asm
	mma.sync.aligned.m8n8k16.row.col.s32.s8.s8.s32                         {%r4211, %r4210},                         {%r4475}, {%r4487},                         {%r4211, %r4210};
	// end inline asm
	// begin inline asm
	mma.sync.aligned.m8n8k16.row.col.s32.s8.s8.s32                         {%r4209, %r4208},                         {%r4475}, {%r4486},                         {%r4209, %r4208};
	// end inline asm
	// begin inline asm
	mma.sync.aligned.m8n8k16.row.col.s32.s8.s8.s32                         {%r4207, %r4206},                         {%r4475}, {%r4485},                         {%r4207, %r4206};
	// end inline asm
	// begin inline asm
	mma.sync.aligned.m8n8k16.row.col.s32.s8.s8.s32                         {%r4205, %r4204},                         {%r4475}, {%r4484},                         {%r4205, %r4204};
	// end inline asm
	// begin inline asm
	mma.sync.aligned.m8n8k16.row.col.s32.s8.s8.s32                         {%r4203, %r4202},                         {%r4475}, {%r4483},                         {%r4203, %r4202};
	// end inline asm
	add.s32 	%r2174, %r2163, 8192;
	cvt.u64.u32 	%rd60, %r2174;
	add.s32 	%r2175, %r2172, 36864;
	cvt.u64.u32 	%rd61, %r2175;
	// begin inline asm
	ldmatrix.sync.aligned.m8n8.x4.shared.b16 {%r929, %r930, %r931, %r932}, [%rd60];ldmatrix.sync.aligned.m8n8.x4.shared.b16 {%r933, %r934, %r935, %r936}, [%rd61];
	// end inline asm
	add.s64 	%rd62, %rd60, 512;
	add.s64 	%rd63, %rd61, 512;
	// begin inline asm
	ldmatrix.sync.aligned.m8n8.x4.shared.b16 {%r937, %r938, %r939, %r940}, [%rd62];ldmatrix.sync.aligned.m8n8.x4.shared.b16 {%r941, %r942, %r943, %r944}, [%rd63];
	// end inline asm
	// begin inline asm
	mma.sync.aligned.m8n8k16.row.col.s32.s8.s8.s32                         {%r4329, %r4328},                         {%r529}, {%r533},                         {%r4329, %r4328};
	// end inline asm
	// begin inline asm
	mma.sync.aligned.m8n8k16.row.col.s32.s8.s8.s32                         {%r4327, %r4326},                         {%r529}, {%r534},                         {%r4327, %r4326};
	// end inline asm
	// begin inline asm
	mma.sync.aligned.m8n8k16.row.col.s32.s8.s8.s32                         {%r4325, %r4324},                         {%r529}, {%r535},                         {%r4325, %r4324};
	// end inline asm
	// begin inline asm
	mma.sync.aligned.m8n8k16.row.col.s32.s8.s8.s32                         {%r4323, %r4322},                         {%r529}, {%r536},                         {%r4323, %r4322};
	// end inline asm
	// begin inline asm
	mma.sync.aligned.m8n8k16.row.col.s32.s8.s8.s32                         {%r4321, %r4320},                         {%r529}, {%r541},                         {%r4321, %r4320};
	// end inline asm
	// begin inline asm
	mma.sync.aligned.m8n8k16.row.col.s32.s8.s8.s32                         {%r4319, %r4318},                         {%r529}, {%r542},                         {%r4319, %r4318};
	// end inline asm
	// begin inline asm
	mma.sync.aligned.m8n8k16.row.col.s32.s8.s8.s32                         {%r4317, %r4316},                         {%r529}, {%r543},                         {%r4317, %r4316};
	// end inline asm
	// begin inline asm
	mma.sync.aligned.m8n8k16.row.col.s32.s8.s8.s32                         {%r4315, %r4314},                         {%r529}, {%r544},                         {%r4315, %r4314};
	// end inline asm
	// begin inline asm
	mma.sync.aligned.m8n8k16.row.col.s32.s8.s8.s32                         {%r4313, %r4312},                         {%r530}, {%r533},                         {%r4313, %r4312};
	// end inline asm
	// begin inline asm
	mma.sync.aligned.m8n8k16.row.col.s32.s8.s8.s32                         {%r4311, %r4310},                         {%r530}, {%r534},                         {%r4311, %r4310};
	// end inline asm
	// begin inline asm
	mma.sync.aligned.m8n8k16.row.col.s32.s8.s8.s32                         {%r4309, %r4308},                         {%r530}, {%r535},                         {%r4309, %r4308};
	// end inline asm
	// begin inline asm
	mma.sync.aligned.m8n8k16.row.col.s32.s8.s8.s32                         {%r4307, %r4306},                         {%r530}, {%r536},                         {%r4307, %r4306};
	// end inline asm
	// begin inline asm
	mma.sync.aligned.m8n8k16.row.col.s32.s8.s8.s32                         {%r4305, %r4304},                         {%r530}, {%r541},                         {%r4305, %r4304};
	// end inline asm
	// begin inline asm
	mma.sync.aligned.m8n8k16.row.col.s32.s8.s8.s32                         {%r4303, %r4302},                         {%r530}, {%r542},                         {%r4303, %r4302};
	// end inline asm
	// begin inline asm
	mma.sync.aligned.m8n8k16.row.col.s32.s8.s8.s32                         {%r4301, %r4300},                         {%r530}, {%r543},                         {%r4301, %r4300};
	// end inline asm
	// begin inline asm
	mma.sync.aligned.m8n8k16.row.col.s32.s8.s8.s32                         {%r4299, %r4298},                         {%r530}, {%r544},                         {%r4299, %r4298};
	// end inline asm
	// begin inline asm
	mma.sync.aligned.m8n8k16.row.col.s32.s8.s8.s32                         {%r4297, %r4296},                         {%r531}, {%r533},                         {%r4297, %r4296};
	// end inline asm
	// begin inline asm
	mma.sync.aligned.m8n8k16.row.col.s32.s8.s8.s32                         {%r4295, %r4294},                         {%r531}, {%r534},                         {%r4295, %r4294};
	// end inline asm
	// begin inline asm
	mma.sync.aligned.m8n8k16.row.col.s32.s8.s8.s32                         {%r4293, %r4292},                         {%r531}, {%r535},                         {%r4293, %r4292};
	// end inline asm
	// begin inline asm
	mma.sync.aligned.m8n8k16.row.col.s32.s8.s8.s32                         {%r4291, %r4290},                         {%r531}, {%r536},                         {%r4291, %r4290};
	// end inline asm
	// begin inline asm
	mma.sync.aligned.m8n8k16.row.col.s32.s8.s8.s32                         {%r4289, %r4288},                         {%r531}, {%r541},                         {%r4289, %r4288};
	// end inline asm
	// begin inline asm
	mma.sync.aligned.m8n8k16.row.col.s32.s8.s8.s32                         {%r4287, %r4286},                         {%r531}, {%r542},                         {%r4287, %r4286};
	// end inline asm
	// begin inline asm
	mma.sync.aligned.m8n8k16.row.col.s32.s8.s8.s32                         {%r4285, %r4284},                         {%r531}, {%r543},                         {%r4285, %r4284};
	// end inline asm
	// begin inline asm
	mma.sync.aligned.m8n8k16.row.col.s32.s8.s8.s32                         {%r4283, %r4282},                         {%r531}, {%r544},                         {%r4283, %r4282};
	// end inline asm
	// begin inline asm
	mma.sync.aligned.m8n8k16.row.col.s32.s8.s8.s32                         {%r4281, %r4280},                         {%r532}, {%r533},                         {%r4281, %r4280};
	// end inline asm
	// begin inline asm
	mma.sync.aligned.m8n8k16.row.col.s32.s8.s8.s32                         {%r4279, %r4278},                         {%r532}, {%r534},                         {%r4279, %r4278};
	// end inline asm
	// begin inline asm
	mma.sync.aligned.m8n8k16.row.col.s32.s8.s8.s32                         {%r4277, %r4276},                         {%r532}, {%r535},                         {%r4277, %r4276};
	// end inline asm
	// begin inline asm
	mma.sync.aligned.m8n8k16.row.col.s32.s8.s8.s32                         {%r4275, %r4274},                         {%r532}, {%r536},                         {%r4275, %r4274};
	// end inline asm
	// begin inline asm
	mma.sync.aligned.m8n8k16.row.col.s32.s8.s8.s32                         {%r4273, %r4272},                         {%r532}, {%r541},                         {%r4273, %r4272};
	// end inline asm
	// begin inline asm
	mma.sync.aligned.m8n8k16.row.col.s32.s8.s8.s32                         {%r4271, %r4270},                         {%r532}, {%r542},                         {%r4271, %r4270};
	// end inline asm
	// begin inline asm
	mma.sync.aligned.m8n8k16.row.col.s32.s8.s8.s32                         {%r4269, %r4268},                         {%r532}, {%r543},                         {%r4269, %r4268};
	// end inline asm
	// begin inline asm
	mma.sync.aligned.m8n8k16.row.col.s32.s8.s8.s32                         {%r4267, %r4266},                         {%r532}, {%r544},                         {%r4267, %r4266};
	// end inline asm
	// begin inline asm
	mma.sync.aligned.m8n8k16.row.col.s32.s8.s8.s32                         {%r4265, %r4264},                         {%r537}, {%r533},                         {%r4265, %r4264};
	// end inline asm
	// begin inline asm
	mma.sync.aligned.m8n8k16.row.col.s32.s8.s8.s32                         {%r4263, %r4262},                         {%r537}, {%r534},                         {%r4263, %r4262};
	// end inline asm
	// begin inline asm
	mma.sync.aligned.m8n8k16.row.col.s32.s8.s8.s32                         {%r4261, %r4260},                         {%r537}, {%r535},                         {%r4261, %r4260};
	// end inline asm
	// begin inline asm
	mma.sync.aligned.m8n8k16.row.col.s32.s8.s8.s32                         {%r4259, %r4258},                         {%r537}, {%r536},                         {%r4259, %r4258};
	// end inline asm
	// begin inline asm
	mma.sync.aligned.m8n8k16.row.col.s32.s8.s8.s32                         {%r4257, %r4256},                         {%r537}, {%r541},                         {%r4257, %r4256};
	// end inline asm
	// begin inline asm
	mma.sync.aligned.m8n8k16.row.col.s32.s8.s8.s32                         {%r4255, %r4254},                         {%r537}, {%r542},                         {%r4255, %r4254};
	// end inline asm
	// begin inline asm
	mma.sync.aligned.m8n8k16.row.col.s32.s8.s8.s32                         {%r4253, %r4252},                         {%r537}, {%r543},                         {%r4253, %r4252};
	// end inline asm
	// begin inline asm
	mma.sync.aligned.m8n8k16.row.col.s32.s8.s8.s32                         {%r4251, %r4250},                         {%r537}, {%r544},                         {%r4251, %r4250};
	// end inline asm
	// begin inline asm
	mma.sync.aligned.m8n8k16.row.col.s32.s8.s8.s32                         {%r4249, %r4248},                         {%r538}, {%r533},                         {%r4249, %r4248};
	// end inline asm
	// begin inline asm
	mma.sync.aligned.m8n8k16.row.col.s32.s8.s8.s32                         {%r4247, %r4246},                         {%r538}, {%r534},                         {%r4247, %r4246};
	// end inline asm
	// begin inline asm
	mma.sync.aligned.m8n8k16.row.col.s32.s8.s8.s32                         {%r4245, %r4244},                         {%r538}, {%r535},                         {%r4245, %r4244};
	// end inline asm
	// begin inline asm
	mma.sync.aligned.m8n8k16.row.col.s32.s8.s8.s32                         {%r4243, %r4242},                         {%r538}, {%r536},                         {%r4243, %r4242};
	// end inline asm
	// begin inline asm
	mma.sync.aligned.m8n8k16.row.col.s32.s8.s8.s32                         {%r4241, %r4240},                         {%r538}, {%r541},                         {%r4241, %r4240};
	// end inline asm
	// begin inline asm
	mma.sync.aligned.m8n8k16.row.col.s32.s8.s8.s32                         {%r4239, %r4238},                         {%r538}, {%r542},                         {%r4239, %r4238};
	// end inline asm
	// begin inline asm
	mma.sync.aligned.m8n8k16.row.col.s32.s8.s8.s32                         {%r4237, %r4236},                         {%r538}, {%r543},                         {%r4237, %r4236};
	// end inline asm
	// begin inline asm
	mma.sync.aligned.m8n8k16.row.col.s32.s8.s8.s32                         {%r4235, %r4234},                         {%r538}, {%r544},                         {%r4235, %r4234};
	// end inline asm
	// begin inline asm
	mma.sync.aligned.m8n8k16.row.col.s32.s8.s8.s32                         {%r4233, %r4232},                         {%r539}, {%r533},                         {%r4233, %r4232};
	// end inline asm
	// begin inline asm
	mma.sync.aligned.m8n8k16.row.col.s32.s8.s8.s32                         {%r4231, %r4230},                         {%r539}, {%r534},                         {%r4231, %r4230};
	// end inline asm
	// begin inline asm
	mma.sync.aligned.m8n8k16.row.col.s32.s8.s8.s32                         {%r4229, %r4228},                         {%r539}, {%r535},                         {%r4229, %r4228};
	// end inline asm
	// begin inline asm
	mma.sync.aligned.m8n8k16.row.col.s32.s8.s8.s32                         {%r4227, %r4226},                         {%r539}, {%r536},                         {%r4227, %r4226};
	// end inline asm
	// begin inline asm
	mma.sync.aligned.m8n8k16.row.col.s32.s8.s8.s32                         {%r4225, %r4224},                         {%r539}, {%r541},                         {%r4225, %r4224};
	// end inline asm
	// begin inline asm
	mma.sync.aligned.m8n8k16.row.col.s32.s8.s8.s32                         {%r4223, %r4222},                         {%r539}, {%r542},                         {%r4223, %r4222};
	// end inline asm
	// begin inline asm
	mma.sync.aligned.m8n8k16.row.col.s32.s8.s8.s32                         {%r4221, %r4220},                         {%r539}, {%r543},                         {%r4221, %r4220};
	// end inline asm
	// begin inline asm
	mma.sync.aligned.m8n8k16.row.col.s32.s8.s8.s32                         {%r4219, %r4218},                         {%r539}, {%r544},                         {%r4219, %r4218};
	// end inline asm
	// begin inline asm
	mma.sync.aligned.m8n8k16.row.col.s32.s8.s8.s32                         {%r4217, %r4216},                         {%r540}, {%r533},                         {%r4217, %r4216};
	// end inline asm
	// begin inline asm
	mma.sync.aligned.m8n8k16.row.col.s32.s8.s8.s32                         {%r4215, %r4214},                         {%r540}, {%r534},                         {%r4215, %r4214};
	// end inline asm
	// begin inline asm
	mma.sync.aligned.m8n8k16.row.col.s32.s8.s8.s32                         {%r4213, %r4212},                         {%r540}, {%r535},                         {%r4213, %r4212};
	// end inline asm
	// begin inline asm
	mma.sync.aligned.m8n8k16.row.col.s32.s8.s8.s32                         {%r4211, %r4210},                         {%r540}, {%r536},                         {%r4211, %r4210};
	// end inline asm
	// begin inline asm
	mma.sync.aligned.m8n8k16.row.col.s32.s8.s8.s32                         {%r4209, %r4208},                         {%r540}, {%r541},                         {%r4209, %r4208};
	// end inline asm
	// begin inline asm
	mma.sync.aligned.m8n8k16.row.col.s32.s8.s8.s32                         {%r4207, %r4206},                         {%r540}, {%r542},                         {%r4207, %r4206};
	// end inline asm
	// begin inline asm
	mma.sync.aligned.m8n8k16.row.col.s32.s8.s8.s32                         {%r4205, %r4204},                         {%r540}, {%r543},                         {%r4205, %r4204};
	// end inline asm
	// begin inline asm
	mma.sync.aligned.m8n8k16.row.col.s32.s8.s8.s32                         {%r4203, %r4202},                         {%r540}, {%r544},                         {%r4203, %r4202};
	// end inline asm
	add.s32 	%r2176, %r2163, 12288;
	cvt.u64.u32 	%rd64, %r2176;
	add.s32 	%r2177, %r2172, 38912;
	cvt.u64.u32 	%rd65, %r2177;
	// begin inline asm
	ldmatrix.sync.aligned.m8n8.x4.shared.b16 {%r1329, %r1330, %r1331, %r1332}, [%rd64];ldmatrix.sync.aligned.m8n8.x4.shared.b16 {%r1333, %r1334, %r1335, %r1336}, [%rd65];
	// end inline asm
	add.s64 	%rd66, %rd64, 512;
	add.s64 	%rd67, %rd65, 512;
	// begin inline asm
	ldmatrix.sync.aligned.m8n8.x4.shared.b16 {%r1337, %r1338, %r1339, %r1340}, [%rd66];ldmatrix.sync.aligned.m8n8.x4.shared.b16 {%r1341, %r1342, %r1343, %r1344}, [%rd67];
	// end inline asm
	// begin inline asm
	mma.sync.aligned.m8n8k16.row.col.s32.s8.s8.s32                         {%r4329, %r4328},                         {%r929}, {%r933},                         {%r4329, %r4328};
	// end inline asm
	// begin inline asm
	mma.sync.aligned.m8n8k16.row.col.s32.s8.s8.s32                         {%r4327, %r4326},                         {%r929}, {%r934},                         {%r4327, %r4326};
	// end inline asm
	// begin inline asm
	mma.sync.aligned.m8n8k16.row.col.s32.s8.s8.s32                         {%r4325, %r4324},                         {%r929}, {%r935},                         {%r4325, %r4324};
	// end inline asm
	// begin inline asm
	mma.sync.aligned.m8n8k16.row.col.s32.s8.s8.s32                         {%r4323, %r4322},                         {%r929}, {%r936},                         {%r4323, %r4322};
	// end inline asm
	// begin inline asm
	mma.sync.aligned.m8n8k16.row.col.s32.s8.s8.s32                         {%r4321, %r4320},                         {%r929}, {%r941},                         {%r4321, %r4320};
	// end inline asm
	// begin inline asm
	mma.sync.aligned.m8n8k16.row.col.s32.s8.s8.s32                         {%r4319, %r4318},                         {%r929}, {%r942},                         {%r4319, %r4318};
	// end inline asm
	// begin inline asm
	mma.sync.aligned.m8n8k16.row.col.s32.s8.s8.s32                         {%r4317, %r4316},                         {%r929}, {%r943},                         {%r4317, %r4316};
	// end inline asm
	// begin inline asm
	mma.sync.aligned.m8n8k16.row.col.s32.s8.s8.s32                         {%r4315, %r4314},                         {%r929}, {%r944},                         {%r4315, %r4314};
	// end inline asm
	// begin inline asm
	mma.sync.aligned.m8n8k16.row.col.s32.s8.s8.s32                         {%r4313, %r4312},                         {%r930}, {%r933},                         {%r4313, %r4312};
	// end inline asm
	// begin inline asm
	mma.sync.aligned.m8n8k16.row.col.s32.s8.s8.s32                         {%r4311, %r4310},                         {%r930}, {%r934},                         {%r4311, %r4310};
	// end inline asm
	// begin inline asm
	mma.sync.aligned.m8n8k16.row.col.s32.s8.s8.s32                         {%r4309, %r4308},                         {%r930}, {%r935},                         {%r4309, %r4308};
	// end inline asm
	// begin inline asm
	mma.sync.aligned.m8n8k16.row.col.s32.s8.s8.s32                         {%r4307, %r4306},                         {%r930}, {%r936},                         {%r4307, %r4306};
	// end inline asm
	// begin inline asm
	mma.sync.aligned.m8n8k16.row.col.s32.s8.s8.s32                         {%r4305, %r4304},                         {%r930}, {%r941},                         {%r4305, %r4304};
	// end inline asm
	// begin inline asm
	mma.sync.aligned.m8n8k16.row.col.s32.s8.s8.s32                         {%r4303, %r4302},                         {%r930}, {%r942},                         {%r4303, %r4302};
	// end inline asm
	// begin inline asm
	mma.sync.aligned.m8n8k16.row.col.s32.s8.s8.s32                         {%r4301, %r4300},                         {%r930}, {%r943},                         {%r4301, %r4300};
	// end inline asm
	// begin inline asm
	mma.sync.aligned.m8n8k16.row.col.s32.s8.s8.s32                         {%r4299, %r4298},                         {%r930}, {%r944},                         {%r4299, %r4298};
	// end inline asm
	// begin inline asm
	mma.sync.aligned.m8n8k16.row.col.s32.s8.s8.s32                         {%r4297, %r4296},                         {%r931}, {%r933},                         {%r4297, %r4296};
	// end inline asm
	// begin inline asm
	mma.sync.aligned.m8n8k16.row.col.s32.s8.s8.s32                         {%r4295, %r4294},                         {%r931}, {%r934},                         {%r4295, %r4294};
	// end inline asm
	// begin inline asm
	mma.sync.aligned.m8n8k16.row.col.s32.s8.s8.s32                         {%r4293, %r4292},                         {%r931}, {%r935},                         {%r4293, %r4292};
	// end inline asm
	// begin inline asm
	mma.sync.aligned.m8n8k16.row.col.s32.s8.s8.s32                         {%r4291, %r4290},                         {%r931}, {%r936},                         {%r4291, %r4290};
	// end inline asm
	// begin inline asm
	mma.sync.aligned.m8n8k16.row.col.s32.s8.s8.s32                         {%r4289, %r4288},                         {%r931}, {%r941},                         {%r4289, %r4288};
	// end inline asm
	// begin inline asm
	mma.sync.aligned.m8n8k16.row.col.s32.s8.s8.s32                         {%r4287, %r4286},                         {%r931}, {%r942},                         {%r4287, %r4286};
	// end inline asm
	// begin inline asm
	mma.sync.aligned.m8n8k16.row.col.s32.s8.s8.s32                         {%r4285, %r4284},                         {%r931}, {%r943},                         {%r4285, %r4284};
	// end inline asm
	// begin inline asm
	mma.sync.aligned.m8n8k16.row.col.s32.s8.s8.s32                         {%r4283, %r4282},                         {%r931}, {%r944},                         {%r4283, %r4282};
	// end inline asm
	// begin inline asm
	mma.sync.aligned.m8n8k16.row.col.s32.s8.s8.s32                         {%r4281, %r4280},                         {%r932}, {%r933},                         {%r4281, %r4280};
	// end inline asm
	// begin inline asm
	mma.sync.aligned.m8n8k16.row.col.s32.s8.s8.s32                         {%r4279, %r4278},                         {%r932}, {%r934},                         {%r4279, %r4278};
	// end inline asm
	// begin inline asm
	mma.sync.aligned.m8n8k16.row.col.s32.s8.s8.s32                         {%r4277, %r4276},                         {%r932}, {%r935},                         {%r4277, %r4276};
	// end inline asm
	// begin inline asm
	mma.sync.aligned.m8n8k16.row.col.s32.s8.s8.s32                         {%r4275, %r4274},                         {%r932}, {%r936},                         {%r4275, %r4274};
	// end inline asm
	// begin inline asm
	mma.sync.aligned.m8n8k16.row.col.s32.s8.s8.s32                         {%r4273, %r4272},                         {%r932}, {%r941},                         {%r4273, %r4272};
	// end inline asm
	// begin inline asm
	mma.sync.aligned.m8n8k16.row.col.s32.s8.s8.s32                         {%r4271, %r4270},                         {%r932}, {%r942},                         {%r4271, %r4270};
	// end inline asm
	// begin inline asm
	mma.sync.aligned.m8n8k16.row.col.s32.s8.s8.s32                         {%r4269, %r4268},                         {%r932}, {%r943},                         {%r4269, %r4268};
	// end inline asm
	// begin inline asm
	mma.sync.aligned.m8n8k16.row.col.s32.s8.s8.s32                         {%r4267, %r4266},                         {%r932}, {%r944},                         {%r4267, %r4266};
	// end inline asm
	// begin inline asm
	mma.sync.aligned.m8n8k16.row.col.s32.s8.s8.s32                         {%r4265, %r4264},                         {%r937}, {%r933},                         {%r4265, %r4264};
	// end inline asm
	// begin inline asm
	mma.sync.aligned.m8n8k16.row.col.s32.s8.s8.s32                         {%r4263, %r4262},                         {%r937}, {%r934},                         {%r4263, %r4262};
	// end inline asm
	// begin inline asm
	mma.sync.aligned.m8n8k16.row.col.s32.s8.s8.s32                         {%r4261, %r4260},                         {%r937}, {%r935},                         {%r4261, %r4260};
	// end inline asm
	// begin inline asm
	mma.sync.aligned.m8n8k16.row.col.s32.s8.s8.s32                         {%r4259, %r4258},                         {%r937}, {%r936},                         {%r4259, %r4258};
	// end inline asm
	// begin inline asm
	mma.sync.aligned.m8n8k16.row.col.s32.s8.s8.s32                         {%r4257, %r4256},                         {%r937}, {%r941},                         {%r4257, %r4256};
	// end inline asm
	// begin inline asm
	mma.sync.aligned.m8n8k16.row.col.s32.s8.s8.s32                         {%r4255, %r4254},                         {%r937}, {%r942},                         {%r4255, %r4254};
	// end inline asm
	// begin inline asm
	mma.sync.aligned.m8n8k16.row.col.s32.s8.s8.s32                         {%r4253, %r4252},                         {%r937}, {%r943},                         {%r4253, %r4252};
	// end inline asm
	// begin inline asm
	mma.sync.aligned.m8n8k16.row.col.s32.s8.s8.s32                         {%r4251, %r4250},                         {%r937}, {%r944},                         {%r4251, %r4250};
	// end inline asm
	// begin inline asm
	mma.sync.aligned.m8n8k16.row.col.s32.s8.s8.s32                         {%r4249, %r4248},                         {%r938}, {%r933},                         {%r4249, %r4248};
	// end inline asm
	// begin inline asm
	mma.sync.aligned.m8n8k16.row.col.s32.s8.s8.s32                         {%r4247, %r4246},                         {%r938}, {%r934},                         {%r4247, %r4246};
	// end inline asm
	// begin inline asm
	mma.sync.aligned.m8n8k16.row.col.s32.s8.s8.s32                         {%r4245, %r4244},                         {%r938}, {%r935},                         {%r4245, %r4244};
	// end inline asm
	// begin inline asm
	mma.sync.aligned.m8n8k16.row.col.s32.s8.s8.s32                         {%r4243, %r4242},                         {%r938}, {%r936},                         {%r4243, %r4242};
	// end inline asm
	// begin inline asm
	mma.sync.aligned.m8n8k16.row.col.s32.s8.s8.s32                         {%r4241, %r4240},                         {%r938}, {%r941},                         {%r4241, %r4240};
	// end inline asm
	// begin inline asm
	mma.sync.aligned.m8n8k16.row.col.s32.s8.s8.s32                         {%r4239, %r4238},                         {%r938}, {%r942},                         {%r4239, %r4238};
	// end inline asm
	// begin inline asm
	mma.sync.aligned.m8n8k16.row.col.s32.s8.s8.s32                         {%r4237, %r4236},                         {%r938}, {%r943},                         {%r4237, %r4236};
	// end inline asm
	// begin inline asm
	mma.sync.aligned.m8n8k16.row.col.s32.s8.s8.s32                         {%r4235, %r4234},                         {%r938}, {%r944},                         {%r4235, %r4234};
	// end inline asm
	// begin inline asm
	mma.sync.aligned.m8n8k16.row.col.s32.s8.s8.s32                         {%r4233, %r4232},                         {%r939}, {%r933},                         {%r4233, %r4232};
	// end inline asm
	// begin inline asm
	mma.sync.aligned.m8n8k16.row.col.s32.s8.s8.s32                         {%r4231, %r4230},                         {%r939}, {%r934},                         {%r4231, %r4230};
	// end inline asm
	// begin inline asm
	mma.sync.aligned.m8n8k16.row.col.s32.s8.s8.s32                         {%r4229, %r4228},                         {%r939}, {%r935},                         {%r4229, %r4228};
	// end inline asm
	// begin inline asm
	mma.sync.aligned.m8n8k16.row.col.s32.s8.s8.s32                         {%r4227, %r4226},                         {%r939}, {%r936},                         {%r4227, %r4226};
	// end inline asm
	// begin inline asm
	mma.sync.aligned.m8n8k16.row.col.s32.s8.s8.s32                         {%r4225, %r4224},                         {%r939}, {%r941},                         {%r4225, %r4224};
	// end inline asm
	// begin inline asm
	mma.sync.aligned.m8n8k16.row.col.s32.s8.s8.s32                         {%r4223, %r4222},                         {%r939}, {%r942},                         {%r4223, %r4222};
	// end inline asm
	// begin inline asm
	mma.sync.aligned.m8n8k16.row.col.s32.s8.s8.s32                         {%r4221, %r4220},                         {%r939}, {%r943},                         {%r4221, %r4220};
	// end inline asm
	// begin inline asm
	mma.sync.aligned.m8n8k16.row.col.s32.s8.s8.s32                         {%r4219, %r4218},                         {%r939}, {%r944},                         {%r4219, %r4218};
	// end inline asm
	// begin inline asm
	mma.sync.aligned.m8n8k16.row.col.s32.s8.s8.s32                         {%r4217, %r4216},                         {%r940}, {%r933},                         {%r4217, %r4216};
	// end inline asm
	// begin inline asm
	mma.sync.aligned.m8n8k16.row.col.s32.s8.s8.s32                         {%r4215, %r4214},                         {%r940}, {%r934},                         {%r4215, %r4214};
	// end inline asm
	// begin inline asm
	mma.sync.aligned.m8n8k16.row.col.s32.s8.s8.s32                         {%r4213, %r4212},                         {%r940}, {%r935},                         {%r4213, %r4212};
	// end inline asm
	// begin inline asm
	mma.sync.aligned.m8n8k16.row.col.s32.s8.s8.s32                         {%r4211, %r4210},                         {%r940}, {%r936},                         {%r4211, %r4210};
	// end inline asm
	// begin inline asm
	mma.sync.aligned.m8n8k16.row.col.s32.s8.s8.s32                         {%r4209, %r4208},                         {%r940}, {%r941},                         {%r4209, %r4208};
	// end inline asm
	// begin inline asm
	mma.sync.aligned.m8n8k16.row.col.s32.s8.s8.s32                         {%r4207, %r4206},                         {%r940}, {%r942},                         {%r4207, %r4206};
	// end inline asm
	// begin inline asm
	mma.sync.aligned.m8n8k16.row.col.s32.s8.s8.s32                         {%r4205, %r4204},                         {%r940}, {%r943},                         {%r4205, %r4204};
	// end inline asm
	// begin inline asm
	mma.sync.aligned.m8n8k16.row.col.s32.s8.s8.s32                         {%r4203, %r4202},                         {%r940}, {%r944},                         {%r4203, %r4202};
	// end inline asm
	// begin inline asm
	mma.sync.aligned.m8n8k16.row.col.s32.s8.s8.s32                         {%r4329, %r4328},                         {%r1329}, {%r1333},                         {%r4329, %r4328};
	// end inline asm
	// begin inline asm
	mma.sync.aligned.m8n8k16.row.col.s32.s8.s8.s32                         {%r4327, %r4326},                         {%r1329}, {%r1334},                         {%r4327, %r4326};
	// end inline asm
	// begin inline asm
	mma.sync.aligned.m8n8k16.row.col.s32.s8.s8.s32                         {%r4325, %r4324},                         {%r1329}, {%r1335},                         {%r4325, %r4324};
	// end inline asm
	// begin inline asm
	mma.sync.aligned.m8n8k16.row.col.s32.s8.s8.s32                         {%r4323, %r4322},                         {%r1329}, {%r1336},                         {%r4323, %r4322};
	// end inline asm
	// begin inline asm
	mma.sync.aligned.m8n8k16.row.col.s32.s8.s8.s32                         {%r4321, %r4320},                         {%r1329}, {%r1341},                         {%r4321, %r4320};
	// end inline asm
	// begin inline asm
	mma.sync.aligned.m8n8k16.row.col.s32.s8.s8.s32                         {%r4319, %r4318},                         {%r1329}, {%r1342},                         {%r4319, %r4318};
	// end inline asm
	// begin inline asm
	mma.sync.aligned.m8n8k16.row.col.s32.s8.s8.s32                         {%r4317, %r4316},                         {%r1329}, {%r1343},                         {%r4317, %r4316};
	// end inline asm
	// begin inline asm
	mma.sync.aligned.m8n8k16.row.col.s32.s8.s8.s32                         {%r4315, %r4314},                         {%r1329}, {%r1344},                         {%r4315, %r4314};
	// end inline asm
	// begin inline asm
	mma.sync.aligned.m8n8k16.row.col.s32.s8.s8.s32                         {%r4313, %r4312},                         {%r1330}, {%r1333},                         {%r4313, %r4312};
	// end inline asm
	// begin inline asm
	mma.sync.aligned.m8n8k16.row.col.s32.s8.s8.s32                         {%r4311, %r4310},                         {%r1330}, {%r1334},                         {%r4311, %r4310};
	// end inline asm
	// begin inline asm
	mma.sync.aligned.m8n8k16.row.col.s32.s8.s8.s32                         {%r4309, %r4308},                         {%r1330}, {%r1335},                         {%r4309, %r4308};
	// end inline asm
	// begin inline asm
	mma.sync.aligned.m8n8k16.row.col.s32.s8.s8.s32                         {%r4307, %r4306},                         {%r1330}, {%r1336},                         {%r4307, %r4306};
	// end inline asm
	// begin inline asm
	mma.sync.aligned.m8n8k16.row.col.s32.s8.s8.s32                         {%r4305, %r4304},                         {%r1330}, {%r1341},                         {%r4305, %r4304};
	// end inline asm
	// begin inline asm
	mma.sync.aligned.m8n8k16.row.col.s32.s8.s8.s32                         {%r4303, %r4302},                         {%r1330}, {%r1342},                         {%r4303, %r4302};
	// end inline asm
	// begin inline asm
	mma.sync.aligned.m8n8k16.row.col.s32.s8.s8.s32                         {%r4301, %r4300},                         {%r1330}, {%r1343},                         {%r4301, %r4300};
	// end inline asm
	// begin inline asm
	mma.sync.aligned.m8n8k16.row.col.s32.s8.s8.s32                         {%r4299, %r4298},                         {%r1330}, {%r1344},                         {%r4299, %r4298};
	// end inline asm
	// begin inline asm
	mma.sync.aligned.m8n8k16.row.col.s32.s8.s8.s32                         {%r4297, %r4296},                         {%r1331}, {%r1333},                         {%r4297, %r4296};
	// end inline asm
	// begin inline asm
	mma.sync.aligned.m8n8k16.row.col.s32.s8.s8.s32                         {%r4295, %r4294},                         {%r1331}, {%r1334},                         {%r4295, %r4294};
	// end inline asm
	// begin inline asm
	mma.sync.aligned.m8n8k16.row.col.s32.s8.s8.s32                         {%r4293, %r4292},                         {%r1331}, {%r1335},                         {%r4293, %r4292};
	// end inline asm
	// begin inline asm
	mma.sync.aligned.m8n8k16.row.col.s32.s8.s8.s32                         {%r4291, %r4290},                         {%r1331}, {%r1336},                         {%r4291, %r4290};
	// end inline asm
	// begin inline asm
	mma.sync.aligned.m8n8k16.row.col.s32.s8.s8.s32                         {%r4289, %r4288},                         {%r1331}, {%r1341},                         {%r4289, %r4288};
	// end inline asm
	// begin inline asm
	mma.sync.aligned.m8n8k16.row.col.s32.s8.s8.s32                         {%r4287, %r4286},                         {%r1331}, {%r1342},                         {%r4287, %r4286};
	// end inline asm
	// begin inline asm
	mma.sync.aligned.m8n8k16.row.col.s32.s8.s8.s32                         {%r4285, %r4284},                         {%r1331}, {%r1343},                         {%r4285, %r4284};
	// end inline asm
	// begin inline asm
	mma.sync.aligned.m8n8k16.row.col.s32.s8.s8.s32                         {%r4283, %r4282},                         {%r1331}, {%r1344},                         {%r4283, %r4282};
	// end inline asm
	// begin inline asm
	mma.sync.aligned.m8n8k16.row.col.s32.s8.s8.s32                         {%r4281, %r4280},                         {%r1332}, {%r1333},                         {%r4281, %r4280};
	// end inline asm
	// begin inline asm
	mma.sync.aligned.m8n8k16.row.col.s32.s8.s8.s32                         {%r4279, %r4278},                         {%r1332}, {%r1334},                         {%r4279, %r4278};
	// end inline asm
	// begin inline asm
	mma.sync.aligned.m8n8k16.row.col.s32.s8.s8.s32                         {%r4277, %r4276},                         {%r1332}, {%r1335},                         {%r4277, %r4276};
	// end inline asm
	// begin inline asm
	mma.sync.aligned.m8n8k16.row.col.s32.s8.s8.s32                         {%r4275, %r4274},                         {%r1332}, {%r1336},                         {%r4275, %r4274};
	// end inline asm
	// begin inline asm
	mma.sync.aligned.m8n8k16.row.col.s32.s8.s8.s32                         {%r4273, %r4272},                         {%r1332}, {%r1341},                         {%r4273, %r4272};
	// end inline asm
	// begin inline asm
	mma.sync.aligned.m8n8k16.row.col.s32.s8.s8.s32                         {%r4271, %r4270},                         {%r1332}, {%r1342},                         {%r4271, %r4270};
	// end inline asm
	// begin inline asm
	mma.sync.aligned.m8n8k16.row.col.s32.s8.s8.s32                         {%r4269, %r4268},                         {%r1332}, {%r1343},                         {%r4269, %r4268};
	// end inline asm
	// begin inline asm
	mma.sync.aligned.m8n8k16.row.col.s32.s8.s8.s32                         {%r4267, %r4266},                         {%r1332}, {%r1344},                         {%r4267, %r4266};
	// end inline asm
	// begin inline asm
	mma.sync.aligned.m8n8k16.row.col.s32.s8.s8.s32                         {%r4265, %r4264},                         {%r1337}, {%r1333},                         {%r4265, %r4264};
	// end inline asm
	// begin inline asm
	mma.sync.aligned.m8n8k16.row.col.s32.s8.s8.s32                         {%r4263, %r4262},                         {%r1337}, {%r1334},                         {%r4263, %r4262};
	// end inline asm
	// begin inline asm
	mma.sync.aligned.m8n8k16.row.col.s32.s8.s8.s32                         {%r4261, %r4260},                         {%r1337}, {%r1335},                         {%r4261, %r4260};
	// end inline asm
	// begin inline asm
	mma.sync.aligned.m8n8k16.row.col.s32.s8.s8.s32                         {%r4259, %r4258},                         {%r1337}, {%r1336},                         {%r4259, %r4258};
	// end inline asm
	// begin inline asm
	mma.sync.aligned.m8n8k16.row.col.s32.s8.s8.s32                         {%r4257, %r4256},                         {%r1337}, {%r1341},                         {%r4257, %r4256};
	// end inline asm
	// begin inline asm
	mma.sync.aligned.m8n8k16.row.col.s32.s8.s8.s32                         {%r4255, %r4254},                         {%r1337}, {%r1342},                         {%r4255, %r4254};
	// end inline asm
	// begin inline asm
	mma.sync.aligned.m8n8k16.row.col.s32.s8.s8.s32                         {%r4253, %r4252},                         {%r1337}, {%r1343},                         {%r4253, %r4252};
	// end inline asm
	// begin inline asm
	mma.sync.aligned.m8n8k16.row.col.s32.s8.s8.s32                         {%r4251, %r4250},                         {%r1337}, {%r1344},                         {%r4251, %r4250};
	// end inline asm
	// begin inline asm
	mma.sync.aligned.m8n8k16.row.col.s32.s8.s8.s32                         {%r4249, %r4248},                         {%r1338}, {%r1333},                         {%r4249, %r4248};
	// end inline asm
	// begin inline asm
	mma.sync.aligned.m8n8k16.row.col.s32.s8.s8.s32                         {%r4247, %r4246},                         {%r1338}, {%r1334},                         {%r4247, %r4246};
	// end inline asm
	// begin inline asm
	mma.sync.aligned.m8n8k16.row.col.s32.s8.s8.s32                         {%r4245, %r4244},                         {%r1338}, {%r1335},                         {%r4245, %r4244};
	// end inline asm
	// begin inline asm
	mma.sync.aligned.m8n8k16.row.col.s32.s8.s8.s32                         {%r4243, %r4242},                         {%r1338}, {%r1336},                         {%r4243, %r4242};
	// end inline asm
	// begin inline asm
	mma.sync.aligned.m8n8k16.row.col.s32.s8.s8.s32                         {%r4241, %r4240},                         {%r1338}, {%r1341},                         {%r4241, %r4240};
	// end inline asm
	// begin inline asm
	mma.sync.aligned.m8n8k16.row.col.s32.s8.s8.s32                         {%r4239, %r4238},                         {%r1338}, {%r1342},                         {%r4239, %r4238};
	// end inline asm
	// begin inline asm
	mma.sync.aligned.m8n8k16.row.col.s32.s8.s8.s32                         {%r4237, %r4236},                         {%r1338}, {%r1343},                         {%r4237, %r4236};
	// end inline asm
	// begin inline asm
	mma.sync.aligned.m8n8k16.row.col.s32.s8.s8.s32                         {%r4235, %r4234},                         {%r1338}, {%r1344},                         {%r4235, %r4234};
	// end inline asm
	// begin inline asm
	mma.sync.aligned.m8n8k16.row.col.s32.s8.s8.s32                         {%r4233, %r4232},                         {%r1339}, {%r1333},                         {%r4233, %r4232};
	// end inline asm
	// begin inline asm
	mma.sync.aligned.m8n8k16.row.col.s32.s8.s8.s32                         {%r4231, %r4230},                         {%r1339}, {%r1334},                         {%r4231, %r4230};
	// end inline asm
	// begin inline asm
	mma.sync.aligned.m8n8k16.row.col.s32.s8.s8.s32                         {%r4229, %r4228},                         {%r1339}, {%r1335},                         {%r4229, %r4228};
	// end inline asm
	// begin inline asm
	mma.sync.aligned.m8n8k16.row.col.s32.s8.s8.s32                         {%r4227, %r4226},                         {%r1339}, {%r1336},                         {%r4227, %r4226};
	// end inline asm
	// begin inline asm
	mma.sync.aligned.m8n8k16.row.col.s32.s8.s8.s32                         {%r4225, %r4224},                         {%r1339}, {%r1341},                         {%r4225, %r4224};
	// end inline asm
	// begin inline asm
	mma.sync.aligned.m8n8k16.row.col.s32.s8.s8.s32                         {%r4223, %r4222},                         {%r1339}, {%r1342},                         {%r4223, %r4222};
	// end inline asm
	// begin inline asm
	mma.sync.aligned.m8n8k16.row.col.s32.s8.s8.s32                         {%r4221, %r4220},                         {%r1339}, {%r1343},                         {%r4221, %r4220};
	// end inline asm
	// begin inline asm
	mma.sync.aligned.m8n8k16.row.col.s32.s8.s8.s32                         {%r4219, %r4218},                         {%r1339}, {%r1344},                         {%r4219, %r4218};
	// end inline asm
	// begin inline asm
	mma.sync.aligned.m8n8k16.row.col.s32.s8.s8.s32                         {%r4217, %r4216},                         {%r1340}, {%r1333},                         {%r4217, %r4216};
	// end inline asm
	// begin inline asm
	mma.sync.aligned.m8n8k16.row.col.s32.s8.s8.s32                         {%r4215, %r4214},                         {%r1340}, {%r1334},                         {%r4215, %r4214};
	// end inline asm
	// begin inline asm
	mma.sync.aligned.m8n8k16.row.col.s32.s8.s8.s32                         {%r4213, %r4212},                         {%r1340}, {%r1335},                         {%r4213, %r4212};
	// end inline asm
	// begin inline asm
	mma.sync.aligned.m8n8k16.row.col.s32.s8.s8.s32                         {%r4211, %r4210},                         {%r1340}, {%r1336},                         {%r4211, %r4210};
	// end inline asm
	// begin inline asm
	mma.sync.aligned.m8n8k16.row.col.s32.s8.s8.s32                         {%r4209, %r4208},                         {%r1340}, {%r1341},                         {%r4209, %r4208};
	// end inline asm
	// begin inline asm
	mma.sync.aligned.m8n8k16.row.col.s32.s8.s8.s32                         {%r4207, %r4206},                         {%r1340}, {%r1342},                         {%r4207, %r4206};
	// end inline asm
	// begin inline asm
	mma.sync.aligned.m8n8k16.row.col.s32.s8.s8.s32                         {%r4205, %r4204},                         {%r1340}, {%r1343},                         {%r4205, %r4204};
	// end inline asm
	// begin inline asm
	mma.sync.aligned.m8n8k16.row.col.s32.s8.s8.s32                         {%r4203, %r4202},                         {%r1340}, {%r1344},                         {%r4203, %r4202};
	// end inline asm
	xor.b32  	%r4491, %r4491, 1;
	mul.wide.u32 	%rd81, %r2154, 4;
	and.b64  	%rd82, %rd81, 3968;
	shr.u64 	%rd83, %rd76, 1;
	mov.b64 	%rd84, 12;
	cvt.u32.u64 	%r2178, %rd84;
	cvt.u32.u64 	%r2179, %rd83;
	and.b32  	%r2180, %r2179, %r2178;
	mov.b64 	%rd85, 112;
	cvt.u32.u64 	%r2181, %rd85;
	mul.wide.u32 	%rd86, %r2154, 16;
	cvt.u32.u64 	%r2182, %rd86;
	and.b32  	%r2183, %r2182, %r2181;
	cvt.u32.u64 	%r2184, %rd82;
	or.b32  	%r2185, %r2184, %r2183;
	add.s32 	%r2186, %r2185, %r2180;
	add.s32 	%r2187, %r2162, %r2186;
	st.shared.u32 	[%r2187], %r2129;
	st.shared.u32 	[%r2187+4096], %r2130;
	st.shared.u32 	[%r2187+8192], %r2131;
	st.shared.u32 	[%r2187+12288], %r2132;
	st.shared.u32 	[%r2187+1024], %r2133;
	st.shared.u32 	[%r2187+5120], %r2134;
	st.shared.u32 	[%r2187+9216], %r2135;
	st.shared.u32 	[%r2187+13312], %r2136;
	st.shared.u32 	[%r2187+2048], %r2137;
	st.shared.u32 	[%r2187+6144], %r2138;
	st.shared.u32 	[%r2187+10240], %r2139;
	st.shared.u32 	[%r2187+14336], %r2140;
	st.shared.u32 	[%r2187+3072], %r2141;
	st.shared.u32 	[%r2187+7168], %r2142;
	st.shared.u32 	[%r2187+11264], %r2143;
	st.shared.u32 	[%r2187+15360], %r2144;
	st.shared.u32 	[%r2187+32768], %r2145;
	st.shared.u32 	[%r2187+34816], %r2146;
	st.shared.u32 	[%r2187+36864], %r2147;
	st.shared.u32 	[%r2187+38912], %r2148;
	st.shared.u32 	[%r2187+33792], %r2149;
	st.shared.u32 	[%r2187+35840], %r2150;
	st.shared.u32 	[%r2187+37888], %r2151;
	st.shared.u32 	[%r2187+39936], %r2152;
	bar.sync 	0;
	xor.b32  	%r2188, %r2153, 16384;
	add.s32 	%r2189, %r2162, %r2160;
	add.s32 	%r2190, %r2189, %r2188;
	cvt.u64.u32 	%rd68, %r2190;
	xor.b32  	%r2191, %r2164, 8192;
	mul.wide.u32 	%rd87, %r2154, 32;
	mov.b64 	%rd88, 496;
	cvt.u32.u64 	%r2192, %rd88;
	and.b32  	%r2193, %r2182, %r2192;
	mov.b64 	%rd89, 1024;
	cvt.u32.u64 	%r2194, %rd89;
	cvt.u32.u64 	%r2195, %rd87;
	and.b32  	%r2196, %r2195, %r2194;
	add.s32 	%r2197, %r2196, %r2193;
	or.b32  	%r2198, %r2191, %r2197;
	add.s32 	%r2199, %r2162, %r2198;
	add.s32 	%r2200, %r2199, 32768;
	cvt.u64.u32 	%rd69, %r2200;
	// begin inline asm
	ldmatrix.sync.aligned.m8n8.x4.shared.b16 {%r4482, %r4481, %r4480, %r4479}, [%rd68];ldmatrix.sync.aligned.m8n8.x4.shared.b16 {%r4490, %r4489, %r4488, %r4487}, [%rd69];
	// end inline asm
	add.s64 	%rd70, %rd68, 512;
	add.s64 	%rd71, %rd69, 512;
	// begin inline asm
	ldmatrix.sync.aligned.m8n8.x4.shared.b16 {%r4478, %r4477, %r4476, %r4475}, [%rd70];ldmatrix.sync.aligned.m8n8.x4.shared.b16 {%r4486, %r4485, %r4484, %r4483}, [%rd71];
	// end inline asm
	add.s32 	%r308, %r4201, 64;
	add.s32 	%r2201, %r4201, 128;
	add.s64 	%rd136, %rd136, 64;
	add.s64 	%rd135, %rd135, 64;
	add.s64 	%rd134, %rd134, 64;
	setp.lt.s32 	%p2, %r2201, %r4198;
	mov.u32 	%r4201, %r308;
	@%p2 bra 	$L__BB0_2;
$L__BB0_3:
	ld.param.u32 	%r4200, [_Z16i8gemm256x128x64PKaS0_Piiiiii_param_7];
	ld.param.u32 	%r4199, [_Z16i8gemm256x128x64PKaS0_Piiiiii_param_6];
	ld.param.u32 	%r4196, [_Z16i8gemm256x128x64PKaS0_Piiiiii_param_4];
	ld.param.u64 	%rd133, [_Z16i8gemm256x128x64PKaS0_Piiiiii_param_2];
	cvta.to.global.u64 	%rd102, %rd133;
	mov.u32 	%r3786, %tid.x;
	cvt.u64.u32 	%rd103, %r3786;
	mul.wide.u32 	%rd104, %r3786, 2;
	and.b64  	%rd105, %rd104, 64;
	cvt.s64.s32 	%rd106, %r4196;
	mov.u32 	%r3787, %ctaid.y;
	shl.b32 	%r3788, %r3787, 7;
	cvt.u64.u32 	%rd107, %r3788;
	mov.u32 	%r3789, %ctaid.x;
	mul.lo.s32 	%r3790, %r3789, %r4196;
	shl.b32 	%r3791, %r3790, 8;
	cvt.u64.u32 	%rd108, %r3791;
	shl.b32 	%r3792, %r4491, 14;
	and.b64  	%rd109, %rd103, 960;
	and.b64  	%rd110, %rd103, 31;
	cvt.u32.u64 	%r3793, %rd110;
	cvt.u32.u64 	%r3794, %rd109;
	add.s32 	%r3795, %r3794, %r3793;
	shl.b32 	%r3796, %r3795, 4;
	or.b32  	%r3797, %r3796, %r3792;
	mov.u32 	%r3798, _ZZ16i8gemm256x128x64PKaS0_PiiiiiiE10shared_mem;
	add.s32 	%r3799, %r3797, %r3798;
	shl.b32 	%r3800, %r4491, 13;
	cvt.u32.u64 	%r3801, %rd105;
	add.s32 	%r3802, %r3801, %r3793;
	shl.b32 	%r3803, %r3802, 4;
	or.b32  	%r3804, %r3803, %r3800;
	add.s32 	%r3805, %r3799, 4096;
	cvt.u64.u32 	%rd90, %r3805;
	add.s32 	%r3806, %r3798, %r3804;
	add.s32 	%r3807, %r3806, 34816;
	cvt.u64.u32 	%rd91, %r3807;
	// begin inline asm
	ldmatrix.sync.aligned.m8n8.x4.shared.b16 {%r2202, %r2203, %r2204, %r2205}, [%rd90];ldmatrix.sync.aligned.m8n8.x4.shared.b16 {%r2206, %r2207, %r2208, %r2209}, [%rd91];
	// end inline asm
	add.s64 	%rd92, %rd90, 512;
	add.s64 	%rd93, %rd91, 512;
	// begin inline asm
	ldmatrix.sync.aligned.m8n8.x4.shared.b16 {%r2210, %r2211, %r2212, %r2213}, [%rd92];ldmatrix.sync.aligned.m8n8.x4.shared.b16 {%r2214, %r2215, %r2216, %r2217}, [%rd93];
	// end inline asm
	// begin inline asm
	mma.sync.aligned.m8n8k16.row.col.s32.s8.s8.s32                         {%r4329, %r4328},                         {%r4482}, {%r4490},                         {%r4329, %r4328};
	// end inline asm
	// begin inline asm
	mma.sync.aligned.m8n8k16.row.col.s32.s8.s8.s32                         {%r4327, %r4326},                         {%r4482}, {%r4489},                         {%r4327, %r4326};
	// end inline asm
	// begin inline asm
	mma.sync.aligned.m8n8k16.row.col.s32.s8.s8.s32                         {%r4325, %r4324},                         {%r4482}, {%r4488},                         {%r4325, %r4324};
	// end inline asm
	// begin inline asm
	mma.sync.aligned.m8n8k16.row.col.s32.s8.s8.s32                         {%r4323, %r4322},                         {%r4482}, {%r4487},                         {%r4323, %r4322};
	// end inline asm
	// begin inline asm
	mma.sync.aligned.m8n8k16.row.col.s32.s8.s8.s32                         {%r4321, %r4320},                         {%r4482}, {%r4486},                         {%r4321, %r4320};
	// end inline asm
	// begin inline asm
	mma.sync.aligned.m8n8k16.row.col.s32.s8.s8.s32                         {%r4319, %r4318},                         {%r4482}, {%r4485},                         {%r4319, %r4318};
	// end inline asm
	// begin inline asm
	mma.sync.aligned.m8n8k16.row.col.s32.s8.s8.s32                         {%r4317, %r4316},                         {%r4482}, {%r4484},                         {%r4317, %r4316};
	// end inline asm
	// begin inline asm
	mma.sync.aligned.m8n8k16.row.col.s32.s8.s8.s32                         {%r4315, %r4314},                         {%r4482}, {%r4483},                         {%r4315, %r4314};
	// end inline asm
	// begin inline asm
	mma.sync.aligned.m8n8k16.row.col.s32.s8.s8.s32                         {%r4313, %r4312},                         {%r4481}, {%r4490},                         {%r4313, %r4312};
	// end inline asm
	// begin inline asm
	mma.sync.aligned.m8n8k16.row.col.s32.s8.s8.s32                         {%r4311, %r4310},                         {%r4481}, {%r4489},                         {%r4311, %r4310};
	// end inline asm
	// begin inline asm
	mma.sync.aligned.m8n8k16.row.col.s32.s8.s8.s32                         {%r4309, %r4308},                         {%r4481}, {%r4488},                         {%r4309, %r4308};
	// end inline asm
	// begin inline asm
	mma.sync.aligned.m8n8k16.row.col.s32.s8.s8.s32                         {%r4307, %r4306},                         {%r4481}, {%r4487},                         {%r4307, %r4306};
	// end inline asm
	// begin inline asm
	mma.sync.aligned.m8n8k16.row.col.s32.s8.s8.s32                         {%r4305, %r4304},                         {%r4481}, {%r4486},                         {%r4305, %r4304};
	// end inline asm
	// begin inline asm
	mma.sync.aligned.m8n8k16.row.col.s32.s8.s8.s32                         {%r4303, %r4302},                         {%r4481}, {%r4485},                         {%r4303, %r4302};
	// end inline asm
	// begin inline asm
	mma.sync.aligned.m8n8k16.row.col.s32.s8.s8.s32                         {%r4301, %r4300},                         {%r4481}, {%r4484},                         {%r4301, %r4300};
	// end inline asm
	// begin inline asm
	mma.sync.aligned.m8n8k16.row.col.s32.s8.s8.s32                         {%r4299, %r4298},                         {%r4481}, {%r4483},                         {%r4299, %r4298};
	// end inline asm
	// begin inline asm
	mma.sync.aligned.m8n8k16.row.col.s32.s8.s8.s32                         {%r4297, %r4296},                         {%r4480}, {%r4490},                         {%r4297, %r4296};
	// end inline asm
	// begin inline asm
	mma.sync.aligned.m8n8k16.row.col.s32.s8.s8.s32                         {%r4295, %r4294},                         {%r4480}, {%r4489},                         {%r4295, %r4294};
	// end inline asm
	// begin inline asm
	mma.sync.aligned.m8n8k16.row.col.s32.s8.s8.s32                         {%r4293, %r4292},                         {%r4480}, {%r4488},                         {%r4293, %r4292};
	// end inline asm
	// begin inline asm
	mma.sync.aligned.m8n8k16.row.col.s32.s8.s8.s32                         {%r4291, %r4290},                         {%r4480}, {%r4487},                         {%r4291, %r4290};
	// end inline asm
	// begin inline asm
	mma.sync.aligned.m8n8k16.row.col.s32.s8.s8.s32                         {%r4289, %r4288},                         {%r4480}, {%r4486},                         {%r4289, %r4288};
	// end inline asm
	// begin inline asm
	mma.sync.aligned.m8n8k16.row.col.s32.s8.s8.s32                         {%r4287, %r4286},                         {%r4480}, {%r4485},                         {%r4287, %r4286};
	// end inline asm
	// begin inline asm
	mma.sync.aligned.m8n8k16.row.col.s32.s8.s8.s32                         {%r4285, %r4284},                         {%r4480}, {%r4484},                         {%r4285, %r4284};
	// end inline asm
	// begin inline asm
	mma.sync.aligned.m8n8k16.row.col.s32.s8.s8.s32                         {%r4283, %r4282},                         {%r4480}, {%r4483},                         {%r4283, %r4282};
	// end inline asm
	// begin inline asm
	mma.sync.aligned.m8n8k16.row.col.s32.s8.s8.s32                         {%r4281, %r4280},                         {%r4479}, {%r4490},                         {%r4281, %r4280};
	// end inline asm
	// begin inline asm
	mma.sync.aligned.m8n8k16.row.col.s32.s8.s8.s32                         {%r4279, %r4278},                         {%r4479}, {%r4489},                         {%r4279, %r4278};
	// end inline asm
	// begin inline asm
	mma.sync.aligned.m8n8k16.row.col.s32.s8.s8.s32                         {%r4277, %r4276},                         {%r4479}, {%r4488},                         {%r4277, %r4276};
	// end inline asm
	// begin inline asm
	mma.sync.aligned.m8n8k16.row.col.s32.s8.s8.s32                         {%r4275, %r4274},                         {%r4479}, {%r4487},                         {%r4275, %r4274};
	// end inline asm
	// begin inline asm
	mma.sync.aligned.m8n8k16.row.col.s32.s8.s8.s32                         {%r4273, %r4272},                         {%r4479}, {%r4486},                         {%r4273, %r4272};
	// end inline asm
	// begin inline asm
	mma.sync.aligned.m8n8k16.row.col.s32.s8.s8.s32                         {%r4271, %r4270},                         {%r4479}, {%r4485},                         {%r4271, %r4270};
	// end inline asm
	// begin inline asm
	mma.sync.aligned.m8n8k16.row.col.s32.s8.s8.s32                         {%r4269, %r4268},                         {%r4479}, {%r4484},                         {%r4269, %r4268};
	// end inline asm
	// begin inline asm
	mma.sync.aligned.m8n8k16.row.col.s32.s8.s8.s32                         {%r4267, %r4266},                         {%r4479}, {%r4483},                         {%r4267, %r4266};
	// end inline asm
	// begin inline asm
	mma.sync.aligned.m8n8k16.row.col.s32.s8.s8.s32                         {%r4265, %r4264},                         {%r4478}, {%r4490},                         {%r4265, %r4264};
	// end inline asm
	// begin inline asm
	mma.sync.aligned.m8n8k16.row.col.s32.s8.s8.s32                         {%r4263, %r4262},                         {%r4478}, {%r4489},                         {%r4263, %r4262};
	// end inline asm
	// begin inline asm
	mma.sync.aligned.m8n8k16.row.col.s32.s8.s8.s32                         {%r4261, %r4260},                         {%r4478}, {%r4488},                         {%r4261, %r4260};
	// end inline asm
	// begin inline asm
	mma.sync.aligned.m8n8k16.row.col.s32.s8.s8.s32                         {%r4259, %r4258},                         {%r4478}, {%r4487},                         {%r4259, %r4258};
	// end inline asm
	// begin inline asm
	mma.sync.aligned.m8n8k16.row.col.s32.s8.s8.s32                         {%r4257, %r4256},                         {%r4478}, {%r4486},                         {%r4257, %r4256};
	// end inline asm
	// begin inline asm
	mma.sync.aligned.m8n8k16.row.col.s32.s8.s8.s32                         {%r4255, %r4254},                         {%r4478}, {%r4485},                         {%r4255, %r4254};
	// end inline asm
	// begin inline asm
	mma.sync.aligned.m8n8k16.row.col.s32.s8.s8.s32                         {%r4253, %r4252},                         {%r4478}, {%r4484},                         {%r4253, %r4252};
	// end inline asm
	// begin inline asm
	mma.sync.aligned.m8n8k16.row.col.s32.s8.s8.s32                         {%r4251, %r4250},                         {%r4478}, {%r4483},                         {%r4251, %r4250};
	// end inline asm
	// begin inline asm
	mma.sync.aligned.m8n8k16.row.col.s32.s8.s8.s32                         {%r4249, %r4248},                         {%r4477}, {%r4490},                         {%r4249, %r4248};
	// end inline asm
	// begin inline asm
	mma.sync.aligned.m8n8k16.row.col.s32.s8.s8.s32                         {%r4247, %r4246},                         {%r4477}, {%r4489},                         {%r4247, %r4246};
	// end inline asm
	// begin inline asm
	mma.sync.aligned.m8n8k16.row.col.s32.s8.s8.s32                         {%r4245, %r4244},                         {%r4477}, {%r4488},                         {%r4245, %r4244};
	// end inline asm
	// begin inline asm
	mma.sync.aligned.m8n8k16.row.col.s32.s8.s8.s32                         {%r4243, %r4242},                         {%r4477}, {%r4487},                         {%r4243, %r4242};
	// end inline asm
	// begin inline asm
	mma.sync.aligned.m8n8k16.row.col.s32.s8.s8.s32                         {%r4241, %r4240},                         {%r4477}, {%r4486},                         {%r4241, %r4240};
	// end inline asm
	// begin inline asm
	mma.sync.aligned.m8n8k16.row.col.s32.s8.s8.s32                         {%r4239, %r4238},                         {%r4477}, {%r4485},                         {%r4239, %r4238};
	// end inline asm
	// begin inline asm
	mma.sync.aligned.m8n8k16.row.col.s32.s8.s8.s32                         {%r4237, %r4236},                         {%r4477}, {%r4484},                         {%r4237, %r4236};
	// end inline asm
	// begin inline asm
	mma.sync.aligned.m8n8k16.row.col.s32.s8.s8.s32                         {%r4235, %r4234},                         {%r4477}, {%r4483},                         {%r4235, %r4234};
	// end inline asm
	// begin inline asm
	mma.sync.aligned.m8n8k16.row.col.s32.s8.s8.s32                         {%r4233, %r4232},                         {%r4476}, {%r4490},                         {%r4233, %r4232};
	// end inline asm
	// begin inline asm
	mma.sync.aligned.m8n8k16.row.col.s32.s8.s8.s32                         {%r4231, %r4230},                         {%r4476}, {%r4489},                         {%r4231, %r4230};
	// end inline asm
	// begin inline asm
	mma.sync.aligned.m8n8k16.row.col.s32.s8.s8.s32                         {%r4229, %r4228},                         {%r4476}, {%r4488},                         {%r4229, %r4228};
	// end inline asm
	// begin inline asm
	mma.sync.aligned.m8n8k16.row.col.s32.s8.s8.s32                         {%r4227, %r4226},                         {%r4476}, {%r4487},                         {%r4227, %r4226};
	// end inline asm
	// begin inline asm
	mma.sync.aligned.m8n8k16.row.col.s32.s8.s8.s32                         {%r4225, %r4224},                         {%r4476}, {%r4486},                         {%r4225, %r4224};
	// end inline asm
	// begin inline asm
	mma.sync.aligned.m8n8k16.row.col.s32.s8.s8.s32                         {%r4223, %r4222},                         {%r4476}, {%r4485},                         {%r4223, %r4222};
	// end inline asm
	// begin inline asm
	mma.sync.aligned.m8n8k16.row.col.s32.s8.s8.s32                         {%r4221, %r4220},                         {%r4476}, {%r4484},                         {%r4221, %r4220};
	// end inline asm
	// begin inline asm
	mma.sync.aligned.m8n8k16.row.col.s32.s8.s8.s32                         {%r4219, %r4218},                         {%r4476}, {%r4483},                         {%r4219, %r4218};
	// end inline asm
	// begin inline asm
	mma.sync.aligned.m8n8k16.row.col.s32.s8.s8.s32                         {%r4217, %r4216},                         {%r4475}, {%r4490},                         {%r4217, %r4216};
	// end inline asm
	// begin inline asm
	mma.sync.aligned.m8n8k16.row.col.s32.s8.s8.s32                         {%r4215, %r4214},                         {%r4475}, {%r4489},                         {%r4215, %r4214};
	// end inline asm
	// begin inline asm
	mma.sync.aligned.m8n8k16.row.col.s32.s8.s8.s32                         {%r4213, %r4212},                         {%r4475}, {%r4488},                         {%r4213, %r4212};
	// end inline asm
	// begin inline asm
	mma.sync.aligned.m8n8k16.row.col.s32.s8.s8.s32                         {%r4211, %r4210},                         {%r4475}, {%r4487},                         {%r4211, %r4210};
	// end inline asm
	// begin inline asm
	mma.sync.aligned.m8n8k16.row.col.s32.s8.s8.s32                         {%r4209, %r4208},                         {%r4475}, {%r4486},                         {%r4209, %r4208};
	// end inline asm
	// begin inline asm
	mma.sync.aligned.m8n8k16.row.col.s32.s8.s8.s32                         {%r4207, %r4206},                         {%r4475}, {%r4485},                         {%r4207, %r4206};
	// end inline asm
	// begin inline asm
	mma.sync.aligned.m8n8k16.row.col.s32.s8.s8.s32                         {%r4205, %r4204},                         {%r4475}, {%r4484},                         {%r4205, %r4204};
	// end inline asm
	// begin inline asm
	mma.sync.aligned.m8n8k16.row.col.s32.s8.s8.s32                         {%r4203, %r4202},                         {%r4475}, {%r4483},                         {%r4203, %r4202};
	// end inline asm
	add.s32 	%r3808, %r3799, 8192;
	cvt.u64.u32 	%rd94, %r3808;
	add.s32 	%r3809, %r3806, 36864;
	cvt.u64.u32 	%rd95, %r3809;
	// begin inline asm
	ldmatrix.sync.aligned.m8n8.x4.shared.b16 {%r2602, %r2603, %r2604, %r2605}, [%rd94];ldmatrix.sync.aligned.m8n8.x4.shared.b16 {%r2606, %r2607, %r2608, %r2609}, [%rd95];
	// end inline asm
	add.s64 	%rd96, %rd94, 512;
	add.s64 	%rd97, %rd95, 512;
	// begin inline asm
	ldmatrix.sync.aligned.m8n8.x4.shared.b16 {%r2610, %r2611, %r2612, %r2613}, [%rd96];ldmatrix.sync.aligned.m8n8.x4.shared.b16 {%r2614, %r2615, %r2616, %r2617}, [%rd97];
	// end inline asm
	// begin inline asm
	mma.sync.aligned.m8n8k16.row.col.s32.s8.s8.s32                         {%r4329, %r4328},                         {%r2202}, {%r2206},                         {%r4329, %r4328};
	// end inline asm
	// begin inline asm
	mma.sync.aligned.m8n8k16.row.col.s32.s8.s8.s32                         {%r4327, %r4326},                         {%r2202}, {%r2207},                         {%r4327, %r4326};
	// end inline asm
	// begin inline asm
	mma.sync.aligned.m8n8k16.row.col.s32.s8.s8.s32                         {%r4325, %r4324},                         {%r2202}, {%r2208},                         {%r4325, %r4324};
	// end inline asm
	// begin inline asm
	mma.sync.aligned.m8n8k16.row.col.s32.s8.s8.s32                         {%r4323, %r4322},                         {%r2202}, {%r2209},                         {%r4323, %r4322};
	// end inline asm
	// begin inline asm
	mma.sync.aligned.m8n8k16.row.col.s32.s8.s8.s32                         {%r4321, %r4320},                         {%r2202}, {%r2214},                         {%r4321, %r4320};
	// end inline asm
	// begin inline asm
	mma.sync.aligned.m8n8k16.row.col.s32.s8.s8.s32                         {%r4319, %r4318},                         {%r2202}, {%r2215},                         {%r4319, %r4318};
	// end inline asm
	// begin inline asm
	mma.sync.aligned.m8n8k16.row.col.s32.s8.s8.s32                         {%r4317, %r4316},                         {%r2202}, {%r2216},                         {%r4317, %r4316};
	// end inline asm
	// begin inline asm
	mma.sync.aligned.m8n8k16.row.col.s32.s8.s8.s32                         {%r4315, %r4314},                         {%r2202}, {%r2217},                         {%r4315, %r4314};
	// end inline asm
	// begin inline asm
	mma.sync.aligned.m8n8k16.row.col.s32.s8.s8.s32                         {%r4313, %r4312},                         {%r2203}, {%r2206},                         {%r4313, %r4312};
	// end inline asm
	// begin inline asm
	mma.sync.aligned.m8n8k16.row.col.s32.s8.s8.s32                         {%r4311, %r4310},                         {%r2203}, {%r2207},                         {%r4311, %r4310};
	// end inline asm
	// begin inline asm
	mma.sync.aligned.m8n8k16.row.col.s32.s8.s8.s32                         {%r4309, %r4308},                         {%r2203}, {%r2208},                         {%r4309, %r4308};
	// end inline asm
	// begin inline asm
	mma.sync.aligned.m8n8k16.row.col.s32.s8.s8.s32                         {%r4307, %r4306},                         {%r2203}, {%r2209},                         {%r4307, %r4306};
	// end inline asm
	// begin inline asm
	mma.sync.aligned.m8n8k16.row.col.s32.s8.s8.s32                         {%r4305, %r4304},                         {%r2203}, {%r2214},                         {%r4305, %r4304};
	// end inline asm
	// begin inline asm
	mma.sync.aligned.m8n8k16.row.col.s32.s8.s8.s32                         {%r4303, %r4302},                         {%r2203}, {%r2215},                         {%r4303, %r4302};
	// end inline asm
	// begin inline asm
	mma.sync.aligned.m8n8k16.row.col.s32.s8.s8.s32                         {%r4301, %r4300},                         {%r2203}, {%r2216},                         {%r4301, %r4300};
	// end inline asm
	// begin inline asm
	mma.sync.aligned.m8n8k16.row.col.s32.s8.s8.s32                         {%r4299, %r4298},                         {%r2203}, {%r2217},                         {%r4299, %r4298};
	// end inline asm
	// begin inline asm
	mma.sync.aligned.m8n8k16.row.col.s32.s8.s8.s32                         {%r4297, %r4296},                         {%r2204}, {%r2206},                         {%r4297, %r4296};
	// end inline asm
	// begin inline asm
	mma.sync.aligned.m8n8k16.row.col.s32.s8.s8.s32                         {%r4295, %r4294},                         {%r2204}, {%r2207},                         {%r4295, %r4294};
	// end inline asm
	// begin inline asm
	mma.sync.aligned.m8n8k16.row.col.s32.s8.s8.s32                         {%r4293, %r4292},                         {%r2204}, {%r2208},                         {%r4293, %r4292};
	// end inline asm
	// begin inline asm
	mma.sync.aligned.m8n8k16.row.col.s32.s8.s8.s32                         {%r4291, %r4290},                         {%r2204}, {%r2209},                         {%r4291, %r4290};
	// end inline asm
	// begin inline asm
	mma.sync.aligned.m8n8k16.row.col.s32.s8.s8.s32                         {%r4289, %r4288},                         {%r2204}, {%r2214},                         {%r4289, %r4288};
	// end inline asm
	// begin inline asm
	mma.sync.aligned.m8n8k16.row.col.s32.s8.s8.s32                         {%r4287, %r4286},                         {%r2204}, {%r2215},                         {%r4287, %r4286};
	// end inline asm
	// begin inline asm
	mma.sync.aligned.m8n8k16.row.col.s32.s8.s8.s32                         {%r4285, %r4284},                         {%r2204}, {%r2216},                         {%r4285, %r4284};
	// end inline asm
	// begin inline asm
	mma.sync.aligned.m8n8k16.row.col.s32.s8.s8.s32                         {%r4283, %r4282},                         {%r2204}, {%r2217},                         {%r4283, %r4282};
	// end inline asm
	// begin inline asm
	mma.sync.aligned.m8n8k16.row.col.s32.s8.s8.s32                         {%r4281, %r4280},                         {%r2205}, {%r2206},                         {%r4281, %r4280};
	// end inline asm
	// begin inline asm
	mma.sync.aligned.m8n8k16.row.col.s32.s8.s8.s32                         {%r4279, %r4278},                         {%r2205}, {%r2207},                         {%r4279, %r4278};
	// end inline asm
	// begin inline asm
	mma.sync.aligned.m8n8k16.row.col.s32.s8.s8.s32                         {%r4277, %r4276},                         {%r2205}, {%r2208},                         {%r4277, %r4276};
	// end inline asm
	// begin inline asm
	mma.sync.aligned.m8n8k16.row.col.s32.s8.s8.s32                         {%r4275, %r4274},                         {%r2205}, {%r2209},                         {%r4275, %r4274};
	// end inline asm
	// begin inline asm
	mma.sync.aligned.m8n8k16.row.col.s32.s8.s8.s32                         {%r4273, %r4272},                         {%r2205}, {%r2214},                         {%r4273, %r4272};
	// end inline asm
	// begin inline asm
	mma.sync.aligned.m8n8k16.row.col.s32.s8.s8.s32                         {%r4271, %r4270},                         {%r2205}, {%r2215},                         {%r4271, %r4270};
	// end inline asm
	// begin inline asm
	mma.sync.aligned.m8n8k16.row.col.s32.s8.s8.s32                         {%r4269, %r4268},                         {%r2205}, {%r2216},                         {%r4269, %r4268};
	// end inline asm
	// begin inline asm
	mma.sync.aligned.m8n8k16.row.col.s32.s8.s8.s32                         {%r4267, %r4266},                         {%r2205}, {%r2217},                         {%r4267, %r4266};
	// end inline asm
	// begin inline asm
	mma.sync.aligned.m8n8k16.row.col.s32.s8.s8.s32                         {%r4265, %r4264},                         {%r2210}, {%r2206},                         {%r4265, %r4264};
	// end inline asm
	// begin inline asm
	mma.sync.aligned.m8n8k16.row.col.s32.s8.s8.s32                         {%r4263, %r4262},                         {%r2210}, {%r2207},                         {%r4263, %r4262};
	// end inline asm
	// begin inline asm
	mma.sync.aligned.m8n8k16.row.col.s32.s8.s8.s32                         {%r4261, %r4260},                         {%r2210}, {%r2208},                         {%r4261, %r4260};
	// end inline asm
	// begin inline asm
	mma.sync.aligned.m8n8k16.row.col.s32.s8.s8.s32                         {%r4259, %r4258},                         {%r2210}, {%r2209},                         {%r4259, %r4258};
	// end inline asm
	// begin inline asm
	mma.sync.aligned.m8n8k16.row.col.s32.s8.s8.s32                         {%r4257, %r4256},                         {%r2210}, {%r2214},                         {%r4257, %r4256};
	// end inline asm
	// begin inline asm
	mma.sync.aligned.m8n8k16.row.col.s32.s8.s8.s32                         {%r4255, %r4254},                         {%r2210}, {%r2215},                         {%r4255, %r4254};
	// end inline asm
	// begin inline asm
	mma.sync.aligned.m8n8k16.row.col.s32.s8.s8.s32                         {%r4253, %r4252},                         {%r2210}, {%r2216},                         {%r4253, %r4252};
	// end inline asm
	// begin inline asm
	mma.sync.aligned.m8n8k16.row.col.s32.s8.s8.s32                         {%r4251, %r4250},                         {%r2210}, {%r2217},                         {%r4251, %r4250};
	// end inline asm
	// begin inline asm
	mma.sync.aligned.m8n8k16.row.col.s32.s8.s8.s32                         {%r4249, %r4248},                         {%r2211}, {%r2206},                         {%r4249, %r4248};
	// end inline asm
	// begin inline asm
	mma.sync.aligned.m8n8k16.row.col.s32.s8.s8.s32                         {%r4247, %r4246},                         {%r2211}, {%r2207},                         {%r4247, %r4246};
	// end inline asm
	// begin inline asm
	mma.sync.aligned.m8n8k16.row.col.s32.s8.s8.s32                         {%r4245, %r4244},                         {%r2211}, {%r2208},                         {%r4245, %r4244};
	// end inline asm
	// begin inline asm
	mma.sync.aligned.m8n8k16.row.col.s32.s8.s8.s32                         {%r4243, %r4242},                         {%r2211}, {%r2209},                         {%r4243, %r4242};
	// end inline asm
	// begin inline asm
	mma.sync.aligned.m8n8k16.row.col.s32.s8.s8.s32                         {%r4241, %r4240},                         {%r2211}, {%r2214},                         {%r4241, %r4240};
	// end inline asm
	// begin inline asm
	mma.sync.aligned.m8n8k16.row.col.s32.s8.s8.s32                         {%r4239, %r4238},                         {%r2211}, {%r2215},                         {%r4239, %r4238};
	// end inline asm
	// begin inline asm
	mma.sync.aligned.m8n8k16.row.col.s32.s8.s8.s32                         {%r4237, %r4236},                         {%r2211}, {%r2216},                         {%r4237, %r4236};
	// end inline asm
	// begin inline asm
	mma.sync.aligned.m8n8k16.row.col.s32.s8.s8.s32                         {%r4235, %r4234},                         {%r2211}, {%r2217},                         {%r4235, %r4234};
	// end inline asm
	// begin inline asm
	mma.sync.aligned.m8n8k16.row.col.s32.s8.s8.s32                         {%r4233, %r4232},                         {%r2212}, {%r2206},                         {%r4233, %r4232};
	// end inline asm
	// begin inline asm
	mma.sync.aligned.m8n8k16.row.col.s32.s8.s8.s32                         {%r4231, %r4230},                         {%r2212}, {%r2207},                         {%r4231, %r4230};
	// end inline asm
	// begin inline asm
	mma.sync.aligned.m8n8k16.row.col.s32.s8.s8.s32                         {%r4229, %r4228},                         {%r2212}, {%r2208},                         {%r4229, %r4228};
	// end inline asm
	// begin inline asm
	mma.sync.aligned.m8n8k16.row.col.s32.s8.s8.s32                         {%r4227, %r4226},                         {%r2212}, {%r2209},                         {%r4227, %r4226};
	// end inline asm
	// begin inline asm
	mma.sync.aligned.m8n8k16.row.col.s32.s8.s8.s32                         {%r4225, %r4224},                         {%r2212}, {%r2214},                         {%r4225, %r4224};
	// end inline asm
	// begin inline asm
	mma.sync.aligned.m8n8k16.row.col.s32.s8.s8.s32                         {%r4223, %r4222},                         {%r2212}, {%r2215},                         {%r4223, %r4222};
	// end inline asm
	// begin inline asm
	mma.sync.aligned.m8n8k16.row.col.s32.s8.s8.s32                         {%r4221, %r4220},                         {%r2212}, {%r2216},                         {%r4221, %r4220};
	// end inline asm
	// begin inline asm
	mma.sync.aligned.m8n8k16.row.col.s32.s8.s8.s32                         {%r4219, %r4218},                         {%r2212}, {%r2217},                         {%r4219, %r4218};
	// end inline asm
	// begin inline asm
	mma.sync.aligned.m8n8k16.row.col.s32.s8.s8.s32                         {%r4217, %r4216},                         {%r2213}, {%r2206},                         {%r4217, %r4216};
	// end inline asm
	// begin inline asm
	mma.sync.aligned.m8n8k16.row.col.s32.s8.s8.s32                         {%r4215, %r4214},                         {%r2213}, {%r2207},                         {%r4215, %r4214};
	// end inline asm
	// begin inline asm
	mma.sync.aligned.m8n8k16.row.col.s32.s8.s8.s32                         {%r4213, %r4212},                         {%r2213}, {%r2208},                         {%r4213, %r4212};
	// end inline asm
	// begin inline asm
	mma.sync.aligned.m8n8k16.row.col.s32.s8.s8.s32                         {%r4211, %r4210},                         {%r2213}, {%r2209},                         {%r4211, %r4210};
	// end inline asm
	// begin inline asm
	mma.sync.aligned.m8n8k16.row.col.s32.s8.s8.s32                         {%r4209, %r4208},                         {%r2213}, {%r2214},                         {%r4209, %r4208};
	// end inline asm
	// begin inline asm
	mma.sync.aligned.m8n8k16.row.col.s32.s8.s8.s32                         {%r4207, %r4206},                         {%r2213}, {%r2215},                         {%r4207, %r4206};
	// end inline asm
	// begin inline asm
	mma.sync.aligned.m8n8k16.row.col.s32.s8.s8.s32                         {%r4205, %r4204},                         {%r2213}, {%r2216},                         {%r4205, %r4204};
	// end inline asm
	// begin inline asm
	mma.sync.aligned.m8n8k16.row.col.s32.s8.s8.s32                         {%r4203, %r4202},                         {%r2213}, {%r2217},                         {%r4203, %r4202};
	// end inline asm
	add.s32 	%r3810, %r3799, 12288;
	cvt.u64.u32 	%rd98, %r3810;
	add.s32 	%r3811, %r3806, 38912;
	cvt.u64.u32 	%rd99, %r3811;
	// begin inline asm
	ldmatrix.sync.aligned.m8n8.x4.shared.b16 {%r3002, %r3003, %r3004, %r3005}, [%rd98];ldmatrix.sync.aligned.m8n8.x4.shared.b16 {%r3006, %r3007, %r3008, %r3009}, [%rd99];
	// end inline asm
	add.s64 	%rd100, %rd98, 512;
	add.s64 	%rd101, %rd99, 512;
	// begin inline asm
	ldmatrix.sync.aligned.m8n8.x4.shared.b16 {%r3010, %r3011, %r3012, %r3013}, [%rd100];ldmatrix.sync.aligned.m8n8.x4.shared.b16 {%r3014, %r3015, %r3016, %r3017}, [%rd101];
	// end inline asm
	// begin inline asm
	mma.sync.aligned.m8n8k16.row.col.s32.s8.s8.s32                         {%r4329, %r4328},                         {%r2602}, {%r2606},                         {%r4329, %r4328};
	// end inline asm
	// begin inline asm
	mma.sync.aligned.m8n8k16.row.col.s32.s8.s8.s32                         {%r4327, %r4326},                         {%r2602}, {%r2607},                         {%r4327, %r4326};
	// end inline asm
	// begin inline asm
	mma.sync.aligned.m8n8k16.row.col.s32.s8.s8.s32                         {%r4325, %r4324},                         {%r2602}, {%r2608},                         {%r4325, %r4324};
	// end inline asm
	// begin inline asm
	mma.sync.aligned.m8n8k16.row.col.s32.s8.s8.s32                         {%r4323, %r4322},                         {%r2602}, {%r2609},                         {%r4323, %r4322};
	// end inline asm
	// begin inline asm
	mma.sync.aligned.m8n8k16.row.col.s32.s8.s8.s32                         {%r4321, %r4320},                         {%r2602}, {%r2614},                         {%r4321, %r4320};
	// end inline asm
	// begin inline asm
	mma.sync.aligned.m8n8k16.row.col.s32.s8.s8.s32                         {%r4319, %r4318},                         {%r2602}, {%r2615},                         {%r4319, %r4318};
	// end inline asm
	// begin inline asm
	mma.sync.aligned.m8n8k16.row.col.s32.s8.s8.s32                         {%r4317, %r4316},                         {%r2602}, {%r2616},                         {%r4317, %r4316};
	// end inline asm
	// begin inline asm
	mma.sync.aligned.m8n8k16.row.col.s32.s8.s8.s32                         {%r4315, %r4314},                         {%r2602}, {%r2617},                         {%r4315, %r4314};
	// end inline asm
	// begin inline asm
	mma.sync.aligned.m8n8k16.row.col.s32.s8.s8.s32                         {%r4313, %r4312},                         {%r2603}, {%r2606},                         {%r4313, %r4312};
	// end inline asm
	// begin inline asm
	mma.sync.aligned.m8n8k16.row.col.s32.s8.s8.s32                         {%r4311, %r4310},                         {%r2603}, {%r2607},                         {%r4311, %r4310};
	// end inline asm
	// begin inline asm
	mma.sync.aligned.m8n8k16.row.col.s32.s8.s8.s32                         {%r4309, %r4308},                         {%r2603}, {%r2608},                         {%r4309, %r4308};
	// end inline asm
	// begin inline asm
	mma.sync.aligned.m8n8k16.row.col.s32.s8.s8.s32                         {%r4307, %r4306},                         {%r2603}, {%r2609},                         {%r4307, %r4306};
	// end inline asm
	// begin inline asm
	mma.sync.aligned.m8n8k16.row.col.s32.s8.s8.s32                         {%r4305, %r4304},                         {%r2603}, {%r2614},                         {%r4305, %r4304};
	// end inline asm
	// begin inline asm
	mma.sync.aligned.m8n8k16.row.col.s32.s8.s8.s32                         {%r4303, %r4302},                         {%r2603}, {%r2615},                         {%r4303, %r4302};
	// end inline asm
	// begin inline asm
	mma.sync.aligned.m8n8k16.row.col.s32.s8.s8.s32                         {%r4301, %r4300},                         {%r2603}, {%r2616},                         {%r4301, %r4300};
	// end inline asm
	// begin inline asm
	mma.sync.aligned.m8n8k16.row.col.s32.s8.s8.s32                         {%r4299, %r4298},                         {%r2603}, {%r2617},                         {%r4299, %r4298};
	// end inline asm
	// begin inline asm
	mma.sync.aligned.m8n8k16.row.col.s32.s8.s8.s32                         {%r4297, %r4296},                         {%r2604}, {%r2606},                         {%r4297, %r4296};
	// end inline asm
	// begin inline asm
	mma.sync.aligned.m8n8k16.row.col.s32.s8.s8.s32                         {%r4295, %r4294},                         {%r2604}, {%r2607},                         {%r4295, %r4294};
	// end inline asm
	// begin inline asm
	mma.sync.aligned.m8n8k16.row.col.s32.s8.s8.s32                         {%r4293, %r4292},                         {%r2604}, {%r2608},                         {%r4293, %r4292};
	// end inline asm
	// begin inline asm
	mma.sync.aligned.m8n8k16.row.col.s32.s8.s8.s32                         {%r4291, %r4290},                         {%r2604}, {%r2609},                         {%r4291, %r4290};
	// end inline asm
	// begin inline asm
	mma.sync.aligned.m8n8k16.row.col.s32.s8.s8.s32                         {%r4289, %r4288},                         {%r2604}, {%r2614},                         {%r4289, %r4288};
	// end inline asm
	// begin inline asm
	mma.sync.aligned.m8n8k16.row.col.s32.s8.s8.s32                         {%r4287, %r4286},                         {%r2604}, {%r2615},                         {%r4287, %r4286};
	// end inline asm
	// begin inline asm
	mma.sync.aligned.m8n8k16.row.col.s32.s8.s8.s32                         {%r4285, %r4284},                         {%r2604}, {%r2616},                         {%r4285, %r4284};
	// end inline asm
	// begin inline asm
	mma.sync.aligned.m8n8k16.row.col.s32.s8.s8.s32                         {%r4283, %r4282},                         {%r2604}, {%r2617},                         {%r4283, %r4282};
	// end inline asm
	// begin inline asm
	mma.sync.aligned.m8n8k16.row.col.s32.s8.s8.s32                         {%r4281, %r4280},                         {%r2605}, {%r2606},                         {%r4281, %r4280};
	// end inline asm
	// begin inline asm
	mma.sync.aligned.m8n8k16.row.col.s32.s8.s8.s32                         {%r4279, %r4278},                         {%r2605}, {%r2607},                         {%r4279, %r4278};
	// end inline asm
	// begin inline asm
	mma.sync.aligned.m8n8k16.row.col.s32.s8.s8.s32                         {%r4277, %r4276},                         {%r2605}, {%r2608},                         {%r4277, %r4276};
	// end inline asm
	// begin inline asm
	mma.sync.aligned.m8n8k16.row.col.s32.s8.s8.s32                         {%r4275, %r4274},                         {%r2605}, {%r2609},                         {%r4275, %r4274};
	// end inline asm
	// begin inline asm
	mma.sync.aligned.m8n8k16.row.col.s32.s8.s8.s32                         {%r4273, %r4272},                         {%r2605}, {%r2614},                         {%r4273, %r4272};
	// end inline asm
	// begin inline asm
	mma.sync.aligned.m8n8k16.row.col.s32.s8.s8.s32                         {%r4271, %r4270},                         {%r2605}, {%r2615},                         {%r4271, %r4270};
	// end inline asm
	// begin inline asm
	mma.sync.aligned.m8n8k16.row.col.s32.s8.s8.s32                         {%r4269, %r4268},                         {%r2605}, {%r2616},                         {%r4269, %r4268};
	// end inline asm
	// begin inline asm
	mma.sync.aligned.m8n8k16.row.col.s32.s8.s8.s32                         {%r4267, %r4266},                         {%r2605}, {%r2617},                         {%r4267, %r4266};
	// end inline asm
	// begin inline asm
	mma.sync.aligned.m8n8k16.row.col.s32.s8.s8.s32                         {%r4265, %r4264},                         {%r2610}, {%r2606},                         {%r4265, %r4264};
	// end inline asm
	// begin inline asm
	mma.sync.aligned.m8n8k16.row.col.s32.s8.s8.s32                         {%r4263, %r4262},                         {%r2610}, {%r2607},                         {%r4263, %r4262};
	// end inline asm
	// begin inline asm
	mma.sync.aligned.m8n8k16.row.col.s32.s8.s8.s32                         {%r4261, %r4260},                         {%r2610}, {%r2608},                         {%r4261, %r4260};
	// end inline asm
	// begin inline asm
	mma.sync.aligned.m8n8k16.row.col.s32.s8.s8.s32                         {%r4259, %r4258},                         {%r2610}, {%r2609},                         {%r4259, %r4258};
	// end inline asm
	// begin inline asm
	mma.sync.aligned.m8n8k16.row.col.s32.s8.s8.s32                         {%r4257, %r4256},                         {%r2610}, {%r2614},                         {%r4257, %r4256};
	// end inline asm
	// begin inline asm
	mma.sync.aligned.m8n8k16.row.col.s32.s8.s8.s32                         {%r4255, %r4254},                         {%r2610}, {%r2615},                         {%r4255, %r4254};
	// end inline asm
	// begin inline asm
	mma.sync.aligned.m8n8k16.row.col.s32.s8.s8.s32                         {%r4253, %r4252},                         {%r2610}, {%r2616},                         {%r4253, %r4252};
	// end inline asm
	// begin inline asm
	mma.sync.aligned.m8n8k16.row.col.s32.s8.s8.s32                         {%r4251, %r4250},                         {%r2610}, {%r2617},                         {%r4251, %r4250};
	// end inline asm
	// begin inline asm
	mma.sync.aligned.m8n8k16.row.col.s32.s8.s8.s32                         {%r4249, %r4248},                         {%r2611}, {%r2606},                         {%r4249, %r4248};
	// end inline asm
	// begin inline asm
	mma.sync.aligned.m8n8k16.row.col.s32.s8.s8.s32                         {%r4247, %r4246},                         {%r2611}, {%r2607},                         {%r4247, %r4246};
	// end inline asm
	// begin inline asm
	mma.sync.aligned.m8n8k16.row.col.s32.s8.s8.s32                         {%r4245, %r4244},                         {%r2611}, {%r2608},                         {%r4245, %r4244};
	// end inline asm
	// begin inline asm
	mma.sync.aligned.m8n8k16.row.col.s32.s8.s8.s32                         {%r4243, %r4242},                         {%r2611}, {%r2609},                         {%r4243, %r4242};
	// end inline asm
	// begin inline asm
	mma.sync.aligned.m8n8k16.row.col.s32.s8.s8.s32                         {%r4241, %r4240},                         {%r2611}, {%r2614},                         {%r4241, %r4240};
	// end inline asm
	// begin inline asm
	mma.sync.aligned.m8n8k16.row.col.s32.s8.s8.s32                         {%r4239, %r4238},                         {%r2611}, {%r2615},                         {%r4239, %r4238};
	// end inline asm
	// begin inline asm
	mma.sync.aligned.m8n8k16.row.col.s32.s8.s8.s32                         {%r4237, %r4236},                         {%r2611}, {%r2616},                         {%r4237, %r4236};
	// end inline asm
	// begin inline asm
	mma.sync.aligned.m8n8k16.row.col.s32.s8.s8.s32                         {%r4235, %r4234},                         {%r2611}, {%r2617},                         {%r4235, %r4234};
	// end inline asm
	// begin inline asm
	mma.sync.aligned.m8n8k16.row.col.s32.s8.s8.s32                         {%r4233, %r4232},                         {%r2612}, {%r2606},                         {%r4233, %r4232};
	// end inline asm
	// begin inline asm
	mma.sync.aligned.m8n8k16.row.col.s32.s8.s8.s32                         {%r4231, %r4230},                         {%r2612}, {%r2607},                         {%r4231, %r4230};
	// end inline asm
	// begin inline asm
	mma.sync.aligned.m8n8k16.row.col.s32.s8.s8.s32                         {%r4229, %r4228},                         {%r2612}, {%r2608},                         {%r4229, %r4228};
	// end inline asm
	// begin inline asm
	mma.sync.aligned.m8n8k16.row.col.s32.s8.s8.s32                         {%r4227, %r4226},                         {%r2612}, {%r2609},                         {%r4227, %r4226};
	// end inline asm
	// begin inline asm
	mma.sync.aligned.m8n8k16.row.col.s32.s8.s8.s32                         {%r4225, %r4224},                         {%r2612}, {%r2614},                         {%r4225, %r4224};
	// end inline asm
	// begin inline asm
	mma.sync.aligned.m8n8k16.row.col.s32.s8.s8.s32                         {%r4223, %r4222},                         {%r2612}, {%r2615},                         {%r4223, %r4222};
	// end inline asm
	// begin inline asm
	mma.sync.aligned.m8n8k16.row.col.s32.s8.s8.s32                         {%r4221, %r4220},                         {%r2612}, {%r2616},                         {%r4221, %r4220};
	// end inline asm
	// begin inline asm
	mma.sync.aligned.m8n8k16.row.col.s32.s8.s8.s32                         {%r4219, %r4218},                         {%r2612}, {%r2617},                         {%r4219, %r4218};
	// end inline asm
	// begin inline asm
	mma.sync.aligned.m8n8k16.row.col.s32.s8.s8.s32                         {%r4217, %r4216},                         {%r2613}, {%r2606},                         {%r4217, %r4216};
	// end inline asm
	// begin inline asm
	mma.sync.aligned.m8n8k16.row.col.s32.s8.s8.s32                         {%r4215, %r4214},                         {%r2613}, {%r2607},                         {%r4215, %r4214};
	// end inline asm
	// begin inline asm
	mma.sync.aligned.m8n8k16.row.col.s32.s8.s8.s32                         {%r4213, %r4212},                         {%r2613}, {%r2608},                         {%r4213, %r4212};
	// end inline asm
	// begin inline asm
	mma.sync.aligned.m8n8k16.row.col.s32.s8.s8.s32                         {%r4211, %r4210},                         {%r2613}, {%r2609},                         {%r4211, %r4210};
	// end inline asm
	// begin inline asm
	mma.sync.aligned.m8n8k16.row.col.s32.s8.s8.s32                         {%r4209, %r4208},                         {%r2613}, {%r2614},                         {%r4209, %r4208};
	// end inline asm
	// begin inline asm
	mma.sync.aligned.m8n8k16.row.col.s32.s8.s8.s32                         {%r4207, %r4206},                         {%r2613}, {%r2615},                         {%r4207, %r4206};
	// end inline asm
	// begin inline asm
	mma.sync.aligned.m8n8k16.row.col.s32.s8.s8.s32                         {%r4205, %r4204},                         {%r2613}, {%r2616},                         {%r4205, %r4204};
	// end inline asm
	// begin inline asm
	mma.sync.aligned.m8n8k16.row.col.s32.s8.s8.s32                         {%r4203, %r4202},                         {%r2613}, {%r2617},                         {%r4203, %r4202};
	// end inline asm
	// begin inline asm
	mma.sync.aligned.m8n8k16.row.col.s32.s8.s8.s32                         {%r4329, %r4328},                         {%r3002}, {%r3006},                         {%r4329, %r4328};
	// end inline asm
	// begin inline asm
	mma.sync.aligned.m8n8k16.row.col.s32.s8.s8.s32                         {%r4327, %r4326},                         {%r3002}, {%r3007},                         {%r4327, %r4326};
	// end inline asm
	// begin inline asm
	mma.sync.aligned.m8n8k16.row.col.s32.s8.s8.s32                         {%r4325, %r4324},                         {%r3002}, {%r3008},                         {%r4325, %r4324};
	// end inline asm
	// begin inline asm
	mma.sync.aligned.m8n8k16.row.col.s32.s8.s8.s32                         {%r4323, %r4322},                         {%r3002}, {%r3009},                         {%r4323, %r4322};
	// end inline asm
	// begin inline asm
	mma.sync.aligned.m8n8k16.row.col.s32.s8.s8.s32                         {%r4321, %r4320},                         {%r3002}, {%r3014},                         {%r4321, %r4320};
	// end inline asm
	// begin inline asm
	mma.sync.aligned.m8n8k16.row.col.s32.s8.s8.s32                         {%r4319, %r4318},                         {%r3002}, {%r3015},                         {%r4319, %r4318};
	// end inline asm
	// begin inline asm
	mma.sync.aligned.m8n8k16.row.col.s32.s8.s8.s32                         {%r4317, %r4316},                         {%r3002}, {%r3016},                         {%r4317, %r4316};
	// end inline asm
	// begin inline asm
	mma.sync.aligned.m8n8k16.row.col.s32.s8.s8.s32                         {%r4315, %r4314},                         {%r3002}, {%r3017},                         {%r4315, %r4314};
	// end inline asm
	// begin inline asm
	mma.sync.aligned.m8n8k16.row.col.s32.s8.s8.s32                         {%r4313, %r4312},                         {%r3003}, {%r3006},                         {%r4313, %r4312};
	// end inline asm
	// begin inline asm
	mma.sync.aligned.m8n8k16.row.col.s32.s8.s8.s32                         {%r4311, %r4310},                         {%r3003}, {%r3007},                         {%r4311, %r4310};
	// end inline asm
	// begin inline asm
	mma.sync.aligned.m8n8k16.row.col.s32.s8.s8.s32                         {%r4309, %r4308},                         {%r3003}, {%r3008},                         {%r4309, %r4308};
	// end inline asm
	// begin inline asm
	mma.sync.aligned.m8n8k16.row.col.s32.s8.s8.s32                         {%r4307, %r4306},                         {%r3003}, {%r3009},                         {%r4307, %r4306};
	// end inline asm
	// begin inline asm
	mma.sync.aligned.m8n8k16.row.col.s32.s8.s8.s32                         {%r4305, %r4304},                         {%r3003}, {%r3014},                         {%r4305, %r4304};
	// end inline asm
	// begin inline asm
	mma.sync.aligned.m8n8k16.row.col.s32.s8.s8.s32                         {%r4303, %r4302},                         {%r3003}, {%r3015},                         {%r4303, %r4302};
	// end inline asm
	// begin inline asm
	mma.sync.aligned.m8n8k16.row.col.s32.s8.s8.s32                         {%r4301, %r4300},                         {%r3003}, {%r3016},                         {%r4301, %r4300};
	// end inline asm
	// begin inline asm
	mma.sync.aligned.m8n8k16.row.col.s32.s8.s8.s32                         {%r4299, %r4298},                         {%r3003}, {%r3017},                         {%r4299, %r4298};
	// end inline asm
	// begin inline asm
	mma.sync.aligned.m8n8k16.row.col.s32.s8.s8.s32                         {%r4297, %r4296},                         {%r3004}, {%r3006},                         {%r4297, %r4296};
	// end inline asm
	// begin inline asm
	mma.sync.aligned.m8n8k16.row.col.s32.s8.s8.s32                         {%r4295, %r4294},                         {%r3004}, {%r3007},                         {%r4295, %r4294};
	// end inline asm
	// begin inline asm
	mma.sync.aligned.m8n8k16.row.col.s32.s8.s8.s32                         {%r4293, %r4292},                         {%r3004}, {%r3008},                         {%r4293, %r4292};
	// end inline asm
	// begin inline asm
	mma.sync.aligned.m8n8k16.row.col.s32.s8.s8.s32                         {%r4291, %r4290},                         {%r3004}, {%r3009},                         {%r4291, %r4290};
	// end inline asm
	// begin inline asm
	mma.sync.aligned.m8n8k16.row.col.s32.s8.s8.s32                         {%r4289, %r4288},                         {%r3004}, {%r3014},                         {%r4289, %r4288};
	// end inline asm
	// begin inline asm
	mma.sync.aligned.m8n8k16.row.col.s32.s8.s8.s32                         {%r4287, %r4286},                         {%r3004}, {%r3015},                         {%r4287, %r4286};
	// end inline asm
	// begin inline asm
	mma.sync.aligned.m8n8k16.row.col.s32.s8.s8.s32                         {%r4285, %r4284},                         {%r3004}, {%r3016},                         {%r4285, %r4284};
	// end inline asm
	// begin inline asm
	mma.sync.aligned.m8n8k16.row.col.s32.s8.s8.s32                         {%r4283, %r4282},                         {%r3004}, {%r3017},                         {%r4283, %r4282};
	// end inline asm
	// begin inline asm
	mma.sync.aligned.m8n8k16.row.col.s32.s8.s8.s32                         {%r4281, %r4280},                         {%r3005}, {%r3006},                         {%r4281, %r4280};
	// end inline asm
	// begin inline asm
	mma.sync.aligned.m8n8k16.row.col.s32.s8.s8.s32                         {%r4279, %r4278},                         {%r3005}, {%r3007},                         {%r4279, %r4278};
	// end inline asm
	// begin inline asm
	mma.sync.aligned.m8n8k16.row.col.s32.s8.s8.s32                         {%r4277, %r4276},                         {%r3005}, {%r3008},                         {%r4277, %r4276};
	// end inline asm
	// begin inline asm
	mma.sync.aligned.m8n8k16.row.col.s32.s8.s8.s32                         {%r4275, %r4274},                         {%r3005}, {%r3009},                         {%r4275, %r4274};
	// end inline asm
	// begin inline asm
	mma.sync.aligned.m8n8k16.row.col.s32.s8.s8.s32                         {%r4273, %r4272},                         {%r3005}, {%r3014},                         {%r4273, %r4272};
	// end inline asm
	// begin inline asm
	mma.sync.aligned.m8n8k16.row.col.s32.s8.s8.s32                         {%r4271, %r4270},                         {%r3005}, {%r3015},                         {%r4271, %r4270};
	// end inline asm
	// begin inline asm
	mma.sync.aligned.m8n8k16.row.col.s32.s8.s8.s32                         {%r4269, %r4268},                         {%r3005}, {%r3016},                         {%r4269, %r4268};
	// end inline asm
	// begin inline asm
	mma.sync.aligned.m8n8k16.row.col.s32.s8.s8.s32                         {%r4267, %r4266},                         {%r3005}, {%r3017},                         {%r4267, %r4266};
	// end inline asm
	// begin inline asm
	mma.sync.aligned.m8n8k16.row.col.s32.s8.s8.s32                         {%r4265, %r4264},                         {%r3010}, {%r3006},                         {%r4265, %r4264};
	// end inline asm
	// begin inline asm
	mma.sync.aligned.m8n8k16.row.col.s32.s8.s8.s32                         {%r4263, %r4262},                         {%r3010}, {%r3007},                         {%r4263, %r4262};
	// end inline asm
	// begin inline asm
	mma.sync.aligned.m8n8k16.row.col.s32.s8.s8.s32                         {%r4261, %r4260},                         {%r3010}, {%r3008},                         {%r4261, %r4260};
	// end inline asm
	// begin inline asm
	mma.sync.aligned.m8n8k16.row.col.s32.s8.s8.s32                         {%r4259, %r4258},                         {%r3010}, {%r3009},                         {%r4259, %r4258};
	// end inline asm
	// begin inline asm
	mma.sync.aligned.m8n8k16.row.col.s32.s8.s8.s32                         {%r4257, %r4256},                         {%r3010}, {%r3014},                         {%r4257, %r4256};
	// end inline asm
	// begin inline asm
	mma.sync.aligned.m8n8k16.row.col.s32.s8.s8.s32                         {%r4255, %r4254},                         {%r3010}, {%r3015},                         {%r4255, %r4254};
	// end inline asm
	// begin inline asm
	mma.sync.aligned.m8n8k16.row.col.s32.s8.s8.s32                         {%r4253, %r4252},                         {%r3010}, {%r3016},                         {%r4253, %r4252};
	// end inline asm
	// begin inline asm
	mma.sync.aligned.m8n8k16.row.col.s32.s8.s8.s32                         {%r4251, %r4250},                         {%r3010}, {%r3017},                         {%r4251, %r4250};
	// end inline asm
	// begin inline asm
	mma.sync.aligned.m8n8k16.row.col.s32.s8.s8.s32                         {%r4249, %r4248},                         {%r3011}, {%r3006},                         {%r4249, %r4248};
	// end inline asm
	// begin inline asm
	mma.sync.aligned.m8n8k16.row.col.s32.s8.s8.s32                         {%r4247, %r4246},                         {%r3011}, {%r3007},                         {%r4247, %r4246};
	// end inline asm
	// begin inline asm
	mma.sync.aligned.m8n8k16.row.col.s32.s8.s8.s32                         {%r4245, %r4244},                         {%r3011}, {%r3008},                         {%r4245, %r4244};
	// end inline asm
	// begin inline asm
	mma.sync.aligned.m8n8k16.row.col.s32.s8.s8.s32                         {%r4243, %r4242},                         {%r3011}, {%r3009},                         {%r4243, %r4242};
	// end inline asm
	// begin inline asm
	mma.sync.aligned.m8n8k16.row.col.s32.s8.s8.s32                         {%r4241, %r4240},                         {%r3011}, {%r3014},                         {%r4241, %r4240};
	// end inline asm
	// begin inline asm
	mma.sync.aligned.m8n8k16.row.col.s32.s8.s8.s32                         {%r4239, %r4238},                         {%r3011}, {%r3015},                         {%r4239, %r4238};
	// end inline asm
	// begin inline asm
	mma.sync.aligned.m8n8k16.row.col.s32.s8.s8.s32                         {%r4237, %r4236},                         {%r3011}, {%r3016},                         {%r4237, %r4236};
	// end inline asm
	// begin inline asm
	mma.sync.aligned.m8n8k16.row.col.s32.s8.s8.s32                         {%r4235, %r4234},                         {%r3011}, {%r3017},                         {%r4235, %r4234};
	// end inline asm
	// begin inline asm
	mma.sync.aligned.m8n8k16.row.col.s32.s8.s8.s32                         {%r4233, %r4232},                         {%r3012}, {%r3006},                         {%r4233, %r4232};
	// end inline asm
	// begin inline asm
	mma.sync.aligned.m8n8k16.row.col.s32.s8.s8.s32                         {%r4231, %r4230},                         {%r3012}, {%r3007},                         {%r4231, %r4230};
	// end inline asm
	// begin inline asm
	mma.sync.aligned.m8n8k16.row.col.s32.s8.s8.s32                         {%r4229, %r4228},                         {%r3012}, {%r3008},                         {%r4229, %r4228};
	// end inline asm
	// begin inline asm
	mma.sync.aligned.m8n8k16.row.col.s32.s8.s8.s32                         {%r4227, %r4226},                         {%r3012}, {%r3009},                         {%r4227, %r4226};
	// end inline asm
	// begin inline asm
	mma.sync.aligned.m8n8k16.row.col.s32.s8.s8.s32                         {%r4225, %r4224},                         {%r3012}, {%r3014},                         {%r4225, %r4224};
	// end inline asm
	// begin inline asm
	mma.sync.aligned.m8n8k16.row.col.s32.s8.s8.s32                         {%r4223, %r4222},                         {%r3012}, {%r3015},                         {%r4223, %r4222};
	// end inline asm
	// begin inline asm
	mma.sync.aligned.m8n8k16.row.col.s32.s8.s8.s32                         {%r4221, %r4220},                         {%r3012}, {%r3016},                         {%r4221, %r4220};
	// end inline asm
	// begin inline asm
	mma.sync.aligned.m8n8k16.row.col.s32.s8.s8.s32                         {%r4219, %r4218},                         {%r3012}, {%r3017},                         {%r4219, %r4218};
	// end inline asm
	// begin inline asm
	mma.sync.aligned.m8n8k16.row.col.s32.s8.s8.s32                         {%r4217, %r4216},                         {%r3013}, {%r3006},                         {%r4217, %r4216};
	// end inline asm
	// begin inline asm
	mma.sync.aligned.m8n8k16.row.col.s32.s8.s8.s32                         {%r4215, %r4214},                         {%r3013}, {%r3007},                         {%r4215, %r4214};
	// end inline asm
	// begin inline asm
	mma.sync.aligned.m8n8k16.row.col.s32.s8.s8.s32                         {%r4213, %r4212},                         {%r3013}, {%r3008},                         {%r4213, %r4212};
	// end inline asm
	// begin inline asm
	mma.sync.aligned.m8n8k16.row.col.s32.s8.s8.s32                         {%r4211, %r4210},                         {%r3013}, {%r3009},                         {%r4211, %r4210};
	// end inline asm
	// begin inline asm
	mma.sync.aligned.m8n8k16.row.col.s32.s8.s8.s32                         {%r4209, %r4208},                         {%r3013}, {%r3014},                         {%r4209, %r4208};
	// end inline asm
	// begin inline asm
	mma.sync.aligned.m8n8k16.row.col.s32.s8.s8.s32                         {%r4207, %r4206},                         {%r3013}, {%r3015},                         {%r4207, %r4206};
	// end inline asm
	// begin inline asm
	mma.sync.aligned.m8n8k16.row.col.s32.s8.s8.s32                         {%r4205, %r4204},                         {%r3013}, {%r3016},                         {%r4205, %r4204};
	// end inline asm
	// begin inline asm
	mma.sync.aligned.m8n8k16.row.col.s32.s8.s8.s32                         {%r4203, %r4202},                         {%r3013}, {%r3017},                         {%r4203, %r4202};
	// end inline asm
	shr.u64 	%rd111, %rd110, 2;
	and.b64  	%rd112, %rd104, 6;
	or.b64  	%rd113, %rd111, %rd109;
	or.b64  	%rd114, %rd112, %rd107;
	or.b64  	%rd115, %rd114, %rd105;
	add.s64 	%rd116, %rd115, %rd108;
	mad.lo.s64 	%rd117, %rd113, %rd106, %rd116;
	shl.b64 	%rd118, %rd117, 2;
	add.s64 	%rd119, %rd102, %rd118;
	ld.global.v2.u32 	{%r3812, %r3813}, [%rd119];
	mul.lo.s32 	%r3814, %r4329, %r4199;
	mad.lo.s32 	%r3815, %r3812, %r4200, %r3814;
	mul.lo.s32 	%r3816, %r3813, %r4200;
	mad.lo.s32 	%r3817, %r4328, %r4199, %r3816;
	st.global.v2.u32 	[%rd119], {%r3815, %r3817};
	ld.global.v2.u32 	{%r3818, %r3819}, [%rd119+32];
	mul.lo.s32 	%r3820, %r4327, %r4199;
	mad.lo.s32 	%r3821, %r3818, %r4200, %r3820;
	mul.lo.s32 	%r3822, %r3819, %r4200;
	mad.lo.s32 	%r3823, %r4326, %r4199, %r3822;
	st.global.v2.u32 	[%rd119+32], {%r3821, %r3823};
	ld.global.v2.u32 	{%r3824, %r3825}, [%rd119+64];
	mul.lo.s32 	%r3826, %r4325, %r4199;
	mad.lo.s32 	%r3827, %r3824, %r4200, %r3826;
	mul.lo.s32 	%r3828, %r3825, %r4200;
	mad.lo.s32 	%r3829, %r4324, %r4199, %r3828;
	st.global.v2.u32 	[%rd119+64], {%r3827, %r3829};
	ld.global.v2.u32 	{%r3830, %r3831}, [%rd119+96];
	mul.lo.s32 	%r3832, %r4323, %r4199;
	mad.lo.s32 	%r3833, %r3830, %r4200, %r3832;
	mul.lo.s32 	%r3834, %r3831, %r4200;
	mad.lo.s32 	%r3835, %r4322, %r4199, %r3834;
	st.global.v2.u32 	[%rd119+96], {%r3833, %r3835};
	ld.global.v2.u32 	{%r3836, %r3837}, [%rd119+128];
	mul.lo.s32 	%r3838, %r4321, %r4199;
	mad.lo.s32 	%r3839, %r3836, %r4200, %r3838;
	mul.lo.s32 	%r3840, %r3837, %r4200;
	mad.lo.s32 	%r3841, %r4320, %r4199, %r3840;
	st.global.v2.u32 	[%rd119+128], {%r3839, %r3841};
	ld.global.v2.u32 	{%r3842, %r3843}, [%rd119+160];
	mul.lo.s32 	%r3844, %r4319, %r4199;
	mad.lo.s32 	%r3845, %r3842, %r4200, %r3844;
	mul.lo.s32 	%r3846, %r3843, %r4200;
	mad.lo.s32 	%r3847, %r4318, %r4199, %r3846;
	st.global.v2.u32 	[%rd119+160], {%r3845, %r3847};
	ld.global.v2.u32 	{%r3848, %r3849}, [%rd119+192];
	mul.lo.s32 	%r3850, %r4317, %r4199;
	mad.lo.s32 	%r3851, %r3848, %r4200, %r3850;
	mul.lo.s32 	%r3852, %r3849, %r4200;
	mad.lo.s32 	%r3853, %r4316, %r4199, %r3852;
	st.global.v2.u32 	[%rd119+192], {%r3851, %r3853};
	ld.global.v2.u32 	{%r3854, %r3855}, [%rd119+224];
	mul.lo.s32 	%r3856, %r4315, %r4199;
	mad.lo.s32 	%r3857, %r3854, %r4200, %r3856;
	mul.lo.s32 	%r3858, %r3855, %r4200;
	mad.lo.s32 	%r3859, %r4314, %r4199, %r3858;
	st.global.v2.u32 	[%rd119+224], {%r3857, %r3859};
	mul.wide.s32 	%rd120, %r4196, 8;
	shl.b64 	%rd121, %rd120, 2;
	add.s64 	%rd122, %rd119, %rd121;
	ld.global.v2.u32 	{%r3860, %r3861}, [%rd122];
	mul.lo.s32 	%r3862, %r4313, %r4199;
	mad.lo.s32 	%r3863, %r3860, %r4200, %r3862;
	mul.lo.s32 	%r3864, %r3861, %r4200;
	mad.lo.s32 	%r3865, %r4312, %r4199, %r3864;
	st.global.v2.u32 	[%rd122], {%r3863, %r3865};
	ld.global.v2.u32 	{%r3866, %r3867}, [%rd122+32];
	mul.lo.s32 	%r3868, %r4311, %r4199;
	mad.lo.s32 	%r3869, %r3866, %r4200, %r3868;
	mul.lo.s32 	%r3870, %r3867, %r4200;
	mad.lo.s32 	%r3871, %r4310, %r4199, %r3870;
	st.global.v2.u32 	[%rd122+32], {%r3869, %r3871};
	ld.global.v2.u32 	{%r3872, %r3873}, [%rd122+64];
	mul.lo.s32 	%r3874, %r4309, %r4199;
	mad.lo.s32 	%r3875, %r3872, %r4200, %r3874;
	mul.lo.s32 	%r3876, %r3873, %r4200;
	mad.lo.s32 	%r3877, %r4308, %r4199, %r3876;
	st.global.v2.u32 	[%rd122+64], {%r3875, %r3877};
	ld.global.v2.u32 	{%r3878, %r3879}, [%rd122+96];
	mul.lo.s32 	%r3880, %r4307, %r4199;
	mad.lo.s32 	%r3881, %r3878, %r4200, %r3880;
	mul.lo.s32 	%r3882, %r3879, %r4200;
	mad.lo.s32 	%r3883, %r4306, %r4199, %r3882;
	st.global.v2.u32 	[%rd122+96], {%r3881, %r3883};
	ld.global.v2.u32 	{%r3884, %r3885}, [%rd122+128];
	mul.lo.s32 	%r3886, %r4305, %r4199;
	mad.lo.s32 	%r3887, %r3884, %r4200, %r3886;
	mul.lo.s32 	%r3888, %r3885, %r4200;
	mad.lo.s32 	%r3889, %r4304, %r4199, %r3888;
	st.global.v2.u32 	[%rd122+128], {%r3887, %r3889};
	ld.global.v2.u32 	{%r3890, %r3891}, [%rd122+160];
	mul.lo.s32 	%r3892, %r4303, %r4199;
	mad.lo.s32 	%r3893, %r3890, %r4200, %r3892;
	mul.lo.s32 	%r3894, %r3891, %r4200;
	mad.lo.s32 	%r3895, %r4302, %r4199, %r3894;
	st.global.v2.u32 	[%rd122+160], {%r3893, %r3895};
	ld.global.v2.u32 	{%r3896, %r3897}, [%rd122+192];
	mul.lo.s32 	%r3898, %r4301, %r4199;
	mad.lo.s32 	%r3899, %r3896, %r4200, %r3898;
	mul.lo.s32 	%r3900, %r3897, %r4200;
	mad.lo.s32 	%r3901, %r4300, %r4199, %r3900;
	st.global.v2.u32 	[%rd122+192], {%r3899, %r3901};
	ld.global.v2.u32 	{%r3902, %r3903}, [%rd122+224];
	mul.lo.s32 	%r3904, %r4299, %r4199;
	mad.lo.s32 	%r3905, %r3902, %r4200, %r3904;
	mul.lo.s32 	%r3906, %r3903, %r4200;
	mad.lo.s32 	%r3907, %r4298, %r4199, %r3906;
	st.global.v2.u32 	[%rd122+224], {%r3905, %r3907};
	mul.wide.s32 	%rd123, %r4196, 16;
	shl.b64 	%rd124, %rd123, 2;
	add.s64 	%rd125, %rd119, %rd124;
	ld.global.v2.u32 	{%r3908, %r3909}, [%rd125];
	mul.lo.s32 	%r3910, %r4297, %r4199;
	mad.lo.s32 	%r3911, %r3908, %r4200, %r3910;
	mul.lo.s32 	%r3912, %r3909, %r4200;
	mad.lo.s32 	%r3913, %r4296, %r4199, %r3912;
	st.global.v2.u32 	[%rd125], {%r3911, %r3913};
	ld.global.v2.u32 	{%r3914, %r3915}, [%rd125+32];
	mul.lo.s32 	%r3916, %r4295, %r4199;
	mad.lo.s32 	%r3917, %r3914, %r4200, %r3916;
	mul.lo.s32 	%r3918, %r3915, %r4200;
	mad.lo.s32 	%r3919, %r4294, %r4199, %r3918;
	st.global.v2.u32 	[%rd125+32], {%r3917, %r3919};
	ld.global.v2.u32 	{%r3920, %r3921}, [%rd125+64];
	mul.lo.s32 	%r3922, %r4293, %r4199;
	mad.lo.s32 	%r3923, %r3920, %r4200, %r3922;
	mul.lo.s32 	%r3924, %r3921, %r4200;
	mad.lo.s32 	%r3925, %r4292, %r4199, %r3924;
	st.global.v2.u32 	[%rd125+64], {%r3923, %r3925};
	ld.global.v2.u32 	{%r3926, %r3927}, [%rd125+96];
	mul.lo.s32 	%r3928, %r4291, %r4199;
	mad.lo.s32 	%r3929, %r3926, %r4200, %r3928;
	mul.lo.s32 	%r3930, %r3927, %r4200;
	mad.lo.s32 	%r3931, %r4290, %r4199, %r3930;
	st.global.v2.u32 	[%rd125+96], {%r3929, %r3931};
	ld.global.v2.u32 	{%r3932, %r3933}, [%rd125+128];
	mul.lo.s32 	%r3934, %r4289, %r4199;
	mad.lo.s32 	%r3935, %r3932, %r4200, %r3934;
	mul.lo.s32 	%r3936, %r3933, %r4200;
	mad.lo.s32 	%r3937, %r4288, %r4199, %r3936;
	st.global.v2.u32 	[%rd125+128], {%r3935, %r3937};
	ld.global.v2.u32 	{%r3938, %r3939}, [%rd125+160];
	mul.lo.s32 	%r3940, %r4287, %r4199;
	mad.lo.s32 	%r3941, %r3938, %r4200, %r3940;
	mul.lo.s32 	%r3942, %r3939, %r4200;
	mad.lo.s32 	%r3943, %r4286, %r4199, %r3942;
	st.global.v2.u32 	[%rd125+160], {%r3941, %r3943};
	ld.global.v2.u32 	{%r3944, %r3945}, [%rd125+192];
	mul.lo.s32 	%r3946, %r4285, %r4199;
	mad.lo.s32 	%r3947, %r3944, %r4200, %r3946;
	mul.lo.s32 	%r3948, %r3945, %r4200;
	mad.lo.s32 	%r3949, %r4284, %r4199, %r3948;
	st.global.v2.u32 	[%rd125+192], {%r3947, %r3949};
	ld.global.v2.u32 	{%r3950, %r3951}, [%rd125+224];
	mul.lo.s32 	%r3952, %r4283, %r4199;
	mad.lo.s32 	%r3953, %r3950, %r4200, %r3952;
	mul.lo.s32 	%r3954, %r3951, %r4200;
	mad.lo.s32 	%r3955, %r4282, %r4199, %r3954;
	st.global.v2.u32 	[%rd125+224], {%r3953, %r3955};
	add.s64 	%rd126, %rd125, %rd121;
	ld.global.v2.u32 	{%r3956, %r3957}, [%rd126];
	mul.lo.s32 	%r3958, %r4281, %r4199;
	mad.lo.s32 	%r3959, %r3956, %r4200, %r3958;
	mul.lo.s32 	%r3960, %r3957, %r4200;
	mad.lo.s32 	%r3961, %r4280, %r4199, %r3960;
	st.global.v2.u32 	[%rd126], {%r3959, %r3961};
	ld.global.v2.u32 	{%r3962, %r3963}, [%rd126+32];
	mul.lo.s32 	%r3964, %r4279, %r4199;
	mad.lo.s32 	%r3965, %r3962, %r4200, %r3964;
	mul.lo.s32 	%r3966, %r3963, %r4200;
	mad.lo.s32 	%r3967, %r4278, %r4199, %r3966;
	st.global.v2.u32 	[%rd126+32], {%r3965, %r3967};
	ld.global.v2.u32 	{%r3968, %r3969}, [%rd126+64];
	mul.lo.s32 	%r3970, %r4277, %r4199;
	mad.lo.s32 	%r3971, %r3968, %r4200, %r3970;
	mul.lo.s32 	%r3972, %r3969, %r4200;
	mad.lo.s32 	%r3973, %r4276, %r4199, %r3972;
	st.global.v2.u32 	[%rd126+64], {%r3971, %r3973};
	ld.global.v2.u32 	{%r3974, %r3975}, [%rd126+96];
	mul.lo.s32 	%r3976, %r4275, %r4199;
	mad.lo.s32 	%r3977, %r3974, %r4200, %r3976;
	mul.lo.s32 	%r3978, %r3975, %r4200;
	mad.lo.s32 	%r3979, %r4274, %r4199, %r3978;
	st.global.v2.u32 	[%rd126+96], {%r3977, %r3979};
	ld.global.v2.u32 	{%r3980, %r3981}, [%rd126+128];
	mul.lo.s32 	%r3982, %r4273, %r4199;
	mad.lo.s32 	%r3983, %r3980, %r4200, %r3982;
	mul.lo.s32 	%r3984, %r3981, %r4200;
	mad.lo.s32 	%r3985, %r4272, %r4199, %r3984;
	st.global.v2.u32 	[%rd126+128], {%r3983, %r3985};
	ld.global.v2.u32 	{%r3986, %r3987}, [%rd126+160];
	mul.lo.s32 	%r3988, %r4271, %r4199;
	mad.lo.s32 	%r3989, %r3986, %r4200, %r3988;
	mul.lo.s32 	%r3990, %r3987, %r4200;
	mad.lo.s32 	%r3991, %r4270, %r4199, %r3990;
	st.global.v2.u32 	[%rd126+160], {%r3989, %r3991};
	ld.global.v2.u32 	{%r3992, %r3993}, [%rd126+192];
	mul.lo.s32 	%r3994, %r4269, %r4199;
	mad.lo.s32 	%r3995, %r3992, %r4200, %r3994;
	mul.lo.s32 	%r3996, %r3993, %r4200;
	mad.lo.s32 	%r3997, %r4268, %r4199, %r3996;
	st.global.v2.u32 	[%rd126+192], {%r3995, %r3997};
	ld.global.v2.u32 	{%r3998, %r3999}, [%rd126+224];
	mul.lo.s32 	%r4000, %r4267, %r4199;
	mad.lo.s32 	%r4001, %r3998, %r4200, %r4000;
	mul.lo.s32 	%r4002, %r3999, %r4200;
	mad.lo.s32 	%r4003, %r4266, %r4199, %r4002;
	st.global.v2.u32 	[%rd126+224], {%r4001, %r4003};
	mul.wide.s32 	%rd127, %r4196, 32;
	shl.b64 	%rd128, %rd127, 2;
	add.s64 	%rd129, %rd119, %rd128;
	ld.global.v2.u32 	{%r4004, %r4005}, [%rd129];
	mul.lo.s32 	%r4006, %r4265, %r4199;
	mad.lo.s32 	%r4007, %r4004, %r4200, %r4006;
	mul.lo.s32 	%r4008, %r4005, %r4200;
	mad.lo.s32 	%r4009, %r4264, %r4199, %r4008;
	st.global.v2.u32 	[%rd129], {%r4007, %r4009};
	ld.global.v2.u32 	{%r4010, %r4011}, [%rd129+32];
	mul.lo.s32 	%r4012, %r4263, %r4199;
	mad.lo.s32 	%r4013, %r4010, %r4200, %r4012;
	mul.lo.s32 	%r4014, %r4011, %r4200;
	mad.lo.s32 	%r4015, %r4262, %r4199, %r4014;
	st.global.v2.u32 	[%rd129+32], {%r4013, %r4015};
	ld.global.v2.u32 	{%r4016, %r4017}, [%rd129+64];
	mul.lo.s32 	%r4018, %r4261, %r4199;
	mad.lo.s32 	%r4019, %r4016, %r4200, %r4018;
	mul.lo.s32 	%r4020, %r4017, %r4200;
	mad.lo.s32 	%r4021, %r4260, %r4199, %r4020;
	st.global.v2.u32 	[%rd129+64], {%r4019, %r4021};
	ld.global.v2.u32 	{%r4022, %r4023}, [%rd129+96];
	mul.lo.s32 	%r4024, %r4259, %r4199;
	mad.lo.s32 	%r4025, %r4022, %r4200, %r4024;
	mul.lo.s32 	%r4026, %r4023, %r4200;
	mad.lo.s32 	%r4027, %r4258, %r4199, %r4026;
	st.global.v2.u32 	[%rd129+96], {%r4025, %r4027};
	ld.global.v2.u32 	{%r4028, %r4029}, [%rd129+128];
	mul.lo.s32 	%r4030, %r4257, %r4199;
	mad.lo.s32 	%r4031, %r4028, %r4200, %r4030;
	mul.lo.s32 	%r4032, %r4029, %r4200;
	mad.lo.s32 	%r4033, %r4256, %r4199, %r4032;
	st.global.v2.u32 	[%rd129+128], {%r4031, %r4033};
	ld.global.v2.u32 	{%r4034, %r4035}, [%rd129+160];
	mul.lo.s32 	%r4036, %r4255, %r4199;
	mad.lo.s32 	%r4037, %r4034, %r4200, %r4036;
	mul.lo.s32 	%r4038, %r4035, %r4200;
	mad.lo.s32 	%r4039, %r4254, %r4199, %r4038;
	st.global.v2.u32 	[%rd129+160], {%r4037, %r4039};
	ld.global.v2.u32 	{%r4040, %r4041}, [%rd129+192];
	mul.lo.s32 	%r4042, %r4253, %r4199;
	mad.lo.s32 	%r4043, %r4040, %r4200, %r4042;
	mul.lo.s32 	%r4044, %r4041, %r4200;
	mad.lo.s32 	%r4045, %r4252, %r4199, %r4044;
	st.global.v2.u32 	[%rd129+192], {%r4043, %r4045};
	ld.global.v2.u32 	{%r4046, %r4047}, [%rd129+224];
	mul.lo.s32 	%r4048, %r4251, %r4199;
	mad.lo.s32 	%r4049, %r4046, %r4200, %r4048;
	mul.lo.s32 	%r4050, %r4047, %r4200;
	mad.lo.s32 	%r4051, %r4250, %r4199, %r4050;
	st.global.v2.u32 	[%rd129+224], {%r4049, %r4051};
	add.s64 	%rd130, %rd129, %rd121;
	ld.global.v2.u32 	{%r4052, %r4053}, [%rd130];
	mul.lo.s32 	%r4054, %r4249, %r4199;
	mad.lo.s32 	%r4055, %r4052, %r4200, %r4054;
	mul.lo.s32 	%r4056, %r4053, %r4200;
	mad.lo.s32 	%r4057, %r4248, %r4199, %r4056;
	st.global.v2.u32 	[%rd130], {%r4055, %r4057};
	ld.global.v2.u32 	{%r4058, %r4059}, [%rd130+32];
	mul.lo.s32 	%r4060, %r4247, %r4199;
	mad.lo.s32 	%r4061, %r4058, %r4200, %r4060;
	mul.lo.s32 	%r4062, %r4059, %r4200;
	mad.lo.s32 	%r4063, %r4246, %r4199, %r4062;
	st.global.v2.u32 	[%rd130+32], {%r4061, %r4063};
	ld.global.v2.u32 	{%r4064, %r4065}, [%rd130+64];
	mul.lo.s32 	%r4066, %r4245, %r4199;
	mad.lo.s32 	%r4067, %r4064, %r4200, %r4066;
	mul.lo.s32 	%r4068, %r4065, %r4200;
	mad.lo.s32 	%r4069, %r4244, %r4199, %r4068;
	st.global.v2.u32 	[%rd130+64], {%r4067, %r4069};
	ld.global.v2.u32 	{%r4070, %r4071}, [%rd130+96];
	mul.lo.s32 	%r4072, %r4243, %r4199;
	mad.lo.s32 	%r4073, %r4070, %r4200, %r4072;
	mul.lo.s32 	%r4074, %r4071, %r4200;
	mad.lo.s32 	%r4075, %r4242, %r4199, %r4074;
	st.global.v2.u32 	[%rd130+96], {%r4073, %r4075};
	ld.global.v2.u32 	{%r4076, %r4077}, [%rd130+128];
	mul.lo.s32 	%r4078, %r4241, %r4199;
	mad.lo.s32 	%r4079, %r4076, %r4200, %r4078;
	mul.lo.s32 	%r4080, %r4077, %r4200;
	mad.lo.s32 	%r4081, %r4240, %r4199, %r4080;
	st.global.v2.u32 	[%rd130+128], {%r4079, %r4081};
	ld.global.v2.u32 	{%r4082, %r4083}, [%rd130+160];
	mul.lo.s32 	%r4084, %r4239, %r4199;
	mad.lo.s32 	%r4085, %r4082, %r4200, %r4084;
	mul.lo.s32 	%r4086, %r4083, %r4200;
	mad.lo.s32 	%r4087, %r4238, %r4199, %r4086;
	st.global.v2.u32 	[%rd130+160], {%r4085, %r4087};
	ld.global.v2.u32 	{%r4088, %r4089}, [%rd130+192];
	mul.lo.s32 	%r4090, %r4237, %r4199;
	mad.lo.s32 	%r4091, %r4088, %r4200, %r4090;
	mul.lo.s32 	%r4092, %r4089, %r4200;
	mad.lo.s32 	%r4093, %r4236, %r4199, %r4092;
	st.global.v2.u32 	[%rd130+192], {%r4091, %r4093};
	ld.global.v2.u32 	{%r4094, %r4095}, [%rd130+224];
	mul.lo.s32 	%r4096, %r4235, %r4199;
	mad.lo.s32 	%r4097, %r4094, %r4200, %r4096;
	mul.lo.s32 	%r4098, %r4095, %r4200;
	mad.lo.s32 	%r4099, %r4234, %r4199, %r4098;
	st.global.v2.u32 	[%rd130+224], {%r4097, %r4099};
	add.s64 	%rd131, %rd129, %rd124;
	ld.global.v2.u32 	{%r4100, %r4101}, [%rd131];
	mul.lo.s32 	%r4102, %r4233, %r4199;
	mad.lo.s32 	%r4103, %r4100, %r4200, %r4102;
	mul.lo.s32 	%r4104, %r4101, %r4200;
	mad.lo.s32 	%r4105, %r4232, %r4199, %r4104;
	st.global.v2.u32 	[%rd131], {%r4103, %r4105};
	ld.global.v2.u32 	{%r4106, %r4107}, [%rd131+32];
	mul.lo.s32 	%r4108, %r4231, %r4199;
	mad.lo.s32 	%r4109, %r4106, %r4200, %r4108;
	mul.lo.s32 	%r4110, %r4107, %r4200;
	mad.lo.s32 	%r4111, %r4230, %r4199, %r4110;
	st.global.v2.u32 	[%rd131+32], {%r4109, %r4111};
	ld.global.v2.u32 	{%r4112, %r4113}, [%rd131+64];
	mul.lo.s32 	%r4114, %r4229, %r4199;
	mad.lo.s32 	%r4115, %r4112, %r4200, %r4114;
	mul.lo.s32 	%r4116, %r4113, %r4200;
	mad.lo.s32 	%r4117, %r4228, %r4199, %r4116;
	st.global.v2.u32 	[%rd131+64], {%r4115, %r4117};
	ld.global.v2.u32 	{%r4118, %r4119}, [%rd131+96];
	mul.lo.s32 	%r4120, %r4227, %r4199;
	mad.lo.s32 	%r4121, %r4118, %r4200, %r4120;
	mul.lo.s32 	%r4122, %r4119, %r4200;
	mad.lo.s32 	%r4123, %r4226, %r4199, %r4122;
	st.global.v2.u32 	[%rd131+96], {%r4121, %r4123};
	ld.global.v2.u32 	{%r4124, %r4125}, [%rd131+128];
	mul.lo.s32 	%r4126, %r4225, %r4199;
	mad.lo.s32 	%r4127, %r4124, %r4200, %r4126;
	mul.lo.s32 	%r4128, %r4125, %r4200;
	mad.lo.s32 	%r4129, %r4224, %r4199, %r4128;
	st.global.v2.u32 	[%rd131+128], {%r4127, %r4129};
	ld.global.v2.u32 	{%r4130, %r4131}, [%rd131+160];
	mul.lo.s32 	%r4132, %r4223, %r4199;
	mad.lo.s32 	%r4133, %r4130, %r4200, %r4132;
	mul.lo.s32 	%r4134, %r4131, %r4200;
	mad.lo.s32 	%r4135, %r4222, %r4199, %r4134;
	st.global.v2.u32 	[%rd131+160], {%r4133, %r4135};
	ld.global.v2.u32 	{%r4136, %r4137}, [%rd131+192];
	mul.lo.s32 	%r4138, %r4221, %r4199;
	mad.lo.s32 	%r4139, %r4136, %r4200, %r4138;
	mul.lo.s32 	%r4140, %r4137, %r4200;
	mad.lo.s32 	%r4141, %r4220, %r4199, %r4140;
	st.global.v2.u32 	[%rd131+192], {%r4139, %r4141};
	ld.global.v2.u32 	{%r4142, %r4143}, [%rd131+224];
	mul.lo.s32 	%r4144, %r4219, %r4199;
	mad.lo.s32 	%r4145, %r4142, %r4200, %r4144;
	mul.lo.s32 	%r4146, %r4143, %r4200;
	mad.lo.s32 	%r4147, %r4218, %r4199, %r4146;
	st.global.v2.u32 	[%rd131+224], {%r4145, %r4147};
	add.s64 	%rd132, %rd131, %rd121;
	ld.global.v2.u32 	{%r4148, %r4149}, [%rd132];
	mul.lo.s32 	%r4150, %r4217, %r4199;
	mad.lo.s32 	%r4151, %r4148, %r4200, %r4150;
	mul.lo.s32 	%r4152, %r4149, %r4200;
	mad.lo.s32 	%r4153, %r4216, %r4199, %r4152;
	st.global.v2.u32 	[%rd132], {%r4151, %r4153};
	ld.global.v2.u32 	{%r4154, %r4155}, [%rd132+32];
	mul.lo.s32 	%r4156, %r4215, %r4199;
	mad.lo.s32 	%r4157, %r4154, %r4200, %r4156;
	mul.lo.s32 	%r4158, %r4155, %r4200;
	mad.lo.s32 	%r4159, %r4214, %r4199, %r4158;
	st.global.v2.u32 	[%rd132+32], {%r4157, %r4159};
	ld.global.v2.u32 	{%r4160, %r4161}, [%rd132+64];
	mul.lo.s32 	%r4162, %r4213, %r4199;
	mad.lo.s32 	%r4163, %r4160, %r4200, %r4162;
	mul.lo.s32 	%r4164, %r4161, %r4200;
	mad.lo.s32 	%r4165, %r4212, %r4199, %r4164;
	st.global.v2.u32 	[%rd132+64], {%r4163, %r4165};
	ld.global.v2.u32 	{%r4166, %r4167}, [%rd132+96];
	mul.lo.s32 	%r4168, %r4211, %r4199;
	mad.lo.s32 	%r4169, %r4166, %r4200, %r4168;
	mul.lo.s32 	%r4170, %r4167, %r4200;
	mad.lo.s32 	%r4171, %r4210, %r4199, %r4170;
	st.global.v2.u32 	[%rd132+96], {%r4169, %r4171};
	ld.global.v2.u32 	{%r4172, %r4173}, [%rd132+128];
	mul.lo.s32 	%r4174, %r4209, %r4199;
	mad.lo.s32 	%r4175, %r4172, %r4200, %r4174;
	mul.lo.s32 	%r4176, %r4173, %r4200;
	mad.lo.s32 	%r4177, %r4208, %r4199, %r4176;
	st.global.v2.u32 	[%rd132+128], {%r4175, %r4177};
	ld.global.v2.u32 	{%r4178, %r4179}, [%rd132+160];
	mul.lo.s32 	%r4180, %r4207, %r4199;
	mad.lo.s32 	%r4181, %r4178, %r4200, %r4180;
	mul.lo.s32 	%r4182, %r4179, %r4200;
	mad.lo.s32 	%r4183, %r4206, %r4199, %r4182;
	st.global.v2.u32 	[%rd132+160], {%r4181, %r4183};
	ld.global.v2.u32 	{%r4184, %r4185}, [%rd132+192];
	mul.lo.s32 	%r4186, %r4205, %r4199;
	mad.lo.s32 	%r4187, %r4184, %r4200, %r4186;
	mul.lo.s32 	%r4188, %r4185, %r4200;
	mad.lo.s32 	%r4189, %r4204, %r4199, %r4188;
	st.global.v2.u32 	[%rd132+192], {%r4187, %r4189};
	ld.global.v2.u32 	{%r4190, %r4191}, [%rd132+224];
	mul.lo.s32 	%r4192, %r4203, %r4199;
	mad.lo.s32 	%r4193, %r4190, %r4200, %r4192;
	mul.lo.s32 	%r4194, %r4191, %r4200;
	mad.lo.s32 	%r4195, %r4202, %r4199, %r4194;
	st.global.v2.u32 	[%rd132+224], {%r4193, %r4195};
	ret;

}


// ===== COMPILED SASS (sm_100) =====

	.target	sm_100

	.elftype	@"ET_EXEC"


//--------------------- .note.nv.tkinfo           --------------------------
	.section	.note.nv.tkinfo,"",@"SHT_NOTE"
	.sectionflags	@"SHF_NOTE_NV_TKINFO"
	.tkinfo
        /*0018*/ 	.word	0x00000002
        /*0030*/ 	.string	""
        /*0030*/ 	.string	"ptxas"
        /*0030*/ 	.string	"Cuda compilation tools, release 13.0, V13.0.88"
        /*0030*/ 	.string	"Build cuda_13.0.r13.0/compiler.36424714_0"
        /*0030*/ 	.string	"-arch sm_100 -m 64 "



//--------------------- .note.nv.cuinfo           --------------------------
	.section	.note.nv.cuinfo,"",@"SHT_NOTE"
	.sectionflags	@"SHF_NOTE_NV_CUINFO"
        /*0018*/ 	.short	0x0002
        /*001a*/ 	.short	0x0064
        /*001c*/ 	.short	0x0082
	.zero		2


//--------------------- .nv.info                  --------------------------
	.section	.nv.info,"",@"SHT_CUDA_INFO"
	.align	4


	//----- nvinfo : EIATTR_REGCOUNT
	.align		4
        /*0000*/ 	.byte	0x04, 0x2f
        /*0002*/ 	.short	(.L_1 - .L_0)
	.align		4
.L_0:
        /*0004*/ 	.word	index@(_Z16i8gemm256x128x64PKaS0_Piiiiii)
        /*0008*/ 	.word	0x000000ff


	//----- nvinfo : EIATTR_FRAME_SIZE
	.align		4
.L_1:
        /*000c*/ 	.byte	0x04, 0x11
        /*000e*/ 	.short	(.L_3 - .L_2)
	.align		4
.L_2:
        /*0010*/ 	.word	index@(_Z16i8gemm256x128x64PKaS0_Piiiiii)
        /*0014*/ 	.word	0x00000128


	//----- nvinfo : EIATTR_MIN_STACK_SIZE
	.align		4
.L_3:
        /*0018*/ 	.byte	0x04, 0x12
        /*001a*/ 	.short	(.L_5 - .L_4)
	.align		4
.L_4:
        /*001c*/ 	.word	index@(_Z16i8gemm256x128x64PKaS0_Piiiiii)
        /*0020*/ 	.word	0x00000128
.L_5:


//--------------------- .nv.compat                --------------------------
	.section	.nv.compat,"",@"SHT_CUDA_COMPAT_INFO"
	.align	4
        /*0000*/ 	.byte	0x02, 0x09, 0x00, 0x00, 0x02, 0x02, 0x01, 0x00, 0x02, 0x05, 0x05, 0x00, 0x03, 0x07, 0x01, 0x01
        /*0010*/ 	.byte	0x02, 0x03, 0x00, 0x00, 0x02, 0x06, 0x01, 0x00, 0x04, 0x0b, 0x08, 0x00, 0x01, 0x00, 0x00, 0x00
        /*0020*/ 	.byte	0x00, 0x00, 0x00, 0x00


//--------------------- .nv.info._Z16i8gemm256x128x64PKaS0_Piiiiii --------------------------
	.section	.nv.info._Z16i8gemm256x128x64PKaS0_Piiiiii,"",@"SHT_CUDA_INFO"
	.sectionflags	@""
	.align	4


	//----- nvinfo : EIATTR_CUDA_API_VERSION
	.align		4
        /*0000*/ 	.byte	0x04, 0x37
        /*0002*/ 	.short	(.L_7 - .L_6)
.L_6:
        /*0004*/ 	.word	0x00000082


	//----- nvinfo : EIATTR_KPARAM_INFO
	.align		4
.L_7:
        /*0008*/ 	.byte	0x04, 0x17
        /*000a*/ 	.short	(.L_9 - .L_8)
.L_8:
        /*000c*/ 	.word	0x00000000
        /*0010*/ 	.short	0x0007
        /*0012*/ 	.short	0x0028
        /*0014*/ 	.byte	0x00, 0xf0, 0x11, 0x00


	//----- nvinfo : EIATTR_KPARAM_INFO
	.align		4
.L_9:
        /*0018*/ 	.byte	0x04, 0x17
        /*001a*/ 	.short	(.L_11 - .L_10)
.L_10:
        /*001c*/ 	.word	0x00000000
        /*0020*/ 	.short	0x0006
        /*0022*/ 	.short	0x0024
        /*0024*/ 	.byte	0x00, 0xf0, 0x11, 0x00


	//----- nvinfo : EIATTR_KPARAM_INFO
	.align		4
.L_11:
        /*0028*/ 	.byte	0x04, 0x17
        /*002a*/ 	.short	(.L_13 - .L_12)
.L_12:
        /*002c*/ 	.word	0x00000000
        /*0030*/ 	.short	0x0005
        /*0032*/ 	.short	0x0020
        /*0034*/ 	.byte	0x00, 0xf0, 0x11, 0x00


	//----- nvinfo : EIATTR_KPARAM_INFO
	.align		4
.L_13:
        /*0038*/ 	.byte	0x04, 0x17
        /*003a*/ 	.short	(.L_15 - .L_14)
.L_14:
        /*003c*/ 	.word	0x00000000
        /*0040*/ 	.short	0x0004
        /*0042*/ 	.short	0x001c
        /*0044*/ 	.byte	0x00, 0xf0, 0x11, 0x00


	//----- nvinfo : EIATTR_KPARAM_INFO
	.align		4
.L_15:
        /*0048*/ 	.byte	0x04, 0x17
        /*004a*/ 	.short	(.L_17 - .L_16)
.L_16:
        /*004c*/ 	.word	0x00000000
        /*0050*/ 	.short	0x0003
        /*0052*/ 	.short	0x0018
        /*0054*/ 	.byte	0x00, 0xf0, 0x11, 0x00


	//----- nvinfo : EIATTR_KPARAM_INFO
	.align		4
.L_17:
        /*0058*/ 	.byte	0x04, 0x17
        /*005a*/ 	.short	(.L_19 - .L_18)
.L_18:
        /*005c*/ 	.word	0x00000000
        /*0060*/ 	.short	0x0002
        /*0062*/ 	.short	0x0010
        /*0064*/ 	.byte	0x00, 0xf5, 0x21, 0x00


	//----- nvinfo : EIATTR_KPARAM_INFO
	.align		4
.L_19:
        /*0068*/ 	.byte	0x04, 0x17
        /*006a*/ 	.short	(.L_21 - .L_20)
.L_20:
        /*006c*/ 	.word	0x00000000
        /*0070*/ 	.short	0x0001
        /*0072*/ 	.short	0x0008
        /*0074*/ 	.byte	0x00, 0xf5, 0x21, 0x00


	//----- nvinfo : EIATTR_KPARAM_INFO
	.align		4
.L_21:
        /*0078*/ 	.byte	0x04, 0x17
        /*007a*/ 	.short	(.L_23 - .L_22)
.L_22:
        /*007c*/ 	.word	0x00000000
        /*0080*/ 	.short	0x0000
        /*0082*/ 	.short	0x0000
        /*0084*/ 	.byte	0x00, 0xf5, 0x21, 0x00


	//----- nvinfo : EIATTR_SPARSE_MMA_MASK
	.align		4
.L_23:
        /*0088*/ 	.byte	0x03, 0x50
        /*008a*/ 	.short	0x0000


	//----- nvinfo : EIATTR_MAXREG_COUNT
	.align		4
        /*008c*/ 	.byte	0x03, 0x1b
        /*008e*/ 	.short	0x00ff


	//----- nvinfo : EIATTR_NUM_BARRIERS
	.align		4
        /*0090*/ 	.byte	0x02, 0x4c
        /*0092*/ 	.byte	0x01
	.zero		1


	//----- nvinfo : EIATTR_ANNOTATIONS
	.align		4
        /*0094*/ 	.byte	0x04, 0x55
        /*0096*/ 	.short	(.L_25 - .L_24)


	//   ....[0]....
.L_24:
        /*0098*/ 	.word	0x00000001
        /*009c*/ 	.byte	0x40, 0x01, 0x00, 0x00, 0x01, 0x00, 0x00, 0x00, 0x00, 0x09, 0x00, 0x00, 0x01, 0x00, 0x00, 0x00
        /* <DEDUP_REMOVED lines=71> */
        /*051c*/ 	.byte	0x90, 0x9a, 0x00, 0x00


	//----- nvinfo : EIATTR_MERCURY_ISA_VERSION
	.align		4
.L_25:
        /*0520*/ 	.byte	0x03, 0x5f
        /*0522*/ 	.short	0x0101


	//----- nvinfo : EIATTR_VRC_CTA_INIT_COUNT
	.align		4
        /*0524*/ 	.byte	0x02, 0x4a
	.zero		1
	.zero		1


	//----- nvinfo : EIATTR_EXIT_INSTR_OFFSETS
	.align		4
        /*0528*/ 	.byte	0x04, 0x1c
        /*052a*/ 	.short	(.L_27 - .L_26)


	//   ....[0]....
.L_26:
        /*052c*/ 	.word	0x0000cfe0


	//----- nvinfo : EIATTR_CBANK_PARAM_SIZE
	.align		4
.L_27:
        /*0530*/ 	.byte	0x03, 0x19
        /*0532*/ 	.short	0x002c


	//----- nvinfo : EIATTR_PARAM_CBANK
	.align		4
        /*0534*/ 	.byte	0x04, 0x0a
        /*0536*/ 	.short	(.L_29 - .L_28)
	.align		4
.L_28:
        /*0538*/ 	.word	index@(.nv.constant0._Z16i8gemm256x128x64PKaS0_Piiiiii)
        /*053c*/ 	.short	0x0380
        /*053e*/ 	.short	0x002c


	//----- nvinfo : EIATTR_SW_WAR
	.align		4
.L_29:
        /*0540*/ 	.byte	0x04, 0x36
        /*0542*/ 	.short	(.L_31 - .L_30)
.L_30:
        /*0544*/ 	.word	0x00000008
.L_31:


//--------------------- .nv.callgraph             --------------------------
	.section	.nv.callgraph,"",@"SHT_CUDA_CALLGRAPH"
	.align	4
	.sectionentsize	8
	.align		4
        /*0000*/ 	.word	0x00000000
	.align		4
        /*0004*/ 	.word	0xffffffff
	.align		4
        /*0008*/ 	.word	0x00000000
	.align		4
        /*000c*/ 	.word	0xfffffffe
	.align		4
        /*0010*/ 	.word	0x00000000
	.align		4
        /*0014*/ 	.word	0xfffffffd
	.align		4
        /*0018*/ 	.word	0x00000000
	.align		4
        /*001c*/ 	.word	0xfffffffc


//--------------------- .text._Z16i8gemm256x128x64PKaS0_Piiiiii --------------------------
	.section	.text._Z16i8gemm256x128x64PKaS0_Piiiiii,"ax",@progbits
	.align	128
        .global         _Z16i8gemm256x128x64PKaS0_Piiiiii
        .type           _Z16i8gemm256x128x64PKaS0_Piiiiii,@function
        .size           _Z16i8gemm256x128x64PKaS0_Piiiiii,(.L_x_3 - _Z16i8gemm256x128x64PKaS0_Piiiiii)
        .other          _Z16i8gemm256x128x64PKaS0_Piiiiii,@"STO_CUDA_ENTRY STV_DEFAULT"
_Z16i8gemm256x128x64PKaS0_Piiiiii:
.text._Z16i8gemm256x128x64PKaS0_Piiiiii:
[----:B------:R-:W0:Y:S01]  /*0000*/  LDC R1, c[0x0][0x37c] ;  /* 0x0000df00ff017b82 */ /* 0x000e220000000800 */
[----:B------:R-:W1:Y:S07]  /*0010*/  S2R R47, SR_TID.X ;  /* 0x00000000002f7919 */ /* 0x000e6e0000002100 */
[----:B------:R-:W2:Y:S01]  /*0020*/  S2UR UR6, SR_CTAID.X ;  /* 0x00000000000679c3 */ /* 0x000ea20000002500 */
[----:B------:R-:W3:Y:S01]  /*0030*/  LDCU.128 UR8, c[0x0][0x380] ;  /* 0x00007000ff0877ac */ /* 0x000ee20008000c00 */
[----:B------:R-:W-:Y:S01]  /*0040*/  IMAD.MOV.U32 R55, RZ, RZ, RZ ;  /* 0x000000ffff377224 */ /* 0x000fe200078e00ff */
[----:B------:R-:W4:Y:S01]  /*0050*/  S2R R4, SR_CTAID.Y ;  /* 0x0000000000047919 */ /* 0x000f220000002600 */
[----:B0-----:R-:W-:Y:S01]  /*0060*/  VIADD R1, R1, 0xfffffed8 ;  /* 0xfffffed801017836 */ /* 0x001fe20000000000 */
[----:B------:R-:W0:Y:S03]  /*0070*/  LDCU.64 UR12, c[0x0][0x358] ;  /* 0x00006b00ff0c77ac */ /* 0x000e260008000a00 */
[----:B------:R-:W2:Y:S01]  /*0080*/  LDC R50, c[0x0][0x3a0] ;  /* 0x0000e800ff327b82 */ /* 0x000ea20000000800 */
[----:B-1----:R-:W-:-:S02]  /*0090*/  SHF.R.U64 R0, R47, 0x2, RZ ;  /* 0x000000022f007819 */ /* 0x002fc400000012ff */
[----:B------:R-:W-:Y:S02]  /*00a0*/  SHF.R.U64 R2, R47, 0x1, RZ ;  /* 0x000000012f027819 */ /* 0x000fe400000012ff */
[----:B------:R-:W-:Y:S02]  /*00b0*/  LOP3.LUT R0, R0, 0xf8, RZ, 0xc0, !PT ;  /* 0x000000f800007812 */ /* 0x000fe400078ec0ff */
[----:B------:R-:W-:Y:S02]  /*00c0*/  LOP3.LUT R54, R2, 0xc, RZ, 0xc0, !PT ;  /* 0x0000000c02367812 */ /* 0x000fe400078ec0ff */
[----:B------:R-:W-:Y:S01]  /*00d0*/  LOP3.LUT R27, R0, 0x7, R47, 0xf8, !PT ;  /* 0x00000007001b7812 */ /* 0x000fe200078ef82f */
[----:B--2---:R-:W-:Y:S01]  /*00e0*/  IMAD R0, R50, UR6, RZ ;  /* 0x0000000632007c24 */ /* 0x004fe2000f8e02ff */
[----:B------:R-:W-:Y:S01]  /*00f0*/  SHF.R.S32.HI R6, RZ, 0x1f, R50 ;  /* 0x0000001fff067819 */ /* 0x000fe20000011432 */
[----:B------:R-:W1:Y:S01]  /*0100*/  S2UR UR4, SR_CgaCtaId ;  /* 0x00000000000479c3 */ /* 0x000e620000008800 */
[----:B------:R-:W-:Y:S01]  /*0110*/  UMOV UR5, 0x400 ;  /* 0x0000040000057882 */ /* 0x000fe20000000000 */
[----:B------:R-:W-:Y:S01]  /*0120*/  IMAD.WIDE.U32 R38, R27, R50, R54 ;  /* 0x000000321b267225 */ /* 0x000fe200078e0036 */
[----:B------:R-:W-:Y:S01]  /*0130*/  LOP3.LUT R46, R47, 0x1f, RZ, 0xc0, !PT ;  /* 0x0000001f2f2e7812 */ /* 0x000fe200078ec0ff */
[----:B------:R-:W-:Y:S02]  /*0140*/  STL.64 [R1+0x90], R54 ;  /* 0x0000903601007387 */ /* 0x000fe40000100a00 */
[----:B------:R-:W-:-:S02]  /*0150*/  IMAD.SHL.U32 R0, R0, 0x100, RZ ;  /* 0x0000010000007824 */ /* 0x000fc400078e00ff */
[----:B------:R-:W-:-:S03]  /*0160*/  IMAD R6, R6, R27, R39 ;  /* 0x0000001b06067224 */ /* 0x000fc600078e0227 */
[----:B---3--:R-:W-:Y:S01]  /*0170*/  IADD3 R30, P5, P4, R38, UR8, R0 ;  /* 0x00000008261e7c10 */ /* 0x008fe2000fcbe000 */
[----:B----4-:R-:W-:-:S03]  /*0180*/  IMAD R0, R4, R50, RZ ;  /* 0x0000003204007224 */ /* 0x010fc600078e02ff */
[----:B------:R-:W-:Y:S01]  /*0190*/  IADD3.X R31, PT, PT, R6, UR9, RZ, P5, P4 ;  /* 0x00000009061f7c10 */ /* 0x000fe2000afe84ff */
[----:B------:R-:W-:Y:S02]  /*01a0*/  IMAD.SHL.U32 R42, R0, 0x80, RZ ;  /* 0x00000080002a7824 */ /* 0x000fe400078e00ff */
[----:B------:R-:W-:-:S03]  /*01b0*/  IMAD.WIDE R2, R50, 0x40, R30 ;  /* 0x0000004032027825 */ /* 0x000fc600078e021e */
[----:B------:R-:W-:Y:S01]  /*01c0*/  IADD3 R34, P3, P2, R38, UR10, R42 ;  /* 0x0000000a26227c10 */ /* 0x000fe2000fa7e02a */
[----:B0-----:R-:W2:Y:S01]  /*01d0*/  LDG.E R22, desc[UR12][R30.64] ;  /* 0x0000000c1e167981 */ /* 0x001ea2000c1e1900 */
[----:B------:R-:W-:-:S03]  /*01e0*/  IMAD.WIDE R4, R50, 0x80, R30 ;  /* 0x0000008032047825 */ /* 0x000fc600078e021e */
[----:B------:R-:W3:Y:S01]  /*01f0*/  LDG.E R26, desc[UR12][R2.64] ;  /* 0x0000000c021a7981 */ /* 0x000ee2000c1e1900 */
[----:B------:R-:W-:-:S03]  /*0200*/  IADD3.X R35, PT, PT, R6, UR11, RZ, P3, P2 ;  /* 0x0000000b06237c10 */ /* 0x000fc60009fe44ff */
[----:B------:R-:W4:Y:S04]  /*0210*/  LDG.E R25, desc[UR12][R2.64+0x10] ;  /* 0x0000100c02197981 */ /* 0x000f28000c1e1900 */
[----:B------:R-:W5:Y:S04]  /*0220*/  LDG.E R24, desc[UR12][R2.64+0x20] ;  /* 0x0000200c02187981 */ /* 0x000f68000c1e1900 */
[----:B------:R0:W5:Y:S04]  /*0230*/  LDG.E R23, desc[UR12][R2.64+0x30] ;  /* 0x0000300c02177981 */ /* 0x000168000c1e1900 */
[----:B------:R-:W5:Y:S04]  /*0240*/  LDG.E R18, desc[UR12][R4.64] ;  /* 0x0000000c04127981 */ /* 0x000f68000c1e1900 */
[----:B------:R-:W5:Y:S04]  /*0250*/  LDG.E R17, desc[UR12][R4.64+0x10] ;  /* 0x0000100c04117981 */ /* 0x000f68000c1e1900 */
[----:B------:R-:W5:Y:S04]  /*0260*/  LDG.E R16, desc[UR12][R4.64+0x20] ;  /* 0x0000200c04107981 */ /* 0x000f68000c1e1900 */
[----:B------:R-:W5:Y:S04]  /*0270*/  LDG.E R15, desc[UR12][R4.64+0x30] ;  /* 0x0000300c040f7981 */ /* 0x000f68000c1e1900 */
[----:B------:R-:W5:Y:S04]  /*0280*/  LDG.E R21, desc[UR12][R30.64+0x10] ;  /* 0x0000100c1e157981 */ /* 0x000f68000c1e1900 */
[----:B------:R-:W5:Y:S01]  /*0290*/  LDG.E R20, desc[UR12][R30.64+0x20] ;  /* 0x0000200c1e147981 */ /* 0x000f62000c1e1900 */
[----:B0-----:R-:W-:-:S03]  /*02a0*/  IMAD.WIDE R2, R50, 0x40, R4 ;  /* 0x0000004032027825 */ /* 0x001fc600078e0204 */
[----:B------:R-:W5:Y:S04]  /*02b0*/  LDG.E R19, desc[UR12][R30.64+0x30] ;  /* 0x0000300c1e137981 */ /* 0x000f68000c1e1900 */
[----:B------:R-:W5:Y:S04]  /*02c0*/  LDG.E R14, desc[UR12][R2.64] ;  /* 0x0000000c020e7981 */ /* 0x000f68000c1e1900 */
[----:B------:R-:W5:Y:S04]  /*02d0*/  LDG.E R13, desc[UR12][R2.64+0x10] ;  /* 0x0000100c020d7981 */ /* 0x000f68000c1e1900 */
[----:B------:R-:W5:Y:S04]  /*02e0*/  LDG.E R12, desc[UR12][R2.64+0x20] ;  /* 0x0000200c020c7981 */ /* 0x000f68000c1e1900 */
[----:B------:R0:W5:Y:S04]  /*02f0*/  LDG.E R6, desc[UR12][R2.64+0x30] ;  /* 0x0000300c02067981 */ /* 0x000168000c1e1900 */
[----:B------:R-:W5:Y:S04]  /*0300*/  LDG.E R5, desc[UR12][R34.64] ;  /* 0x0000000c22057981 */ /* 0x000f68000c1e1900 */
[----:B------:R-:W5:Y:S04]  /*0310*/  LDG.E R4, desc[UR12][R34.64+0x10] ;  /* 0x0000100c22047981 */ /* 0x000f68000c1e1900 */
[----:B------:R-:W5:Y:S04]  /*0320*/  LDG.E R9, desc[UR12][R34.64+0x20] ;  /* 0x0000200c22097981 */ /* 0x000f68000c1e1900 */
[----:B------:R-:W5:Y:S01]  /*0330*/  LDG.E R8, desc[UR12][R34.64+0x30] ;  /* 0x0000300c22087981 */ /* 0x000f62000c1e1900 */
[----:B0-----:R-:W-:-:S05]  /*0340*/  IMAD.WIDE R2, R50, 0x40, R34 ;  /* 0x0000004032027825 */ /* 0x001fca00078e0222 */
[----:B------:R-:W5:Y:S04]  /*0350*/  LDG.E R7, desc[UR12][R2.64] ;  /* 0x0000000c02077981 */ /* 0x000f68000c1e1900 */
[----:B------:R-:W5:Y:S04]  /*0360*/  LDG.E R11, desc[UR12][R2.64+0x10] ;  /* 0x0000100c020b7981 */ /* 0x000f68000c1e1900 */
[----:B------:R-:W5:Y:S04]  /*0370*/  LDG.E R10, desc[UR12][R2.64+0x20] ;  /* 0x0000200c020a7981 */ /* 0x000f68000c1e1900 */
[----:B------:R0:W5:Y:S01]  /*0380*/  LDG.E R3, desc[UR12][R2.64+0x30] ;  /* 0x0000300c02037981 */ /* 0x000162000c1e1900 */
[----:B-1----:R-:W-:Y:S01]  /*0390*/  ULEA UR4, UR4, UR5, 0x18 ;  /* 0x0000000504047291 */ /* 0x002fe2000f8ec0ff */
[----:B------:R-:W-:-:S05]  /*03a0*/  IMAD.SHL.U32 R0, R27, 0x10, RZ ;  /* 0x000000101b007824 */ /* 0x000fca00078e00ff */
[----:B------:R-:W-:Y:S02]  /*03b0*/  IADD3 R0, PT, PT, R0, UR4, R54 ;  /* 0x0000000400007c10 */ /* 0x000fe4000fffe036 */
[----:B0-----:R-:W-:-:S05]  /*03c0*/  LOP3.LUT R2, R47, 0x3c0, RZ, 0xc0, !PT ;  /* 0x000003c02f027812 */ /* 0x001fca00078ec0ff */
[----:B------:R-:W-:-:S05]  /*03d0*/  IMAD.IADD R43, R46, 0x1, R2 ;  /* 0x000000012e2b7824 */ /* 0x000fca00078e0202 */
[----:B------:R-:W-:Y:S02]  /*03e0*/  LEA R2, R43, UR4, 0x4 ;  /* 0x000000042b027c11 */ /* 0x000fe4000f8e20ff */
[----:B------:R-:W-:Y:S02]  /*03f0*/  ISETP.GE.AND P0, PT, R50, 0x41, PT ;  /* 0x000000413200780c */ /* 0x000fe40003f06270 */
[----:B------:R-:W-:Y:S02]  /*0400*/  CS2R R248, SRZ ;  /* 0x0000000000f87805 */ /* 0x000fe4000001ff00 */
[----:B------:R-:W-:Y:S02]  /*0410*/  CS2R R244, SRZ ;  /* 0x0000000000f47805 */ /* 0x000fe4000001ff00 */
[----:B------:R-:W-:Y:S02]  /*0420*/  CS2R R240, SRZ ;  /* 0x0000000000f07805 */ /* 0x000fe4000001ff00 */
[----:B------:R-:W-:-:S02]  /*0430*/  CS2R R236, SRZ ;  /* 0x0000000000ec7805 */ /* 0x000fc4000001ff00 */
[----:B------:R-:W-:Y:S02]  /*0440*/  CS2R R232, SRZ ;  /* 0x0000000000e87805 */ /* 0x000fe4000001ff00 */
[----:B------:R-:W-:Y:S02]  /*0450*/  CS2R R228, SRZ ;  /* 0x0000000000e47805 */ /* 0x000fe4000001ff00 */
        /* <DEDUP_REMOVED lines=39> */
[----:B------:R-:W-:Y:S01]  /*06d0*/  CS2R R60, SRZ ;  /* 0x00000000003c7805 */ /* 0x000fe2000001ff00 */
[----:B--2---:R-:W-:Y:S04]  /*06e0*/  STS [R0], R22 ;  /* 0x0000001600007388 */ /* 0x004fe80000000800 */
[----:B---3--:R-:W-:Y:S04]  /*06f0*/  STS [R0+0x400], R26 ;  /* 0x0004001a00007388 */ /* 0x008fe80000000800 */
[----:B----4-:R-:W-:Y:S04]  /*0700*/  STS [R0+0x1400], R25 ;  /* 0x0014001900007388 */ /* 0x010fe80000000800 */
[----:B-----5:R-:W-:Y:S04]  /*0710*/  STS [R0+0x2400], R24 ;  /* 0x0024001800007388 */ /* 0x020fe80000000800 */
[----:B------:R-:W-:Y:S04]  /*0720*/  STS [R0+0x3400], R23 ;  /* 0x0034001700007388 */ /* 0x000fe80000000800 */
        /* <DEDUP_REMOVED lines=15> */
[----:B------:R0:W-:Y:S04]  /*0820*/  STS [R0+0x8400], R7 ;  /* 0x0084000700007388 */ /* 0x0001e80000000800 */
[----:B------:R-:W-:Y:S04]  /*0830*/  STS [R0+0x8c00], R11 ;  /* 0x008c000b00007388 */ /* 0x000fe80000000800 */
[----:B------:R-:W-:Y:S04]  /*0840*/  STS [R0+0x9400], R10 ;  /* 0x0094000a00007388 */ /* 0x000fe80000000800 */
[----:B------:R1:W-:Y:S01]  /*0850*/  STS [R0+0x9c00], R3 ;  /* 0x009c000300007388 */ /* 0x0003e20000000800 */
[----:B------:R-:W-:Y:S01]  /*0860*/  BAR.SYNC.DEFER_BLOCKING 0x0 ;  /* 0x0000000000007b1d */ /* 0x000fe20000010000 */
[----:B0-----:R-:W-:-:S05]  /*0870*/  IMAD.SHL.U32 R7, R47, 0x10, RZ ;  /* 0x000000102f077824 */ /* 0x001fca00078e00ff */
[----:B------:R-:W-:Y:S01]  /*0880*/  LOP3.LUT R4, R7, 0x1f0, RZ, 0xc0, !PT ;  /* 0x000001f007047812 */ /* 0x000fe200078ec0ff */
[----:B-1----:R-:W-:Y:S01]  /*0890*/  IMAD.SHL.U32 R0, R47, 0x20, RZ ;  /* 0x000000202f007824 */ /* 0x002fe200078e00ff */
[----:B------:R-:W0:Y:S04]  /*08a0*/  LDSM.16.M88.4 R224, [R2+0x200] ;  /* 0x0002000002e0783b */ /* 0x000e280000000200 */
[----:B------:R-:W-:Y:S01]  /*08b0*/  LOP3.LUT R3, R0, 0x400, RZ, 0xc0, !PT ;  /* 0x0000040000037812 */ /* 0x000fe200078ec0ff */
[----:B------:R-:W-:Y:S03]  /*08c0*/  LDSM.16.M88.4 R96, [R2] ;  /* 0x000000000260783b */ /* 0x000fe60000000200 */
[----:B------:R-:W-:-:S05]  /*08d0*/  IADD3 R0, PT, PT, R3, UR4, R4 ;  /* 0x0000000403007c10 */ /* 0x000fca000fffe004 */
[----:B------:R-:W1:Y:S04]  /*08e0*/  LDSM.16.M88.4 R12, [R0+0x8000] ;  /* 0x00800000000c783b */ /* 0x000e680000000200 */
[----:B------:R-:W2:Y:S04]  /*08f0*/  LDSM.16.M88.4 R8, [R0+0x8200] ;  /* 0x008200000008783b */ /* 0x000ea80000000200 */
[----:B0-----:R-:W-:Y:S04]  /*0900*/  STL [R1+0x10], R227 ;  /* 0x000010e301007387 */ /* 0x001fe80000100800 */
[----:B------:R-:W-:Y:S04]  /*0910*/  STL [R1+0x80], RZ ;  /* 0x000080ff01007387 */ /* 0x000fe80000100800 */
[----:B------:R-:W-:Y:S04]  /*0920*/  STL [R1+0xc], RZ ;  /* 0x00000cff01007387 */ /* 0x000fe80000100800 */
[----:B------:R-:W-:Y:S04]  /*0930*/  STL [R1+0x8], RZ ;  /* 0x000008ff01007387 */ /* 0x000fe80000100800 */
[----:B------:R-:W-:Y:S04]  /*0940*/  STL [R1+0x4], RZ ;  /* 0x000004ff01007387 */ /* 0x000fe80000100800 */
[----:B------:R-:W-:Y:S04]  /*0950*/  STL [R1], RZ ;  /* 0x000000ff01007387 */ /* 0x000fe80000100800 */
[----:B-1----:R0:W-:Y:S04]  /*0960*/  STL.64 [R1+0x20], R12 ;  /* 0x0000200c01007387 */ /* 0x0021e80000100a00 */
[----:B------:R-:W-:Y:S04]  /*0970*/  STL.64 [R1+0x28], R14 ;  /* 0x0000280e01007387 */ /* 0x000fe80000100a00 */
[----:B--2---:R1:W-:Y:S04]  /*0980*/  STL.64 [R1+0x30], R8 ;  /* 0x0000300801007387 */ /* 0x0043e80000100a00 */
[----:B------:R2:W-:Y:S01]  /*0990*/  STL.64 [R1+0x38], R10 ;  /* 0x0000380a01007387 */ /* 0x0005e20000100a00 */
[----:B------:R-:W-:Y:S01]  /*09a0*/  IMAD.MOV.U32 R66, RZ, RZ, R97 ;  /* 0x000000ffff427224 */ /* 0x000fe200078e0061 */
[----:B------:R-:W-:Y:S01]  /*09b0*/  CS2R R56, SRZ ;  /* 0x0000000000387805 */ /* 0x000fe2000001ff00 */
[----:B------:R-:W-:Y:S01]  /*09c0*/  IMAD.MOV.U32 R2, RZ, RZ, R96 ;  /* 0x000000ffff027224 */ /* 0x000fe200078e0060 */
[----:B------:R-:W-:Y:S01]  /*09d0*/  CS2R R96, SRZ ;  /* 0x0000000000607805 */ /* 0x000fe2000001ff00 */
[----:B------:R-:W-:Y:S01]  /*09e0*/  IMAD.MOV.U32 R194, RZ, RZ, R225 ;  /* 0x000000ffffc27224 */ /* 0x000fe200078e00e1 */
[----:B------:R-:W-:Y:S01]  /*09f0*/  CS2R R52, SRZ ;  /* 0x0000000000347805 */ /* 0x000fe2000001ff00 */
[----:B------:R-:W-:Y:S01]  /*0a00*/  IMAD.MOV.U32 R162, RZ, RZ, R224 ;  /* 0x000000ffffa27224 */ /* 0x000fe200078e00e0 */
[----:B------:R-:W-:Y:S01]  /*0a10*/  CS2R R224, SRZ ;  /* 0x0000000000e07805 */ /* 0x000fe2000001ff00 */
[----:B------:R-:W-:Y:S01]  /*0a20*/  IMAD.MOV.U32 R130, RZ, RZ, R99 ;  /* 0x000000ffff827224 */ /* 0x000fe200078e0063 */
        /* <DEDUP_REMOVED lines=9> */
[----:B0-----:R-:W-:Y:S02]  /*0ac0*/  CS2R R12, SRZ ;  /* 0x00000000000c7805 */ /* 0x001fe4000001ff00 */
[----:B------:R-:W-:Y:S02]  /*0ad0*/  CS2R R4, SRZ ;  /* 0x0000000000047805 */ /* 0x000fe4000001ff00 */
[----:B-1----:R-:W-:Y:S01]  /*0ae0*/  CS2R R8, SRZ ;  /* 0x0000000000087805 */ /* 0x002fe2000001ff00 */
[----:B--2---:R-:W-:Y:S06]  /*0af0*/  @!P0 BRA `(.L_x_0) ;  /* 0x0000005c00fc8947 */ /* 0x004fec0003800000 */
[----:B------:R-:W-:Y:S01]  /*0b00*/  IADD3 R4, P0, PT, R27, 0x40, RZ ;  /* 0x000000401b047810 */ /* 0x000fe20007f1e0ff */
[----:B------:R0:W-:Y:S01]  /*0b10*/  STL [R1+0x80], RZ ;  /* 0x000080ff01007387 */ /* 0x0001e20000100800 */
[----:B------:R-:W-:Y:S01]  /*0b20*/  UMOV UR5, URZ ;  /* 0x000000ff00057c82 */ /* 0x000fe20008000000 */
[----:B------:R-:W-:Y:S01]  /*0b30*/  IMAD.MOV.U32 R6, RZ, RZ, R30 ;  /* 0x000000ffff067224 */ /* 0x000fe200078e001e */
[----:B------:R-:W-:Y:S01]  /*0b40*/  CS2R R248, SRZ ;  /* 0x0000000000f87805 */ /* 0x000fe2000001ff00 */
[----:B------:R0:W-:Y:S01]  /*0b50*/  STL [R1+0xc], RZ ;  /* 0x00000cff01007387 */ /* 0x0001e20000100800 */
[----:B------:R-:W-:Y:S01]  /*0b60*/  IMAD.X R3, RZ, RZ, RZ, P0 ;  /* 0x000000ffff037224 */ /* 0x000fe200000e06ff */
[----:B------:R-:W-:Y:S01]  /*0b70*/  CS2R R244, SRZ ;  /* 0x0000000000f47805 */ /* 0x000fe2000001ff00 */
[----:B------:R-:W-:Y:S01]  /*0b80*/  IMAD.WIDE.U32 R4, R4, R50, R54 ;  /* 0x0000003204047225 */ /* 0x000fe200078e0036 */
[----:B------:R0:W-:Y:S01]  /*0b90*/  STL [R1+0x8], RZ ;  /* 0x000008ff01007387 */ /* 0x0001e20000100800 */
[----:B------:R-:W-:-:S02]  /*0ba0*/  CS2R R240, SRZ ;  /* 0x0000000000f07805 */ /* 0x000fc4000001ff00 */
[----:B------:R-:W-:Y:S01]  /*0bb0*/  CS2R R236, SRZ ;  /* 0x0000000000ec7805 */ /* 0x000fe2000001ff00 */
[----:B------:R-:W-:Y:S01]  /*0bc0*/  IMAD R3, R3, R50, RZ ;  /* 0x0000003203037224 */ /* 0x000fe200078e02ff */
[----:B------:R0:W-:Y:S01]  /*0bd0*/  STL [R1+0x4], RZ ;  /* 0x000004ff01007387 */ /* 0x0001e20000100800 */
[----:B------:R-:W-:Y:S01]  /*0be0*/  IADD3 R19, P1, P0, R4, UR10, R42 ;  /* 0x0000000a04137c10 */ /* 0x000fe2000f83e02a */
[----:B------:R-:W-:Y:S01]  /*0bf0*/  VIADD R0, R39, UR5 ;  /* 0x0000000527007c36 */ /* 0x000fe20008000000 */
[----:B------:R-:W-:Y:S01]  /*0c00*/  CS2R R232, SRZ ;  /* 0x0000000000e87805 */ /* 0x000fe2000001ff00 */
[----:B------:R0:W-:Y:S01]  /*0c10*/  STL [R1], RZ ;  /* 0x000000ff01007387 */ /* 0x0001e20000100800 */
[----:B------:R-:W-:Y:S01]  /*0c20*/  IMAD.IADD R4, R5, 0x1, R3 ;  /* 0x0000000105047824 */ /* 0x000fe200078e0203 */
[----:B------:R-:W-:Y:S02]  /*0c30*/  CS2R R228, SRZ ;  /* 0x0000000000e47805 */ /* 0x000fe4000001ff00 */
[----:B------:R-:W-:-:S02]  /*0c40*/  IADD3.X R3, PT, PT, R0, UR9, RZ, P5, P4 ;  /* 0x0000000900037c10 */ /* 0x000fc4000afe84ff */
[----:B------:R-:W-:Y:S02]  /*0c50*/  CS2R R224, SRZ ;  /* 0x0000000000e07805 */ /* 0x000fe4000001ff00 */
[----:B------:R-:W-:Y:S02]  /*0c60*/  IADD3.X R0, PT, PT, R0, UR11, RZ, P3, P2 ;  /* 0x0000000b00007c10 */ /* 0x000fe40009fe44ff */
[----:B------:R-:W-:Y:S02]  /*0c70*/  CS2R R220, SRZ ;  /* 0x0000000000dc7805 */ /* 0x000fe4000001ff00 */
[----:B------:R-:W-:Y:S02]  /*0c80*/  IADD3.X R18, PT, PT, R4, UR11, RZ, P1, P0 ;  /* 0x0000000b04127c10 */ /* 0x000fe40008fe04ff */
[----:B------:R-:W-:Y:S02]  /*0c90*/  CS2R R216, SRZ ;  /* 0x0000000000d87805 */ /* 0x000fe4000001ff00 */
[----:B------:R-:W-:-:S02]  /*0ca0*/  IADD3 R23, P0, PT, R34, 0x20, RZ ;  /* 0x0000002022177810 */ /* 0x000fc40007f1e0ff */
[----:B------:R-:W-:Y:S02]  /*0cb0*/  CS2R R212, SRZ ;  /* 0x0000000000d47805 */ /* 0x000fe4000001ff00 */
[----:B------:R-:W-:Y:S02]  /*0cc0*/  IADD3 R19, P1, PT, R19, 0x20, RZ ;  /* 0x0000002013137810 */ /* 0x000fe40007f3e0ff */
        /* <DEDUP_REMOVED lines=52> */
[----:B------:R-:W-:Y:S01]  /*1010*/  IMAD.X R22, RZ, RZ, R0, P0 ;  /* 0x000000ffff167224 */ /* 0x000fe200000e0600 */
[----:B------:R-:W-:Y:S01]  /*1020*/  UMOV UR7, URZ ;  /* 0x000000ff00077c82 */ /* 0x000fe20008000000 */
[----:B------:R-:W-:-:S02]  /*1030*/  IMAD.X R18, RZ, RZ, R18, P1 ;  /* 0x000000ffff127224 */ /* 0x000fc400008e0612 */
[C---:B------:R-:W-:Y:S02]  /*1040*/  IMAD.SHL.U32 R0, R47.reuse, 0x2, RZ ;  /* 0x000000022f007824 */ /* 0x040fe400078e00ff */
[----:B------:R-:W-:Y:S02]  /*1050*/  IMAD.SHL.U32 R10, R47, 0x4, RZ ;  /* 0x000000042f0a7824 */ /* 0x000fe400078e00ff */
[----:B------:R-:W-:Y:S01]  /*1060*/  IMAD.SHL.U32 R11, R43, 0x10, RZ ;  /* 0x000000102b0b7824 */ /* 0x000fe200078e00ff */
[----:B------:R-:W-:Y:S02]  /*1070*/  LOP3.LUT R0, R0, 0x40, RZ, 0xc0, !PT ;  /* 0x0000004000007812 */ /* 0x000fe400078ec0ff */
[----:B------:R-:W-:Y:S02]  /*1080*/  LOP3.LUT R10, R10, 0xf80, RZ, 0xc0, !PT ;  /* 0x00000f800a0a7812 */ /* 0x000fe400078ec0ff */
[----:B------:R-:W-:Y:S02]  /*1090*/  IADD3 R0, PT, PT, R46, R0, RZ ;  /* 0x000000002e007210 */ /* 0x000fe40007ffe0ff */
[----:B------:R-:W-:-:S02]  /*10a0*/  LOP3.LUT R7, R10, 0x70, R7, 0xf8, !PT ;  /* 0x000000700a077812 */ /* 0x000fc400078ef807 */
[----:B0-----:R-:W-:-:S07]  /*10b0*/  SHF.L.U32 R0, R0, 0x4, RZ ;  /* 0x0000000400007819 */ /* 0x001fce00000006ff */
.L_x_1:
[----:B0-----:R-:W0:Y:S01]  /*10c0*/  LDC R26, c[0x0][0x3a0] ;  /* 0x0000e800ff1a7b82 */ /* 0x001e220000000800 */
[----:B------:R-:W-:Y:S01]  /*10d0*/  IMAD.MOV.U32 R114, RZ, RZ, R6 ;  /* 0x000000ffff727224 */ /* 0x000fe200078e0006 */
[----:B------:R-:W2:Y:S01]  /*10e0*/  LDL R0, [R1+0x80] ;  /* 0x0000800001007983 */ /* 0x000ea20000100800 */
[----:B------:R-:W-:Y:S01]  /*10f0*/  IMAD.MOV.U32 R115, RZ, RZ, R3 ;  /* 0x000000ffff737224 */ /* 0x000fe200078e0003 */
[----:B------:R-:W-:Y:S01]  /*1100*/  CS2R R34, SRZ ;  /* 0x0000000000227805 */ /* 0x000fe2000001ff00 */
[----:B------:R-:W-:Y:S01]  /*1110*/  IMAD.MOV.U32 R118, RZ, RZ, R23 ;  /* 0x000000ffff767224 */ /* 0x000fe200078e0017 */
[----:B------:R-:W-:Y:S01]  /*1120*/  STL.64 [R1+0x120], R228 ;  /* 0x000120e401007387 */ /* 0x000fe20000100a00 */
[----:B------:R-:W-:Y:S01]  /*1130*/  IMAD.MOV.U32 R119, RZ, RZ, R22 ;  /* 0x000000ffff777224 */ /* 0x000fe200078e0016 */
[----:B------:R-:W-:Y:S01]  /*1140*/  CS2R R42, SRZ ;  /* 0x00000000002a7805 */ /* 0x000fe2000001ff00 */
[----:B------:R-:W-:Y:S01]  /*1150*/  IMAD.MOV.U32 R67, RZ, RZ, RZ ;  /* 0x000000ffff437224 */ /* 0x000fe200078e00ff */
[----:B------:R-:W-:Y:S02]  /*1160*/  CS2R R46, SRZ ;  /* 0x00000000002e7805 */ /* 0x000fe4000001ff00 */
[----:B------:R-:W-:Y:S01]  /*1170*/  CS2R R50, SRZ ;  /* 0x0000000000327805 */ /* 0x000fe2000001ff00 */
[----:B------:R-:W3:Y:S01]  /*1180*/  LDG.E R23, desc[UR12][R114.64+0x10] ;  /* 0x0000100c72177981 */ /* 0x000ee2000c1e1900 */
[----:B------:R-:W-:Y:S02]  /*1190*/  CS2R R142, SRZ ;  /* 0x00000000008e7805 */ /* 0x000fe4000001ff00 */
[----:B------:R-:W-:Y:S02]  /*11a0*/  CS2R R58, SRZ ;  /* 0x00000000003a7805 */ /* 0x000fe4000001ff00 */
[----:B------:R-:W-:Y:S01]  /*11b0*/  CS2R R62, SRZ ;  /* 0x00000000003e7805 */ /* 0x000fe2000001ff00 */
[----:B------:R-:W3:Y:S01]  /*11c0*/  LDG.E R22, desc[UR12][R114.64+0x20] ;  /* 0x0000200c72167981 */ /* 0x000ee2000c1e1900 */
[----:B------:R-:W-:Y:S01]  /*11d0*/  CS2R R146, SRZ ;  /* 0x0000000000927805 */ /* 0x000fe2000001ff00 */
[----:B------:R-:W-:Y:S01]  /*11e0*/  IMAD.MOV.U32 R99, RZ, RZ, RZ ;  /* 0x000000ffff637224 */ /* 0x000fe200078e00ff */
[----:B------:R-:W-:Y:S01]  /*11f0*/  CS2R R74, SRZ ;  /* 0x00000000004a7805 */ /* 0x000fe2000001ff00 */
[----:B------:R-:W4:Y:S01]  /*1200*/  LDG.E R94, desc[UR12][R118.64] ;  /* 0x0000000c765e7981 */ /* 0x000f22000c1e1900 */
[----:B------:R-:W-:Y:S02]  /*1210*/  CS2R R150, SRZ ;  /* 0x0000000000967805 */ /* 0x000fe4000001ff00 */
[----:B------:R-:W-:Y:S02]  /*1220*/  MOV R163, RZ ;  /* 0x000000ff00a37202 */ /* 0x000fe40000000f00 */
[----:B------:R-:W-:Y:S02]  /*1230*/  CS2R R154, SRZ ;  /* 0x00000000009a7805 */ /* 0x000fe4000001ff00 */
[----:B------:R-:W-:Y:S02]  /*1240*/  CS2R R158, SRZ ;  /* 0x00000000009e7805 */ /* 0x000fe4000001ff00 */
[----:B------:R-:W-:Y:S02]  /*1250*/  MOV R195, RZ ;  /* 0x000000ff00c37202 */ /* 0x000fe40000000f00 */
[----:B------:R-:W-:Y:S02]  /*1260*/  CS2R R166, SRZ ;  /* 0x0000000000a67805 */ /* 0x000fe4000001ff00 */
[----:B------:R-:W-:Y:S02]  /*1270*/  CS2R R170, SRZ ;  /* 0x0000000000aa7805 */ /* 0x000fe4000001ff00 */
[----:B------:R-:W-:Y:S02]  /*1280*/  CS2R R174, SRZ ;  /* 0x0000000000ae7805 */ /* 0x000fe4000001ff00 */
[----:B------:R-:W-:Y:S02]  /*1290*/  CS2R R178, SRZ ;  /* 0x0000000000b27805 */ /* 0x000fe4000001ff00 */
[----:B------:R-:W-:Y:S02]  /*12a0*/  CS2R R182, SRZ ;  /* 0x0000000000b67805 */ /* 0x000fe4000001ff00 */
[----:B------:R-:W-:Y:S02]  /*12b0*/  CS2R R186, SRZ ;  /* 0x0000000000ba7805 */ /* 0x000fe4000001ff00 */
[----:B------:R-:W-:Y:S01]  /*12c0*/  CS2R R190, SRZ ;  /* 0x0000000000be7805 */ /* 0x000fe2000001ff00 */
[----:B------:R-:W-:Y:S01]  /*12d0*/  IMAD.MOV.U32 R227, RZ, RZ, RZ ;  /* 0x000000ffffe37224 */ /* 0x000fe200078e00ff */
[----:B------:R-:W-:Y:S02]  /*12e0*/  CS2R R198, SRZ ;  /* 0x0000000000c67805 */ /* 0x000fe4000001ff00 */
[----:B------:R-:W-:Y:S02]  /*12f0*/  CS2R R202, SRZ ;  /* 0x0000000000ca7805 */ /* 0x000fe4000001ff00 */
[----:B------:R-:W-:Y:S02]  /*1300*/  CS2R R206, SRZ ;  /* 0x0000000000ce7805 */ /* 0x000fe4000001ff00 */
[----:B------:R-:W-:Y:S02]  /*1310*/  CS2R R210, SRZ ;  /* 0x0000000000d27805 */ /* 0x000fe4000001ff00 */
[----:B------:R-:W-:Y:S02]  /*1320*/  CS2R R214, SRZ ;  /* 0x0000000000d67805 */ /* 0x000fe4000001ff00 */
[----:B------:R-:W-:Y:S02]  /*1330*/  CS2R R218, SRZ ;  /* 0x0000000000da7805 */ /* 0x000fe4000001ff00 */
[----:B------:R-:W-:Y:S01]  /*1340*/  CS2R R222, SRZ ;  /* 0x0000000000de7805 */ /* 0x000fe2000001ff00 */
[----:B------:R-:W-:Y:S02]  /*1350*/  UIADD3 UR5, UPT, UPT, UR7, 0x80, URZ ;  /* 0x0000008007057890 */ /* 0x000fe4000fffe0ff */
[----:B------:R-:W-:Y:S01]  /*1360*/  UIADD3 UR7, UPT, UPT, UR7, 0x40, URZ ;  /* 0x0000004007077890 */ /* 0x000fe2000fffe0ff */
[C---:B--2---:R-:W-:Y:S01]  /*1370*/  SHF.L.U32 R3, R0.reuse, 0xd, RZ ;  /* 0x0000000d00037819 */ /* 0x044fe200000006ff */
[----:B------:R-:W-:Y:S01]  /*1380*/  IMAD.SHL.U32 R134, R0, 0x4000, RZ ;  /* 0x0000400000867824 */ /* 0x000fe200078e00ff */
[C---:B0-----:R-:W-:Y:S03]  /*1390*/  LEA R10, P0, R26.reuse, R114, 0x6 ;  /* 0x000000721a0a7211 */ /* 0x041fe600078030ff */
[----:B------:R0:W-:Y:S01]  /*13a0*/  STL [R1+0x84], R3 ;  /* 0x0000840301007387 */ /* 0x0001e20000100800 */
[C---:B------:R-:W-:Y:S02]  /*13b0*/  LEA.HI.X R11, R26.reuse, R115, RZ, 0x6, P0 ;  /* 0x000000731a0b7211 */ /* 0x040fe400000f34ff */
[C---:B------:R-:W-:Y:S03]  /*13c0*/  LEA R6, P0, R26.reuse, R10, 0x6 ;  /* 0x0000000a1a067211 */ /* 0x040fe600078030ff */
[----:B------:R-:W2:Y:S01]  /*13d0*/  LDG.E R31, desc[UR12][R10.64] ;  /* 0x0000000c0a1f7981 */ /* 0x000ea2000c1e1900 */
[C---:B------:R-:W-:Y:S02]  /*13e0*/  LEA.HI.X R7, R26.reuse, R11, RZ, 0x6, P0 ;  /* 0x0000000b1a077211 */ /* 0x040fe400000f34ff */
[C---:B------:R-:W-:Y:S01]  /*13f0*/  LEA R14, P0, R26.reuse, R6, 0x6 ;  /* 0x000000061a0e7211 */ /* 0x040fe200078030ff */
[----:B------:R-:W4:Y:S03]  /*1400*/  LDG.E R103, desc[UR12][R10.64+0x10] ;  /* 0x0000100c0a677981 */ /* 0x000f26000c1e1900 */
[----:B------:R-:W-:Y:S01]  /*1410*/  LEA.HI.X R15, R26, R7, RZ, 0x6, P0 ;  /* 0x000000071a0f7211 */ /* 0x000fe200000f34ff */
[----:B------:R-:W3:Y:S04]  /*1420*/  LDG.E R30, desc[UR12][R10.64+0x20] ;  /* 0x0000200c0a1e7981 */ /* 0x000ee8000c1e1900 */
[----:B------:R-:W4:Y:S01]  /*1430*/  LDG.E R102, desc[UR12][R10.64+0x30] ;  /* 0x0000300c0a667981 */ /* 0x000f22000c1e1900 */
[----:B------:R-:W1:Y:S03]  /*1440*/  S2R R26, SR_TID.X ;  /* 0x00000000001a7919 */ /* 0x000e660000002100 */
[----:B------:R-:W4:Y:S04]  /*1450*/  LDG.E R239, desc[UR12][R6.64+0x20] ;  /* 0x0000200c06ef7981 */ /* 0x000f28000c1e1900 */
[----:B------:R-:W4:Y:S04]  /*1460*/  LDG.E R95, desc[UR12][R6.64+0x30] ;  /* 0x0000300c065f7981 */ /* 0x000f28000c1e1900 */
[----:B0-----:R-:W0:Y:S04]  /*1470*/  LDG.E R251, desc[UR12][R14.64] ;  /* 0x0000000c0efb7981 */ /* 0x001e28000c1e1900 */
[----:B------:R-:W4:Y:S04]  /*1480*/  LDG.E R110, desc[UR12][R14.64+0x10] ;  /* 0x0000100c0e6e7981 */ /* 0x000f28000c1e1900 */
[----:B------:R-:W4:Y:S04]  /*1490*/  LDG.E R107, desc[UR12][R14.64+0x20] ;  /* 0x0000200c0e6b7981 */ /* 0x000f28000c1e1900 */
[----:B------:R-:W4:Y:S04]  /*14a0*/  LDG.E R11, desc[UR12][R6.64] ;  /* 0x0000000c060b7981 */ /* 0x000f28000c1e1900 */
[----:B------:R1:W4:Y:S02]  /*14b0*/  LDG.E R10, desc[UR12][R6.64+0x10] ;  /* 0x0000100c060a7981 */ /* 0x000324000c1e1900 */
[C---:B-1----:R-:W-:Y:S01]  /*14c0*/  LOP3.LUT R27, R26.reuse, 0x1f, RZ, 0xc0, !PT ;  /* 0x0000001f1a1b7812 */ /* 0x042fe200078ec0ff */
[C---:B------:R-:W-:Y:S01]  /*14d0*/  IMAD.SHL.U32 R0, R26.reuse, 0x2, RZ ;  /* 0x000000021a007824 */ /* 0x040fe200078e00ff */
[----:B------:R-:W-:Y:S01]  /*14e0*/  LOP3.LUT R26, R26, 0x3c0, RZ, 0xc0, !PT ;  /* 0x000003c01a1a7812 */ /* 0x000fe200078ec0ff */
[----:B------:R-:W4:Y:S03]  /*14f0*/  LDG.E R106, desc[UR12][R14.64+0x30] ;  /* 0x0000300c0e6a7981 */ /* 0x000f26000c1e1900 */
[----:B------:R-:W-:Y:S01]  /*1500*/  LOP3.LUT R0, R0, 0x40, RZ, 0xc0, !PT ;  /* 0x0000004000007812 */ /* 0x000fe200078ec0ff */
[C---:B------:R-:W-:Y:S04]  /*1510*/  IMAD.IADD R26, R27.reuse, 0x1, R26 ;  /* 0x000000011b1a7824 */ /* 0x040fe800078e021a */
[----:B------:R-:W-:Y:S01]  /*1520*/  IMAD.IADD R0, R27, 0x1, R0 ;  /* 0x000000011b007824 */ /* 0x000fe200078e0200 */
[----:B------:R-:W-:Y:S03]  /*1530*/  SHF.L.U32 R26, R26, 0x4, RZ ;  /* 0x000000041a1a7819 */ /* 0x000fe600000006ff */
[----:B------:R-:W-:Y:S01]  /*1540*/  IMAD.SHL.U32 R0, R0, 0x10, RZ ;  /* 0x0000001000007824 */ /* 0x000fe200078e00ff */
[----:B------:R-:W-:Y:S02]  /*1550*/  LOP3.LUT R252, R26, R134, RZ, 0xfc, !PT ;  /* 0x000000861afc7212 */ /* 0x000fe400078efcff */
[----:B------:R-:W4:Y:S02]  /*1560*/  LDG.E R26, desc[UR12][R114.64] ;  /* 0x0000000c721a7981 */ /* 0x000f24000c1e1900 */
[----:B------:R-:W-:Y:S01]  /*1570*/  LOP3.LUT R0, R0, R3, RZ, 0xfc, !PT ;  /* 0x0000000300007212 */ /* 0x000fe200078efcff */
[----:B------:R-:W-:Y:S01]  /*1580*/  IMAD.MOV.U32 R7, RZ, RZ, R18 ;  /* 0x000000ffff077224 */ /* 0x000fe200078e0012 */
[----:B------:R-:W-:Y:S01]  /*1590*/  MOV R6, R19 ;  /* 0x0000001300067202 */ /* 0x000fe20000000f00 */
[----:B------:R-:W4:Y:S01]  /*15a0*/  LDG.E R18, desc[UR12][R118.64+-0x20] ;  /* 0xffffe00c76127981 */ /* 0x000f22000c1e1900 */
[----:B------:R-:W-:Y:S03]  /*15b0*/  IMAD.MOV.U32 R3, RZ, RZ, RZ ;  /* 0x000000ffff037224 */ /* 0x000fe600078e00ff */
[----:B------:R-:W4:Y:S04]  /*15c0*/  LDG.E R19, desc[UR12][R114.64+0x30] ;  /* 0x0000300c72137981 */ /* 0x000f28000c1e1900 */
[----:B------:R-:W4:Y:S04]  /*15d0*/  LDG.E R15, desc[UR12][R118.64+-0x10] ;  /* 0xfffff00c760f7981 */ /* 0x000f28000c1e1900 */
[----:B------:R-:W4:Y:S04]  /*15e0*/  LDG.E R14, desc[UR12][R118.64+0x10] ;  /* 0x0000100c760e7981 */ /* 0x000f28000c1e1900 */
[----:B------:R-:W1:Y:S08]  /*15f0*/  LDSM.16.M88.4 R228, [R252+UR4+0x1000] ;  /* 0x00100004fce4783b */ /* 0x000e700008000200 */
[----:B------:R-:W4:Y:S04]  /*1600*/  LDG.E R111, desc[UR12][R6.64] ;  /* 0x0000000c066f7981 */ /* 0x000f28000c1e1900 */
[----:B------:R-:W0:Y:S04]  /*1610*/  LDG.E R243, desc[UR12][R6.64+0x10] ;  /* 0x0000100c06f37981 */ /* 0x000e28000c1e1900 */
[----:B--2---:R-:W-:Y:S04]  /*1620*/  STL [R1+0xb4], R31 ;  /* 0x0000b41f01007387 */ /* 0x004fe80000100800 */
[----:B------:R-:W-:Y:S06]  /*1630*/  STL.64 [R1+0x88], R6 ;  /* 0x0000880601007387 */ /* 0x000fec0000100a00 */
[----:B---3--:R-:W-:Y:S04]  /*1640*/  STL [R1+0xb0], R30 ;  /* 0x0000b01e01007387 */ /* 0x008fe80000100800 */
[----:B----4-:R2:W-:Y:S04]  /*1650*/  STL [R1+0xac], R11 ;  /* 0x0000ac0b01007387 */ /* 0x0105e80000100800 */
[----:B------:R3:W-:Y:S04]  /*1660*/  STL [R1+0xa8], R10 ;  /* 0x0000a80a01007387 */ /* 0x0007e80000100800 */
[----:B------:R-:W4:Y:S04]  /*1670*/  LDL.LU R238, [R1+0x24] ;  /* 0x0000240001ee7983 */ /* 0x000f280000300800 */
[----:B------:R-:W4:Y:S04]  /*1680*/  LDL.LU R242, [R1+0x28] ;  /* 0x0000280001f27983 */ /* 0x000f280000300800 */
[----:B------:R-:W4:Y:S04]  /*1690*/  LDL.LU R250, [R1+0x30] ;  /* 0x0000300001fa7983 */ /* 0x000f280000300800 */
[----:B------:R-:W4:Y:S04]  /*16a0*/  LDL.LU R54, [R1+0x20] ;  /* 0x0000200001367983 */ /* 0x000f280000300800 */
[----:B--2---:R-:W2:Y:S04]  /*16b0*/  LDG.E R11, desc[UR12][R6.64+-0x20] ;  /* 0xffffe00c060b7981 */ /* 0x004ea8000c1e1900 */
[----:B---3--:R3:W2:Y:S02]  /*16c0*/  LDG.E R10, desc[UR12][R6.64+-0x10] ;  /* 0xfffff00c060a7981 */ /* 0x0086a4000c1e1900 */
[----:B---3--:R-:W-:-:S07]  /*16d0*/  CS2R R6, SRZ ;  /* 0x0000000000067805 */ /* 0x008fce000001ff00 */
[C---:B----4-:R-:W-:Y:S01]  /*16e0*/  IMMA.16816.S8.S8 R4, R2.reuse.ROW, R54.COL, R4 ;  /* 0x0000003602047237 */ /* 0x050fe20000405404 */
[----:B------:R-:W-:Y:S11]  /*16f0*/  CS2R R30, SRZ ;  /* 0x00000000001e7805 */ /* 0x000ff6000001ff00 */
[----:B------:R-:W-:Y:S04]  /*1700*/  @!UPT UIADD3 URZ, UPT, UPT, URZ, URZ, URZ ;  /* 0x000000fffffff290 */ /* 0x000fe8000fffe0ff */
[----:B------:R-:W-:Y:S01]  /*1710*/  MOV R7, RZ ;  /* 0x000000ff00077202 */ /* 0x000fe20000000f00 */
[----:B-1----:R-:W-:Y:S01]  /*1720*/  IMAD.MOV.U32 R39, RZ, RZ, R228 ;  /* 0x000000ffff277224 */ /* 0x002fe200078e00e4 */
[----:B------:R-:W-:Y:S01]  /*1730*/  MOV R131, R230 ;  /* 0x000000e600837202 */ /* 0x000fe20000000f00 */
[----:B------:R-:W-:Y:S01]  /*1740*/  IMAD.MOV.U32 R235, RZ, RZ, R229 ;  /* 0x000000ffffeb7224 */ /* 0x000fe200078e00e5 */
[----:B------:R1:W-:Y:S01]  /*1750*/  STL [R1+0xa4], R26 ;  /* 0x0000a41a01007387 */ /* 0x0003e20000100800 */
[----:B------:R-:W-:Y:S02]  /*1760*/  IMAD.MOV.U32 R234, RZ, RZ, R231 ;  /* 0x000000ffffea7224 */ /* 0x000fe400078e00e7 */
[----:B------:R-:W-:Y:S01]  /*1770*/  IMAD.MOV.U32 R6, RZ, RZ, R2 ;  /* 0x000000ffff067224 */ /* 0x000fe200078e0002 */
[----:B------:R-:W3:Y:S08]  /*1780*/  LDSM.16.M88.4 R228, [R0+UR4+0x8800] ;  /* 0x0088000400e4783b */ /* 0x000ef00008000200 */
[----:B------:R-:W-:Y:S04]  /*1790*/  STL [R1+0xa0], R23 ;  /* 0x0000a01701007387 */ /* 0x000fe80000100800 */
[----:B------:R4:W-:Y:S04]  /*17a0*/  STL [R1+0x9c], R22 ;  /* 0x00009c1601007387 */ /* 0x0009e80000100800 */
[----:B------:R-:W-:Y:S04]  /*17b0*/  STL [R1+0x98], R19 ;  /* 0x0000981301007387 */ /* 0x000fe80000100800 */
[----:B------:R0:W-:Y:S01]  /*17c0*/  STL [R1+0xc8], R18 ;  /* 0x0000c81201007387 */ /* 0x0001e20000100800 */
[----:B-1----:R-:W-:Y:S03]  /*17d0*/  CS2R R26, SRZ ;  /* 0x00000000001a7805 */ /* 0x002fe6000001ff00 */
[----:B------:R-:W-:Y:S04]  /*17e0*/  STL [R1+0xc4], R15 ;  /* 0x0000c40f01007387 */ /* 0x000fe80000100800 */
[----:B------:R1:W-:Y:S04]  /*17f0*/  STL [R1+0xc0], R14 ;  /* 0x0000c00e01007387 */ /* 0x0003e80000100800 */
[----:B--2---:R-:W-:Y:S04]  /*1800*/  STL [R1+0xbc], R11 ;  /* 0x0000bc0b01007387 */ /* 0x004fe80000100800 */
[----:B------:R2:W-:Y:S01]  /*1810*/  STL [R1+0xb8], R10 ;  /* 0x0000b80a01007387 */ /* 0x0005e20000100800 */
[----:B----4-:R-:W-:Y:S01]  /*1820*/  CS2R R22, SRZ ;  /* 0x0000000000167805 */ /* 0x010fe2000001ff00 */
[----:B---3--:R-:W-:Y:S01]  /*1830*/  IMAD.MOV.U32 R83, RZ, RZ, R230 ;  /* 0x000000ffff537224 */ /* 0x008fe200078e00e6 */
[----:B------:R-:W-:Y:S01]  /*1840*/  MOV R82, R231 ;  /* 0x000000e700527202 */ /* 0x000fe20000000f00 */
[----:B------:R-:W-:Y:S02]  /*1850*/  IMAD.MOV.U32 R247, RZ, RZ, R228 ;  /* 0x000000fffff77224 */ /* 0x000fe400078e00e4 */
[----:B------:R-:W-:Y:S01]  /*1860*/  IMAD.MOV.U32 R246, RZ, RZ, R229 ;  /* 0x000000fffff67224 */ /* 0x000fe200078e00e5 */
[----:B0-----:R-:W-:Y:S01]  /*1870*/  CS2R R18, SRZ ;  /* 0x0000000000127805 */ /* 0x001fe2000001ff00 */
[----:B------:R-:W0:Y:S01]  /*1880*/  LDSM.16.M88.4 R228, [R0+UR4+0x8a00] ;  /* 0x008a000400e4783b */ /* 0x000e220008000200 */
[----:B-1----:R-:W-:Y:S02]  /*1890*/  CS2R R14, SRZ ;  /* 0x00000000000e7805 */ /* 0x002fe4000001ff00 */
[----:B--2---:R-:W-:Y:S07]  /*18a0*/  CS2R R10, SRZ ;  /* 0x00000000000a7805 */ /* 0x004fee000001ff00 */
[----:B------:R-:W-:Y:S08]  /*18b0*/  IMMA.16816.S8.S8 R8, R2.ROW, R238.COL, R8 ;  /* 0x000000ee02087237 */ /* 0x000ff00000405408 */
[----:B------:R-:W-:Y:S09]  /*18c0*/  IMMA.16816.S8.S8 R12, R6.ROW, R242.COL, R12 ;  /* 0x000000f2060c7237 */ /* 0x000ff2000040540c */
[----:B------:R-:W-:Y:S01]  /*18d0*/  IMAD.MOV.U32 R10, RZ, RZ, R83 ;  /* 0x000000ffff0a7224 */ /* 0x000fe200078e0053 */
[----:B0-----:R-:W-:Y:S01]  /*18e0*/  MOV R126, R229 ;  /* 0x000000e5007e7202 */ /* 0x001fe20000000f00 */
[----:B------:R-:W-:Y:S02]  /*18f0*/  IMAD.MOV.U32 R127, RZ, RZ, R228 ;  /* 0x000000ffff7f7224 */ /* 0x000fe400078e00e4 */
[----:B------:R-:W-:Y:S02]  /*1900*/  IMAD.MOV.U32 R123, RZ, RZ, R231 ;  /* 0x000000ffff7b7224 */ /* 0x000fe400078e00e7 */
[----:B------:R-:W-:Y:S01]  /*1910*/  IMAD.MOV.U32 R122, RZ, RZ, R230 ;  /* 0x000000ffff7a7224 */ /* 0x000fe200078e00e6 */
[----:B------:R-:W-:Y:S01]  /*1920*/  MOV R15, R134 ;  /* 0x00000086000f7202 */ /* 0x000fe20000000f00 */
[----:B------:R-:W0:Y:S01]  /*1930*/  LDSM.16.M88.4 R228, [R252+UR4+0x1200] ;  /* 0x00120004fce4783b */ /* 0x000e220008000200 */
[----:B------:R-:W-:Y:S01]  /*1940*/  IMAD.MOV.U32 R11, RZ, RZ, R82 ;  /* 0x000000ffff0b7224 */ /* 0x000fe200078e0052 */
[----:B------:R-:W-:Y:S02]  /*1950*/  CS2R R82, SRZ ;  /* 0x0000000000527805 */ /* 0x000fe4000001ff00 */
[----:B------:R-:W-:Y:S01]  /*1960*/  MOV R14, R123 ;  /* 0x0000007b000e7202 */ /* 0x000fe20000000f00 */
[----:B0-----:R-:W-:Y:S01]  /*1970*/  IMAD.MOV.U32 R87, RZ, RZ, R228 ;  /* 0x000000ffff577224 */ /* 0x001fe200078e00e4 */
[----:B------:R-:W-:Y:S01]  /*1980*/  MOV R90, R231 ;  /* 0x000000e7005a7202 */ /* 0x000fe20000000f00 */
[----:B------:R-:W-:Y:S02]  /*1990*/  IMAD.MOV.U32 R86, RZ, RZ, R229 ;  /* 0x000000ffff567224 */ /* 0x000fe400078e00e5 */
[----:B------:R-:W2:Y:S01]  /*19a0*/  LDL.LU.64 R228, [R1+0x120] ;  /* 0x0001200001e47983 */ /* 0x000ea20000300a00 */
[----:B------:R-:W-:Y:S05]  /*19b0*/  IMAD.MOV.U32 R91, RZ, RZ, R230 ;  /* 0x000000ffff5b7224 */ /* 0x000fea00078e00e6 */
[----:B------:R-:W3:Y:S04]  /*19c0*/  LDL.LU R71, [R1+0x2c] ;  /* 0x00002c0001477983 */ /* 0x000ee80000300800 */
[----:B------:R-:W3:Y:S04]  /*19d0*/  LDL.LU R78, [R1+0x34] ;  /* 0x00003400014e7983 */ /* 0x000ee80000300800 */
[----:B------:R-:W4:Y:S04]  /*19e0*/  LDL.LU R138, [R1+0x38] ;  /* 0x00003800018a7983 */ /* 0x000f280000300800 */
[----:B------:R-:W4:Y:S01]  /*19f0*/  LDL.LU R135, [R1+0x3c] ;  /* 0x00003c0001877983 */ /* 0x000f220000300800 */
[----:B---3--:R-:W-:Y:S08]  /*1a00*/  IMMA.16816.S8.S8 R16, R2.ROW, R71.COL, R16 ;  /* 0x0000004702107237 */ /* 0x008ff00000405410 */
[----:B-----5:R-:W-:Y:S01]  /*1a10*/  IMMA.16816.S8.S8 R20, R6.ROW, R250.COL, R20 ;  /* 0x000000fa06147237 */ /* 0x020fe20000405414 */
[----:B------:R-:W-:Y:S07]  /*1a20*/  CS2R R230, SRZ ;  /* 0x0000000000e67805 */ /* 0x000fee000001ff00 */
[----:B------:R-:W-:Y:S04]  /*1a30*/  IMMA.16816.S8.S8 R24, R2.ROW, R78.COL, R24 ;  /* 0x0000004e02187237 */ /* 0x000fe80000405418 */
[----:B------:R-:W-:Y:S01]  /*1a40*/  MOV R18, R95 ;  /* 0x0000005f00127202 */ /* 0x000fe20000000f00 */
[----:B------:R-:W-:Y:S03]  /*1a50*/  IMAD.MOV.U32 R19, RZ, RZ, R90 ;  /* 0x000000ffff137224 */ /* 0x000fe600078e005a */
[----:B----4-:R-:W-:Y:S04]  /*1a60*/  IMMA.16816.S8.S8 R28, R6.ROW, R138.COL, R28 ;  /* 0x0000008a061c7237 */ /* 0x010fe8000040541c */
[----:B------:R-:W-:Y:S02]  /*1a70*/  IMAD.MOV.U32 R6, RZ, RZ, R162 ;  /* 0x000000ffff067224 */ /* 0x000fe400078e00a2 */
[----:B------:R-:W-:Y:S01]  /*1a80*/  IMAD.MOV.U32 R23, RZ, RZ, R94 ;  /* 0x000000ffff177224 */ /* 0x000fe200078e005e */
[----:B------:R-:W-:Y:S01]  /*1a90*/  CS2R R94, SRZ ;  /* 0x00000000005e7805 */ /* 0x000fe2000001ff00 */
[----:B------:R-:W-:Y:S03]  /*1aa0*/  IMMA.16816.S8.S8 R32, R2.ROW, R135.COL, R32 ;  /* 0x0000008702207237 */ /* 0x000fe60000405420 */
[----:B------:R-:W-:Y:S01]  /*1ab0*/  IMAD.MOV.U32 R2, RZ, RZ, R66 ;  /* 0x000000ffff027224 */ /* 0x000fe200078e0042 */
[----:B------:R-:W-:Y:S01]  /*1ac0*/  MOV R26, R87 ;  /* 0x00000057001a7202 */ /* 0x000fe20000000f00 */
[----:B------:R-:W-:Y:S01]  /*1ad0*/  IMAD.MOV.U32 R27, RZ, RZ, R86 ;  /* 0x000000ffff1b7224 */ /* 0x000fe200078e0056 */
[----:B------:R-:W-:Y:S01]  /*1ae0*/  CS2R R86, SRZ ;  /* 0x0000000000567805 */ /* 0x000fe2000001ff00 */
[----:B------:R-:W-:Y:S01]  /*1af0*/  IMAD.MOV.U32 R22, RZ, RZ, R91 ;  /* 0x000000ffff167224 */ /* 0x000fe200078e005b */
[----:B------:R-:W-:Y:S01]  /*1b00*/  CS2R R90, SRZ ;  /* 0x00000000005a7805 */ /* 0x000fe2000001ff00 */
[----:B------:R-:W-:Y:S02]  /*1b10*/  IMAD.MOV.U32 R30, RZ, RZ, R103 ;  /* 0x000000ffff1e7224 */ /* 0x000fe400078e0067 */
[----:B------:R-:W-:Y:S01]  /*1b20*/  IMAD.MOV.U32 R31, RZ, RZ, R102 ;  /* 0x000000ffff1f7224 */ /* 0x000fe200078e0066 */
[----:B------:R-:W-:Y:S05]  /*1b30*/  CS2R R102, SRZ ;  /* 0x0000000000667805 */ /* 0x000fea000001ff00 */
[----:B------:R-:W-:Y:S01]  /*1b40*/  IMAD.MOV.U32 R35, RZ, RZ, R39 ;  /* 0x000000ffff237224 */ /* 0x000fe200078e0027 */
[----:B------:R-:W-:Y:S01]  /*1b50*/  CS2R R38, SRZ ;  /* 0x0000000000267805 */ /* 0x000fe2000001ff00 */
[----:B------:R-:W-:Y:S06]  /*1b60*/  IMAD.MOV.U32 R34, RZ, RZ, R126 ;  /* 0x000000ffff227224 */ /* 0x000fec00078e007e */
[----:B------:R-:W-:Y:S08]  /*1b70*/  IMMA.16816.S8.S8 R36, R66.ROW, R54.COL, R36 ;  /* 0x0000003642247237 */ /* 0x000ff00000405424 */
[----:B------:R-:W-:Y:S08]  /*1b80*/  IMMA.16816.S8.S8 R40, R2.ROW, R238.COL, R40 ;  /* 0x000000ee02287237 */ /* 0x000ff00000405428 */
[----:B------:R-:W-:Y:S04]  /*1b90*/  IMMA.16816.S8.S8 R44, R66.ROW, R242.COL, R44 ;  /* 0x000000f2422c7237 */ /* 0x000fe8000040542c */
[----:B------:R-:W-:Y:S02]  /*1ba0*/  IMAD.MOV.U32 R38, RZ, RZ, R131 ;  /* 0x000000ffff267224 */ /* 0x000fe400078e0083 */
[----:B------:R-:W-:Y:S02]  /*1bb0*/  IMAD.MOV.U32 R131, RZ, RZ, RZ ;  /* 0x000000ffff837224 */ /* 0x000fe400078e00ff */
[----:B------:R-:W-:Y:S03]  /*1bc0*/  IMMA.16816.S8.S8 R48, R2.ROW, R71.COL, R48 ;  /* 0x0000004702307237 */ /* 0x000fe60000405430 */
[----:B------:R-:W-:Y:S02]  /*1bd0*/  IMAD.MOV.U32 R42, RZ, RZ, R111 ;  /* 0x000000ffff2a7224 */ /* 0x000fe400078e006f */
[----:B------:R-:W-:Y:S01]  /*1be0*/  IMAD.MOV.U32 R43, RZ, RZ, R122 ;  /* 0x000000ffff2b7224 */ /* 0x000fe200078e007a */
[----:B------:R-:W-:Y:S01]  /*1bf0*/  CS2R R122, SRZ ;  /* 0x00000000007a7805 */ /* 0x000fe2000001ff00 */
[----:B------:R-:W-:Y:S01]  /*1c00*/  IMAD.MOV.U32 R39, RZ, RZ, R127 ;  /* 0x000000ffff277224 */ /* 0x000fe200078e007f */
[----:B------:R-:W-:Y:S01]  /*1c10*/  MOV R46, R107 ;  /* 0x0000006b002e7202 */ /* 0x000fe20000000f00 */
[----:B------:R-:W-:Y:S01]  /*1c20*/  IMAD.MOV.U32 R47, RZ, RZ, R106 ;  /* 0x000000ffff2f7224 */ /* 0x000fe200078e006a */
[----:B------:R-:W-:Y:S02]  /*1c30*/  CS2R R106, SRZ ;  /* 0x00000000006a7805 */ /* 0x000fe4000001ff00 */
[----:B------:R-:W-:Y:S04]  /*1c40*/  CS2R R126, SRZ ;  /* 0x00000000007e7805 */ /* 0x000fe8000001ff00 */
[----:B------:R-:W-:Y:S02]  /*1c50*/  MOV R50, R54 ;  /* 0x0000003600327202 */ /* 0x000fe40000000f00 */
[----:B------:R-:W-:Y:S01]  /*1c60*/  CS2R R54, SRZ ;  /* 0x0000000000367805 */ /* 0x000fe2000001ff00 */
[----:B------:R-:W-:Y:S01]  /*1c70*/  IMAD.MOV.U32 R51, RZ, RZ, R110 ;  /* 0x000000ffff337224 */ /* 0x000fe200078e006e */
[----:B------:R-:W-:Y:S05]  /*1c80*/  CS2R R110, SRZ ;  /* 0x00000000006e7805 */ /* 0x000fea000001ff00 */
[----:B------:R-:W-:Y:S08]  /*1c90*/  IMMA.16816.S8.S8 R52, R66.ROW, R250.COL, R52 ;  /* 0x000000fa42347237 */ /* 0x000ff00000405434 */
[----:B------:R-:W-:Y:S08]  /*1ca0*/  IMMA.16816.S8.S8 R56, R2.ROW, R78.COL, R56 ;  /* 0x0000004e02387237 */ /* 0x000ff00000405438 */
[----:B------:R-:W-:Y:S01]  /*1cb0*/  IMMA.16816.S8.S8 R60, R66.ROW, R138.COL, R60 ;  /* 0x0000008a423c7237 */ /* 0x000fe2000040543c */
[----:B------:R-:W-:Y:S03]  /*1cc0*/  IMAD.MOV.U32 R66, RZ, RZ, RZ ;  /* 0x000000ffff427224 */ /* 0x000fe600078e00ff */
[----:B------:R-:W-:Y:S01]  /*1cd0*/  IMAD.MOV.U32 R54, RZ, RZ, R118 ;  /* 0x000000ffff367224 */ /* 0x000fe200078e0076 */
[----:B------:R-:W-:Y:S02]  /*1ce0*/  MOV R55, R119 ;  /* 0x0000007700377202 */ /* 0x000fe40000000f00 */
[----:B------:R-:W-:Y:S01]  /*1cf0*/  CS2R R118, SRZ ;  /* 0x0000000000767805 */ /* 0x000fe2000001ff00 */
[----:B------:R-:W-:Y:S03]  /*1d00*/  IMMA.16816.S8.S8 R64, R2.ROW, R135.COL, R64 ;  /* 0x0000008702407237 */ /* 0x000fe60000405440 */
[----:B------:R-:W-:Y:S01]  /*1d10*/  MOV R2, R98 ;  /* 0x0000006200027202 */ /* 0x000fe20000000f00 */
[----:B------:R-:W-:Y:S02]  /*1d20*/  IMAD.MOV.U32 R58, RZ, RZ, R114 ;  /* 0x000000ffff3a7224 */ /* 0x000fe400078e0072 */
[----:B------:R-:W-:Y:S01]  /*1d30*/  IMAD.MOV.U32 R59, RZ, RZ, R115 ;  /* 0x000000ffff3b7224 */ /* 0x000fe200078e0073 */
[----:B------:R-:W-:Y:S02]  /*1d40*/  CS2R R114, SRZ ;  /* 0x0000000000727805 */ /* 0x000fe4000001ff00 */
[----:B------:R-:W-:Y:S02]  /*1d50*/  IMAD.MOV.U32 R63, RZ, RZ, RZ ;  /* 0x000000ffff3f7224 */ /* 0x000fe400078e00ff */
[----:B------:R-:W2:Y:S05]  /*1d60*/  LDL.LU R62, [R1+0x10] ;  /* 0x00001000013e7983 */ /* 0x000eaa0000300800 */
[----:B------:R-:W-:Y:S01]  /*1d70*/  MOV R67, R43 ;  /* 0x0000002b00437202 */ /* 0x000fe20000000f00 */
[----:B------:R-:W-:Y:S01]  /*1d80*/  IMAD.MOV.U32 R66, RZ, RZ, R71 ;  /* 0x000000ffff427224 */ /* 0x000fe200078e0047 */
[----:B------:R-:W-:Y:S02]  /*1d90*/  CS2R R70, SRZ ;  /* 0x0000000000467805 */ /* 0x000fe4000001ff00 */
[----:B------:R-:W-:Y:S02]  /*1da0*/  MOV R43, R14 ;  /* 0x0000000e002b7202 */ /* 0x000fe40000000f00 */
[----:B------:R-:W-:Y:S03]  /*1db0*/  MOV R14, R235 ;  /* 0x000000eb000e7202 */ /* 0x000fe60000000f00 */
[----:B------:R-:W-:Y:S08]  /*1dc0*/  IMMA.16816.S8.S8 R68, R98.ROW, R50.COL, R68 ;  /* 0x0000003262447237 */ /* 0x000ff00000405444 */
[----:B------:R-:W-:Y:S08]  /*1dd0*/  IMMA.16816.S8.S8 R72, R2.ROW, R238.COL, R72 ;  /* 0x000000ee02487237 */ /* 0x000ff00000405448 */
[----:B------:R-:W-:Y:S01]  /*1de0*/  MOV R71, R43 ;  /* 0x0000002b00477202 */ /* 0x000fe20000000f00 */
[----:B------:R-:W-:Y:S08]  /*1df0*/  IMAD.MOV.U32 R70, RZ, RZ, R10 ;  /* 0x000000ffff467224 */ /* 0x000ff000078e000a */
[----:B------:R-:W-:Y:S01]  /*1e00*/  IMAD.MOV.U32 R75, RZ, RZ, R78 ;  /* 0x000000ffff4b7224 */ /* 0x000fe200078e004e */
[----:B------:R-:W-:Y:S07]  /*1e10*/  CS2R R78, SRZ ;  /* 0x00000000004e7805 */ /* 0x000fee000001ff00 */
[----:B------:R-:W-:Y:S08]  /*1e20*/  IMMA.16816.S8.S8 R76, R98.ROW, R242.COL, R76 ;  /* 0x000000f2624c7237 */ /* 0x000ff0000040544c */
[----:B------:R-:W-:Y:S08]  /*1e30*/  IMMA.16816.S8.S8 R80, R2.ROW, R66.COL, R80 ;  /* 0x0000004202507237 */ /* 0x000ff00000405450 */
[----:B------:R-:W-:Y:S03]  /*1e40*/  IMMA.16816.S8.S8 R84, R98.ROW, R250.COL, R84 ;  /* 0x000000fa62547237 */ /* 0x000fe60000405454 */
[----:B------:R-:W-:Y:S01]  /*1e50*/  STL.64 [R1+0x110], R76 ;  /* 0x0001104c01007387 */ /* 0x000fe20000100a00 */
[----:B------:R-:W-:Y:S01]  /*1e60*/  IMAD.MOV.U32 R78, RZ, RZ, R138 ;  /* 0x000000ffff4e7224 */ /* 0x000fe200078e008a */
[----:B------:R-:W-:Y:S01]  /*1e70*/  CS2R R138, SRZ ;  /* 0x00000000008a7805 */ /* 0x000fe2000001ff00 */
[----:B------:R-:W-:Y:S01]  /*1e80*/  IMAD.MOV.U32 R79, RZ, RZ, R135 ;  /* 0x000000ffff4f7224 */ /* 0x000fe200078e0087 */
[----:B------:R-:W-:Y:S01]  /*1e90*/  CS2R R82, SRZ ;  /* 0x0000000000527805 */ /* 0x000fe2000001ff00 */
[----:B------:R-:W-:Y:S01]  /*1ea0*/  IMMA.16816.S8.S8 R88, R2.ROW, R75.COL, R88 ;  /* 0x0000004b02587237 */ /* 0x000fe20000405458 */
[----:B------:R-:W-:Y:S02]  /*1eb0*/  CS2R R134, SRZ ;  /* 0x0000000000867805 */ /* 0x000fe4000001ff00 */
[----:B------:R0:W-:Y:S05]  /*1ec0*/  STL.64 [R1+0x118], R80 ;  /* 0x0001185001007387 */ /* 0x0001ea0000100a00 */
[----:B------:R-:W-:Y:S01]  /*1ed0*/  IMMA.16816.S8.S8 R92, R98.ROW, R78.COL, R92 ;  /* 0x0000004e625c7237 */ /* 0x000fe2000040545c */
[----:B------:R-:W-:Y:S03]  /*1ee0*/  MOV R98, RZ ;  /* 0x000000ff00627202 */ /* 0x000fe60000000f00 */
[----:B------:R-:W-:Y:S04]  /*1ef0*/  MOV R87, R26 ;  /* 0x0000001a00577202 */ /* 0x000fe80000000f00 */
[----:B------:R-:W-:Y:S03]  /*1f00*/  IMMA.16816.S8.S8 R96, R2.ROW, R79.COL, R96 ;  /* 0x0000004f02607237 */ /* 0x000fe60000405460 */
[----:B------:R-:W-:Y:S02]  /*1f10*/  IMAD.MOV.U32 R2, RZ, RZ, R130 ;  /* 0x000000ffff027224 */ /* 0x000fe400078e0082 */
[----:B------:R-:W-:Y:S02]  /*1f20*/  IMAD.MOV.U32 R91, RZ, RZ, R22 ;  /* 0x000000ffff5b7224 */ /* 0x000fe400078e0016 */
[----:B------:R-:W-:Y:S01]  /*1f30*/  IMAD.MOV.U32 R90, RZ, RZ, R27 ;  /* 0x000000ffff5a7224 */ /* 0x000fe200078e001b */
[----:B------:R-:W-:Y:S01]  /*1f40*/  IMMA.16816.S8.S8 R100, R130.ROW, R50.COL, R100 ;  /* 0x0000003282647237 */ /* 0x000fe20000405464 */
[----:B------:R-:W-:Y:S01]  /*1f50*/  CS2R R26, SRZ ;  /* 0x00000000001a7805 */ /* 0x000fe2000001ff00 */
[----:B0-----:R-:W3:Y:S06]  /*1f60*/  LDL.LU.64 R80, [R1] ;  /* 0x0000000001507983 */ /* 0x001eec0000300a00 */
[----:B------:R-:W-:Y:S08]  /*1f70*/  IMMA.16816.S8.S8 R104, R2.ROW, R238.COL, R104 ;  /* 0x000000ee02687237 */ /* 0x000ff00000405468 */
[----:B------:R-:W-:Y:S08]  /*1f80*/  IMMA.16816.S8.S8 R108, R130.ROW, R242.COL, R108 ;  /* 0x000000f2826c7237 */ /* 0x000ff0000040546c */
[----:B------:R-:W-:Y:S08]  /*1f90*/  IMMA.16816.S8.S8 R112, R2.ROW, R66.COL, R112 ;  /* 0x0000004202707237 */ /* 0x000ff00000405470 */
[----:B------:R-:W-:Y:S08]  /*1fa0*/  IMMA.16816.S8.S8 R116, R130.ROW, R250.COL, R116 ;  /* 0x000000fa82747237 */ /* 0x000ff00000405474 */
[----:B------:R-:W-:Y:S03]  /*1fb0*/  IMMA.16816.S8.S8 R120, R2.ROW, R75.COL, R120 ;  /* 0x0000004b02787237 */ /* 0x000fe60000405478 */
[----:B------:R-:W-:Y:S02]  /*1fc0*/  IMAD.MOV.U32 R114, RZ, RZ, R58 ;  /* 0x000000ffff727224 */ /* 0x000fe400078e003a */
[----:B------:R-:W-:Y:S01]  /*1fd0*/  IMAD.MOV.U32 R115, RZ, RZ, R59 ;  /* 0x000000ffff737224 */ /* 0x000fe200078e003b */
[----:B------:R-:W-:Y:S02]  /*1fe0*/  CS2R R58, SRZ ;  /* 0x00000000003a7805 */ /* 0x000fe4000001ff00 */
[----:B------:R-:W-:Y:S01]  /*1ff0*/  IMMA.16816.S8.S8 R124, R130.ROW, R78.COL, R124 ;  /* 0x0000004e827c7237 */ /* 0x000fe2000040547c */
[----:B------:R-:W-:Y:S03]  /*2000*/  IMAD.MOV.U32 R130, RZ, RZ, RZ ;  /* 0x000000ffff827224 */ /* 0x000fe600078e00ff */
[----:B------:R-:W-:Y:S01]  /*2010*/  MOV R119, R14 ;  /* 0x0000000e00777202 */ /* 0x000fe20000000f00 */
[----:B------:R-:W-:Y:S03]  /*2020*/  IMAD.MOV.U32 R118, RZ, RZ, R114 ;  /* 0x000000ffff767224 */ /* 0x000fe600078e0072 */
[----:B------:R-:W-:Y:S03]  /*2030*/  IMMA.16816.S8.S8 R128, R2.ROW, R79.COL, R128 ;  /* 0x0000004f02807237 */ /* 0x000fe60000405480 */
[----:B------:R-:W-:Y:S05]  /*2040*/  IMAD.MOV.U32 R2, RZ, RZ, R162 ;  /* 0x000000ffff027224 */ /* 0x000fea00078e00a2 */
[C---:B------:R-:W-:Y:S08]  /*2050*/  IMMA.16816.S8.S8 R132, R162.reuse.ROW, R50.COL, R132 ;  /* 0x00000032a2847237 */ /* 0x040ff00000405484 */
[----:B------:R-:W-:Y:S03]  /*2060*/  IMMA.16816.S8.S8 R136, R162.ROW, R238.COL, R136 ;  /* 0x000000eea2887237 */ /* 0x000fe60000405488 */
[----:B------:R-:W-:Y:S05]  /*2070*/  IMAD.MOV.U32 R130, RZ, RZ, R91 ;  /* 0x000000ffff827224 */ /* 0x000fea00078e005b */
[----:B------:R-:W-:Y:S04]  /*2080*/  IMMA.16816.S8.S8 R140, R2.ROW, R242.COL, R140 ;  /* 0x000000f2028c7237 */ /* 0x000fe8000040548c */
[----:B------:R-:W-:Y:S01]  /*2090*/  IMAD.MOV.U32 R135, RZ, RZ, R90 ;  /* 0x000000ffff877224 */ /* 0x000fe200078e005a */
[----:B------:R-:W-:Y:S03]  /*20a0*/  CS2R R90, SRZ ;  /* 0x00000000005a7805 */ /* 0x000fe6000001ff00 */
[----:B------:R-:W-:Y:S08]  /*20b0*/  IMMA.16816.S8.S8 R144, R162.ROW, R66.COL, R144 ;  /* 0x00000042a2907237 */ /* 0x000ff00000405490 */
[----:B------:R-:W-:Y:S08]  /*20c0*/  IMMA.16816.S8.S8 R148, R2.ROW, R250.COL, R148 ;  /* 0x000000fa02947237 */ /* 0x000ff00000405494 */
[----:B------:R-:W-:Y:S01]  /*20d0*/  IMMA.16816.S8.S8 R152, R162.ROW, R75.COL, R152 ;  /* 0x0000004ba2987237 */ /* 0x000fe20000405498 */
[----:B------:R-:W-:Y:S02]  /*20e0*/  IMAD.MOV.U32 R162, RZ, RZ, RZ ;  /* 0x000000ffffa27224 */ /* 0x000fe400078e00ff */
[----:B------:R-:W-:Y:S05]  /*20f0*/  IMAD.MOV.U32 R146, RZ, RZ, R118 ;  /* 0x000000ffff927224 */ /* 0x000fea00078e0076 */
[----:B------:R-:W-:Y:S08]  /*2100*/  IMMA.16816.S8.S8 R156, R6.ROW, R78.COL, R156 ;  /* 0x0000004e069c7237 */ /* 0x000ff0000040549c */
[----:B------:R-:W-:Y:S03]  /*2110*/  IMMA.16816.S8.S8 R160, R2.ROW, R79.COL, R160 ;  /* 0x0000004f02a07237 */ /* 0x000fe600004054a0 */
[----:B------:R-:W-:Y:S05]  /*2120*/  IMAD.MOV.U32 R2, RZ, RZ, R194 ;  /* 0x000000ffff027224 */ /* 0x000fea00078e00c2 */
[----:B------:R-:W-:Y:S08]  /*2130*/  IMMA.16816.S8.S8 R164, R194.ROW, R50.COL, R164 ;  /* 0x00000032c2a47237 */ /* 0x000ff000004054a4 */
[----:B------:R-:W-:Y:S04]  /*2140*/  IMMA.16816.S8.S8 R168, R2.ROW, R238.COL, R168 ;  /* 0x000000ee02a87237 */ /* 0x000fe800004054a8 */
[----:B------:R-:W-:Y:S04]  /*2150*/  IMAD.MOV.U32 R163, RZ, RZ, R87 ;  /* 0x000000ffffa37224 */ /* 0x000fe800078e0057 */
[----:B------:R-:W-:Y:S08]  /*2160*/  IMMA.16816.S8.S8 R172, R194.ROW, R242.COL, R172 ;  /* 0x000000f2c2ac7237 */ /* 0x000ff000004054ac */
[----:B------:R-:W-:Y:S08]  /*2170*/  IMMA.16816.S8.S8 R176, R2.ROW, R66.COL, R176 ;  /* 0x0000004202b07237 */ /* 0x000ff000004054b0 */
[----:B------:R-:W-:Y:S08]  /*2180*/  IMMA.16816.S8.S8 R180, R194.ROW, R250.COL, R180 ;  /* 0x000000fac2b47237 */ /* 0x000ff000004054b4 */
[----:B------:R-:W-:Y:S08]  /*2190*/  IMMA.16816.S8.S8 R184, R2.ROW, R75.COL, R184 ;  /* 0x0000004b02b87237 */ /* 0x000ff000004054b8 */
[----:B------:R-:W-:Y:S01]  /*21a0*/  IMMA.16816.S8.S8 R188, R194.ROW, R78.COL, R188 ;  /* 0x0000004ec2bc7237 */ /* 0x000fe200004054bc */
[----:B------:R-:W-:Y:S06]  /*21b0*/  IMAD.MOV.U32 R194, RZ, RZ, RZ ;  /* 0x000000ffffc27224 */ /* 0x000fec00078e00ff */
[----:B------:R-:W-:Y:S01]  /*21c0*/  CS2R R186, SRZ ;  /* 0x0000000000ba7805 */ /* 0x000fe2000001ff00 */
[----:B------:R-:W-:Y:S03]  /*21d0*/  IMMA.16816.S8.S8 R192, R2.ROW, R79.COL, R192 ;  /* 0x0000004f02c07237 */ /* 0x000fe600004054c0 */
[----:B------:R-:W-:Y:S04]  /*21e0*/  MOV R2, R226 ;  /* 0x000000e200027202 */ /* 0x000fe80000000f00 */
[----:B------:R-:W-:Y:S01]  /*21f0*/  CS2R R190, SRZ ;  /* 0x0000000000be7805 */ /* 0x000fe2000001ff00 */
[----:B------:R-:W-:Y:S08]  /*2200*/  IMMA.16816.S8.S8 R196, R226.ROW, R50.COL, R196 ;  /* 0x00000032e2c47237 */ /* 0x000ff000004054c4 */
[----:B------:R-:W-:Y:S04]  /*2210*/  IMMA.16816.S8.S8 R200, R2.ROW, R238.COL, R200 ;  /* 0x000000ee02c87237 */ /* 0x000fe800004054c8 */
[----:B------:R-:W-:Y:S01]  /*2220*/  IMAD.MOV.U32 R195, RZ, RZ, R135 ;  /* 0x000000ffffc37224 */ /* 0x000fe200078e0087 */
[----:B--2---:R-:W-:Y:S01]  /*2230*/  MOV R74, R62 ;  /* 0x0000003e004a7202 */ /* 0x004fe20000000f00 */
[----:B------:R-:W-:Y:S01]  /*2240*/  IMAD.MOV.U32 R6, RZ, RZ, R62 ;  /* 0x000000ffff067224 */ /* 0x000fe200078e003e */
[----:B------:R-:W-:Y:S01]  /*2250*/  CS2R R198, SRZ ;  /* 0x0000000000c67805 */ /* 0x000fe2000001ff00 */
[----:B------:R-:W-:Y:S04]  /*2260*/  IMMA.16816.S8.S8 R204, R226.ROW, R242.COL, R204 ;  /* 0x000000f2e2cc7237 */ /* 0x000fe800004054cc */
[--C-:B------:R-:W-:Y:S03]  /*2270*/  IMAD.MOV.U32 R10, RZ, RZ, R74.reuse ;  /* 0x000000ffff0a7224 */ /* 0x100fe600078e004a */
[----:B------:R-:W-:Y:S01]  /*2280*/  CS2R R202, SRZ ;  /* 0x0000000000ca7805 */ /* 0x000fe2000001ff00 */
[----:B------:R-:W-:Y:S07]  /*2290*/  IMMA.16816.S8.S8 R208, R2.ROW, R66.COL, R208 ;  /* 0x0000004202d07237 */ /* 0x000fee00004054d0 */
[----:B------:R-:W-:Y:S01]  /*22a0*/  CS2R R206, SRZ ;  /* 0x0000000000ce7805 */ /* 0x000fe2000001ff00 */
[----:B------:R-:W-:Y:S07]  /*22b0*/  IMMA.16816.S8.S8 R212, R226.ROW, R250.COL, R212 ;  /* 0x000000fae2d47237 */ /* 0x000fee00004054d4 */
[----:B------:R-:W-:Y:S01]  /*22c0*/  CS2R R210, SRZ ;  /* 0x0000000000d27805 */ /* 0x000fe2000001ff00 */
[----:B------:R-:W-:Y:S07]  /*22d0*/  IMMA.16816.S8.S8 R216, R2.ROW, R75.COL, R216 ;  /* 0x0000004b02d87237 */ /* 0x000fee00004054d8 */
[----:B------:R-:W-:Y:S01]  /*22e0*/  CS2R R214, SRZ ;  /* 0x0000000000d67805 */ /* 0x000fe2000001ff00 */
[----:B------:R-:W-:Y:S01]  /*22f0*/  IMMA.16816.S8.S8 R220, R226.ROW, R78.COL, R220 ;  /* 0x0000004ee2dc7237 */ /* 0x000fe200004054dc */
[----:B------:R-:W-:Y:S06]  /*2300*/  IMAD.MOV.U32 R226, RZ, RZ, RZ ;  /* 0x000000ffffe27224 */ /* 0x000fec00078e00ff */
[----:B------:R-:W-:Y:S01]  /*2310*/  CS2R R218, SRZ ;  /* 0x0000000000da7805 */ /* 0x000fe2000001ff00 */
[----:B------:R-:W-:Y:S03]  /*2320*/  IMMA.16816.S8.S8 R224, R2.ROW, R79.COL, R224 ;  /* 0x0000004f02e07237 */ /* 0x000fe600004054e0 */
[----:B------:R-:W-:Y:S04]  /*2330*/  IMAD.MOV.U32 R2, RZ, RZ, R74 ;  /* 0x000000ffff027224 */ /* 0x000fe800078e004a */
[----:B------:R-:W-:Y:S01]  /*2340*/  CS2R R222, SRZ ;  /* 0x0000000000de7805 */ /* 0x000fe2000001ff00 */
[----:B------:R-:W-:Y:S04]  /*2350*/  IMMA.16816.S8.S8 R228, R62.ROW, R50.COL, R228 ;  /* 0x000000323ee47237 */ /* 0x000fe800004054e4 */
[----:B------:R-:W-:Y:S02]  /*2360*/  IMAD.MOV.U32 R62, RZ, RZ, R54 ;  /* 0x000000ffff3e7224 */ /* 0x000fe400078e0036 */
[----:B------:R-:W-:Y:S02]  /*2370*/  IMAD.MOV.U32 R54, RZ, RZ, R38 ;  /* 0x000000ffff367224 */ /* 0x000fe400078e0026 */
[----:B------:R-:W-:Y:S02]  /*2380*/  IMAD.MOV.U32 R38, RZ, RZ, R15 ;  /* 0x000000ffff267224 */ /* 0x000fe400078e000f */
[----:B------:R-:W-:Y:S01]  /*2390*/  IMAD.MOV.U32 R15, RZ, RZ, R234 ;  /* 0x000000ffff0f7224 */ /* 0x000fe200078e00ea */
[----:B------:R-:W-:Y:S01]  /*23a0*/  CS2R R234, SRZ ;  /* 0x0000000000ea7805 */ /* 0x000fe2000001ff00 */
[----:B------:R-:W-:Y:S02]  /*23b0*/  IMAD.MOV.U32 R50, RZ, RZ, R42 ;  /* 0x000000ffff327224 */ /* 0x000fe400078e002a */
[----:B------:R-:W-:Y:S02]  /*23c0*/  IMAD.MOV.U32 R42, RZ, RZ, R34 ;  /* 0x000000ffff2a7224 */ /* 0x000fe400078e0022 */
[----:B------:R-:W-:Y:S02]  /*23d0*/  IMAD.MOV.U32 R98, RZ, RZ, R38 ;  /* 0x000000ffff627224 */ /* 0x000fe400078e0026 */
[----:B------:R-:W-:Y:S04]  /*23e0*/  IMMA.16816.S8.S8 R232, R6.ROW, R238.COL, R232 ;  /* 0x000000ee06e87237 */ /* 0x000fe800004054e8 */
[----:B------:R-:W-:Y:S01]  /*23f0*/  IMAD.MOV.U32 R34, RZ, RZ, R239 ;  /* 0x000000ffff227224 */ /* 0x000fe200078e00ef */
[----:B------:R-:W-:Y:S01]  /*2400*/  CS2R R238, SRZ ;  /* 0x0000000000ee7805 */ /* 0x000fe2000001ff00 */
[----:B------:R-:W-:Y:S02]  /*2410*/  IMAD.MOV.U32 R6, RZ, RZ, R74 ;  /* 0x000000ffff067224 */ /* 0x000fe400078e004a */
[----:B------:R-:W-:Y:S02]  /*2420*/  IMAD.MOV.U32 R74, RZ, RZ, R70 ;  /* 0x000000ffff4a7224 */ /* 0x000fe400078e0046 */
[----:B------:R-:W-:Y:S02]  /*2430*/  IMAD.MOV.U32 R166, RZ, RZ, R98 ;  /* 0x000000ffffa67224 */ /* 0x000fe400078e0062 */
[----:B------:R-:W-:Y:S04]  /*2440*/  IMMA.16816.S8.S8 R236, R2.ROW, R242.COL, R236 ;  /* 0x000000f202ec7237 */ /* 0x000fe800004054ec */
[----:B------:R-:W-:Y:S02]  /*2450*/  IMAD.MOV.U32 R63, RZ, RZ, R55 ;  /* 0x000000ffff3f7224 */ /* 0x000fe400078e0037 */
[----:B------:R-:W-:Y:S02]  /*2460*/  IMAD.MOV.U32 R55, RZ, RZ, R39 ;  /* 0x000000ffff377224 */ /* 0x000fe400078e0027 */
[----:B------:R-:W-:Y:S01]  /*2470*/  IMAD.MOV.U32 R39, RZ, RZ, R243 ;  /* 0x000000ffff277224 */ /* 0x000fe200078e00f3 */
[----:B------:R-:W-:Y:S01]  /*2480*/  CS2R R242, SRZ ;  /* 0x0000000000f27805 */ /* 0x000fe2000001ff00 */
[----:B------:R-:W-:Y:S02]  /*2490*/  IMAD.MOV.U32 R235, RZ, RZ, R247 ;  /* 0x000000ffffeb7224 */ /* 0x000fe400078e00f7 */
[----:B------:R-:W-:Y:S01]  /*24a0*/  IMAD.MOV.U32 R43, RZ, RZ, R39 ;  /* 0x000000ffff2b7224 */ /* 0x000fe200078e0027 */
[----:B------:R-:W-:Y:S01]  /*24b0*/  MOV R39, R31 ;  /* 0x0000001f00277202 */ /* 0x000fe20000000f00 */
[----:B------:R-:W-:Y:S01]  /*24c0*/  IMAD.MOV.U32 R31, RZ, RZ, R19 ;  /* 0x000000ffff1f7224 */ /* 0x000fe200078e0013 */
[----:B------:R-:W-:Y:S01]  /*24d0*/  MOV R19, R251 ;  /* 0x000000fb00137202 */ /* 0x000fe20000000f00 */
[----:B------:R-:W-:Y:S04]  /*24e0*/  IMMA.16816.S8.S8 R240, R6.ROW, R66.COL, R240 ;  /* 0x0000004206f07237 */ /* 0x000fe800004054f0 */
[----:B------:R-:W-:Y:S01]  /*24f0*/  IMAD.MOV.U32 R239, RZ, RZ, R246 ;  /* 0x000000ffffef7224 */ /* 0x000fe200078e00f6 */
[----:B------:R-:W-:Y:S02]  /*2500*/  CS2R R246, SRZ ;  /* 0x0000000000f67805 */ /* 0x000fe4000001ff00 */
[----:B------:R-:W-:Y:S01]  /*2510*/  MOV R66, R67 ;  /* 0x0000004300427202 */ /* 0x000fe20000000f00 */
[----:B------:R-:W-:Y:S01]  /*2520*/  IMAD.MOV.U32 R67, RZ, RZ, R54 ;  /* 0x000000ffff437224 */ /* 0x000fe200078e0036 */
[----:B------:R-:W-:Y:S01]  /*2530*/  MOV R103, R43 ;  /* 0x0000002b00677202 */ /* 0x000fe20000000f00 */
[----:B------:R-:W-:Y:S02]  /*2540*/  IMAD.MOV.U32 R54, RZ, RZ, R55 ;  /* 0x000000ffff367224 */ /* 0x000fe400078e0037 */
[----:B------:R-:W-:Y:S01]  /*2550*/  IMAD.MOV.U32 R55, RZ, RZ, R42 ;  /* 0x000000ffff377224 */ /* 0x000fe200078e002a */
[----:B------:R-:W-:Y:S01]  /*2560*/  IMMA.16816.S8.S8 R244, R2.ROW, R250.COL, R244 ;  /* 0x000000fa02f47237 */ /* 0x000fe200004054f4 */
[----:B------:R-:W-:Y:S03]  /*2570*/  CS2R R250, SRZ ;  /* 0x0000000000fa7805 */ /* 0x000fe6000001ff00 */
[----:B------:R-:W-:Y:S01]  /*2580*/  IMAD.MOV.U32 R42, RZ, RZ, R34 ;  /* 0x000000ffff2a7224 */ /* 0x000fe200078e0022 */
[----:B------:R-:W-:Y:S01]  /*2590*/  MOV R167, R103 ;  /* 0x0000006700a77202 */ /* 0x000fe20000000f00 */
[----:B------:R-:W-:Y:S02]  /*25a0*/  IMAD.MOV.U32 R34, RZ, RZ, R30 ;  /* 0x000000ffff227224 */ /* 0x000fe400078e001e */
[----:B------:R-:W-:Y:S01]  /*25b0*/  IMAD.MOV.U32 R30, RZ, RZ, R11 ;  /* 0x000000ffff1e7224 */ /* 0x000fe200078e000b */
[----:B------:R-:W-:Y:S01]  /*25c0*/  MOV R11, RZ ;  /* 0x000000ff000b7202 */ /* 0x000fe20000000f00 */
[----:B------:R-:W-:Y:S01]  /*25d0*/  IMAD.MOV.U32 R243, RZ, RZ, R74 ;  /* 0x000000fffff37224 */ /* 0x000fe200078e004a */
[----:B------:R-:W-:Y:S01]  /*25e0*/  MOV R95, R34 ;  /* 0x00000022005f7202 */ /* 0x000fe20000000f00 */
[----:B------:R-:W-:Y:S02]  /*25f0*/  IMAD.MOV.U32 R70, RZ, RZ, R66 ;  /* 0x000000ffff467224 */ /* 0x000fe400078e0042 */
[----:B------:R-:W-:Y:S01]  /*2600*/  IMAD.MOV.U32 R66, RZ, RZ, R54 ;  /* 0x000000ffff427224 */ /* 0x000fe200078e0036 */
[----:B------:R-:W-:Y:S01]  /*2610*/  MOV R175, R95 ;  /* 0x0000005f00af7202 */ /* 0x000fe20000000f00 */
[----:B------:R-:W-:Y:S01]  /*2620*/  IMMA.16816.S8.S8 R248, R10.ROW, R75.COL, R248 ;  /* 0x0000004b0af87237 */ /* 0x000fe200004054f8 */
[----:B------:R-:W-:Y:S02]  /*2630*/  IMAD.MOV.U32 R10, RZ, RZ, RZ ;  /* 0x000000ffff0a7224 */ /* 0x000fe400078e00ff */
[----:B------:R-:W-:Y:S02]  /*2640*/  IMAD.MOV.U32 R54, RZ, RZ, R50 ;  /* 0x000000ffff367224 */ /* 0x000fe400078e0032 */
[----:B------:R-:W-:Y:S02]  /*2650*/  IMAD.MOV.U32 R50, RZ, RZ, R46 ;  /* 0x000000ffff327224 */ /* 0x000fe400078e002e */
[----:B------:R-:W2:Y:S01]  /*2660*/  LDL.LU R46, [R1+0xbc] ;  /* 0x0000bc00012e7983 */ /* 0x000ea20000300800 */
[----:B---3--:R-:W-:Y:S01]  /*2670*/  IMMA.16816.S8.S8 R80, R6.ROW, R78.COL, R80 ;  /* 0x0000004e06507237 */ /* 0x008fe20000405450 */
[----:B------:R-:W-:Y:S03]  /*2680*/  MOV R6, RZ ;  /* 0x000000ff00067202 */ /* 0x000fe60000000f00 */
[----:B------:R-:W-:Y:S01]  /*2690*/  IMAD.MOV.U32 R75, RZ, RZ, R71 ;  /* 0x000000ffff4b7224 */ /* 0x000fe200078e0047 */
[----:B------:R-:W-:Y:S01]  /*26a0*/  MOV R71, R67 ;  /* 0x0000004300477202 */ /* 0x000fe20000000f00 */
[----:B------:R-:W-:Y:S01]  /*26b0*/  IMAD.MOV.U32 R67, RZ, RZ, R55 ;  /* 0x000000ffff437224 */ /* 0x000fe200078e0037 */
[----:B------:R-:W-:Y:S01]  /*26c0*/  MOV R55, R51 ;  /* 0x0000003300377202 */ /* 0x000fe20000000f00 */
[----:B------:R-:W-:Y:S01]  /*26d0*/  IMAD.MOV.U32 R51, RZ, RZ, R47 ;  /* 0x000000ffff337224 */ /* 0x000fe200078e002f */
[----:B------:R-:W-:Y:S01]  /*26e0*/  MOV R251, R66 ;  /* 0x0000004200fb7202 */ /* 0x000fe20000000f00 */
[----:B------:R-:W2:Y:S01]  /*26f0*/  LDL.LU R47, [R1+0xc0] ;  /* 0x0000c000012f7983 */ /* 0x000ea20000300800 */
[----:B------:R-:W-:Y:S01]  /*2700*/  IMAD.MOV.U32 R110, RZ, RZ, R30 ;  /* 0x000000ffff6e7224 */ /* 0x000fe200078e001e */
[----:B------:R-:W-:Y:S01]  /*2710*/  MOV R66, R55 ;  /* 0x0000003700427202 */ /* 0x000fe20000000f00 */
[----:B------:R-:W-:Y:S02]  /*2720*/  IMAD.MOV.U32 R99, RZ, RZ, R71 ;  /* 0x000000ffff637224 */ /* 0x000fe400078e0047 */
[----:B------:R-:W-:Y:S01]  /*2730*/  CS2R R82, SRZ ;  /* 0x0000000000527805 */ /* 0x000fe2000001ff00 */
[----:B------:R-:W-:Y:S02]  /*2740*/  IMAD.MOV.U32 R71, RZ, RZ, R67 ;  /* 0x000000ffff477224 */ /* 0x000fe400078e0043 */
[----:B------:R-:W-:Y:S01]  /*2750*/  IMAD.MOV.U32 R86, RZ, RZ, R31 ;  /* 0x000000ffff567224 */ /* 0x000fe200078e001f */
[----:B------:R-:W-:Y:S01]  /*2760*/  MOV R170, R81 ;  /* 0x0000005100aa7202 */ /* 0x000fe20000000f00 */
[----:B------:R-:W-:Y:S01]  /*2770*/  IMAD.MOV.U32 R174, RZ, RZ, R80 ;  /* 0x000000ffffae7224 */ /* 0x000fe200078e0050 */
[----:B------:R-:W-:Y:S01]  /*2780*/  CS2R R30, SRZ ;  /* 0x00000000001e7805 */ /* 0x000fe2000001ff00 */
[----:B------:R-:W3:Y:S01]  /*2790*/  LDL.LU.64 R80, [R1+0x8] ;  /* 0x0000080001507983 */ /* 0x000ee20000300a00 */
[----:B------:R-:W-:Y:S01]  /*27a0*/  IMAD.MOV.U32 R127, RZ, RZ, R70 ;  /* 0x000000ffff7f7224 */ /* 0x000fe200078e0046 */
[----:B------:R-:W-:Y:S01]  /*27b0*/  MOV R131, R86 ;  /* 0x0000005600837202 */ /* 0x000fe20000000f00 */
[----:B------:R-:W-:Y:S01]  /*27c0*/  IMAD.MOV.U32 R126, RZ, RZ, R75 ;  /* 0x000000ffff7e7224 */ /* 0x000fe200078e004b */
[----:B------:R-:W-:Y:S01]  /*27d0*/  MOV R75, R63 ;  /* 0x0000003f004b7202 */ /* 0x000fe20000000f00 */
[----:B------:R-:W-:Y:S01]  /*27e0*/  IMAD.MOV.U32 R94, RZ, RZ, R39 ;  /* 0x000000ffff5e7224 */ /* 0x000fe200078e0027 */
[----:B------:R-:W-:Y:S01]  /*27f0*/  CS2R R38, SRZ ;  /* 0x0000000000267805 */ /* 0x000fe2000001ff00 */
[----:B------:R-:W-:Y:S01]  /*2800*/  IMAD.MOV.U32 R74, RZ, RZ, R62 ;  /* 0x000000ffff4a7224 */ /* 0x000fe200078e003e */
[----:B------:R-:W-:Y:S01]  /*2810*/  MOV R62, RZ ;  /* 0x000000ff003e7202 */ /* 0x000fe20000000f00 */
[----:B------:R-:W-:Y:S01]  /*2820*/  IMAD.MOV.U32 R171, RZ, RZ, R94 ;  /* 0x000000ffffab7224 */ /* 0x000fe200078e005e */
[----:B------:R-:W-:Y:S01]  /*2830*/  CS2R R94, SRZ ;  /* 0x00000000005e7805 */ /* 0x000fe2000001ff00 */
[----:B------:R-:W-:Y:S01]  /*2840*/  IMAD.MOV.U32 R102, RZ, RZ, R42 ;  /* 0x000000ffff667224 */ /* 0x000fe200078e002a */
[----:B------:R-:W-:Y:S02]  /*2850*/  MOV R114, R74 ;  /* 0x0000004a00727202 */ /* 0x000fe40000000f00 */
        /* <DEDUP_REMOVED lines=9> */
[----:B------:R-:W-:Y:S01]  /*28f0*/  IMAD.MOV.U32 R63, RZ, RZ, RZ ;  /* 0x000000ffff3f7224 */ /* 0x000fe200078e00ff */
[----:B------:R-:W-:Y:S01]  /*2900*/  MOV R150, R114 ;  /* 0x0000007200967202 */ /* 0x000fe20000000f00 */
[----:B------:R-:W-:Y:S02]  /*2910*/  IMAD.MOV.U32 R122, RZ, RZ, R111 ;  /* 0x000000ffff7a7224 */ /* 0x000fe400078e006f */
[----:B------:R-:W-:Y:S02]  /*2920*/  IMAD.MOV.U32 R111, RZ, RZ, R67 ;  /* 0x000000ffff6f7224 */ /* 0x000fe400078e0043 */
[----:B------:R-:W-:Y:S02]  /*2930*/  IMAD.MOV.U32 R123, RZ, RZ, R70 ;  /* 0x000000ffff7b7224 */ /* 0x000fe400078e0046 */
[----:B------:R-:W-:Y:S02]  /*2940*/  IMAD.MOV.U32 R155, RZ, RZ, R111 ;  /* 0x000000ffff9b7224 */ /* 0x000fe400078e006f */
[----:B------:R-:W-:Y:S02]  /*2950*/  IMAD.MOV.U32 R134, RZ, RZ, R122 ;  /* 0x000000ffff867224 */ /* 0x000fe400078e007a */
[----:B------:R-:W-:Y:S01]  /*2960*/  IMAD.MOV.U32 R139, RZ, RZ, R123 ;  /* 0x000000ffff8b7224 */ /* 0x000fe200078e007b */
[----:B------:R-:W-:Y:S01]  /*2970*/  CS2R R122, SRZ ;  /* 0x00000000007a7805 */ /* 0x000fe2000001ff00 */
[----:B------:R-:W-:Y:S01]  /*2980*/  IMAD.MOV.U32 R247, RZ, RZ, R134 ;  /* 0x000000fffff77224 */ /* 0x000fe200078e0086 */
[----:B------:R-:W-:Y:S02]  /*2990*/  CS2R R134, SRZ ;  /* 0x0000000000867805 */ /* 0x000fe4000001ff00 */
[----:B------:R-:W-:Y:S01]  /*29a0*/  MOV R250, R139 ;  /* 0x0000008b00fa7202 */ /* 0x000fe20000000f00 */
[----:B--2---:R-:W-:Y:S01]  /*29b0*/  IMAD.MOV.U32 R107, RZ, RZ, R47 ;  /* 0x000000ffff6b7224 */ /* 0x004fe200078e002f */
[----:B------:R-:W-:Y:S02]  /*29c0*/  MOV R106, R46 ;  /* 0x0000002e006a7202 */ /* 0x000fe40000000f00 */
[----:B------:R-:W-:Y:S01]  /*29d0*/  CS2R R46, SRZ ;  /* 0x00000000002e7805 */ /* 0x000fe2000001ff00 */
[----:B------:R-:W-:Y:S01]  /*29e0*/  IMAD.MOV.U32 R159, RZ, RZ, R107 ;  /* 0x000000ffff9f7224 */ /* 0x000fe200078e006b */
[----:B------:R-:W-:Y:S02]  /*29f0*/  MOV R154, R106 ;  /* 0x0000006a009a7202 */ /* 0x000fe40000000f00 */
[----:B------:R-:W-:Y:S01]  /*2a00*/  CS2R R106, SRZ ;  /* 0x00000000006a7805 */ /* 0x000fe2000001ff00 */
[----:B---3--:R-:W-:Y:S01]  /*2a10*/  IMMA.16816.S8.S8 R76, R2.ROW, R79.COL, R80 ;  /* 0x0000004f024c7237 */ /* 0x008fe20000405450 */
[----:B------:R-:W2:Y:S01]  /*2a20*/  LDL.LU.64 R80, [R1+0x118] ;  /* 0x0001180001507983 */ /* 0x000ea20000300a00 */
[----:B------:R-:W-:Y:S01]  /*2a30*/  IMAD.MOV.U32 R2, RZ, RZ, R35 ;  /* 0x000000ffff027224 */ /* 0x000fe200078e0023 */
[----:B------:R-:W-:Y:S01]  /*2a40*/  MOV R82, R23 ;  /* 0x0000001700527202 */ /* 0x000fe20000000f00 */
[----:B------:R-:W-:Y:S01]  /*2a50*/  IMAD.MOV.U32 R83, RZ, RZ, R18 ;  /* 0x000000ffff537224 */ /* 0x000fe200078e0012 */
[----:B------:R-:W-:Y:S03]  /*2a60*/  CS2R R22, SRZ ;  /* 0x0000000000167805 */ /* 0x000fe6000001ff00 */
[----:B------:R-:W-:-:S01]  /*2a70*/  IMAD.MOV.U32 R179, RZ, RZ, R82 ;  /* 0x000000ffffb37224 */ /* 0x000fc200078e0052 */
[C---:B------:R-:W-:Y:S03]  /*2a80*/  IMMA.16816.S8.S8 R4, R2.reuse.ROW, R235.COL, R4 ;  /* 0x000000eb02047237 */ /* 0x040fe60000405404 */
[----:B------:R-:W-:Y:S02]  /*2a90*/  MOV R178, R83 ;  /* 0x0000005300b27202 */ /* 0x000fe40000000f00 */
[----:B------:R-:W-:Y:S03]  /*2aa0*/  CS2R R82, SRZ ;  /* 0x0000000000527805 */ /* 0x000fe6000001ff00 */
[C---:B------:R-:W-:Y:S02]  /*2ab0*/  IMMA.16816.S8.S8 R8, R2.reuse.ROW, R239.COL, R8 ;  /* 0x000000ef02087237 */ /* 0x040fe40000405408 */
[----:B------:R-:W-:Y:S01]  /*2ac0*/  IMAD.MOV.U32 R158, RZ, RZ, R77 ;  /* 0x000000ffff9e7224 */ /* 0x000fe200078e004d */
[----:B------:R-:W-:Y:S01]  /*2ad0*/  STL [R1+0x8], R76 ;  /* 0x0000084c01007387 */ /* 0x000fe20000100800 */
[----:B------:R-:W-:Y:S03]  /*2ae0*/  IMAD.MOV.U32 R242, RZ, RZ, R178 ;  /* 0x000000fffff27224 */ /* 0x000fe600078e00b2 */
[----:B------:R-:W0:Y:S01]  /*2af0*/  LDSM.16.M88.4 R76, [R252+UR4+0x2000] ;  /* 0x00200004fc4c783b */ /* 0x000e220008000200 */
[----:B------:R-:W-:Y:S01]  /*2b00*/  MOV R6, R35 ;  /* 0x0000002300067202 */ /* 0x000fe20000000f00 */
[----:B------:R-:W-:Y:S01]  /*2b10*/  IMAD.MOV.U32 R7, RZ, RZ, RZ ;  /* 0x000000ffff077224 */ /* 0x000fe200078e00ff */
[----:B------:R-:W-:Y:S06]  /*2b20*/  CS2R R34, SRZ ;  /* 0x0000000000227805 */ /* 0x000fec000001ff00 */
[----:B------:R-:W-:Y:S01]  /*2b30*/  MOV R10, R175 ;  /* 0x000000af000a7202 */ /* 0x000fe20000000f00 */
[----:B------:R-:W-:Y:S01]  /*2b40*/  IMAD.MOV.U32 R11, RZ, RZ, R179 ;  /* 0x000000ffff0b7224 */ /* 0x000fe200078e00b3 */
[----:B------:R-:W-:Y:S01]  /*2b50*/  CS2R R178, SRZ ;  /* 0x0000000000b27805 */ /* 0x000fe2000001ff00 */
[----:B0-----:R-:W-:Y:S01]  /*2b60*/  IMAD.MOV.U32 R230, RZ, RZ, R77 ;  /* 0x000000ffffe67224 */ /* 0x001fe200078e004d */
[----:B------:R-:W-:Y:S01]  /*2b70*/  MOV R246, R76 ;  /* 0x0000004c00f67202 */ /* 0x000fe20000000f00 */
[----:B------:R-:W-:Y:S02]  /*2b80*/  IMAD.MOV.U32 R227, RZ, RZ, R79 ;  /* 0x000000ffffe37224 */ /* 0x000fe400078e004f */
[----:B------:R-:W-:Y:S02]  /*2b90*/  IMAD.MOV.U32 R226, RZ, RZ, R78 ;  /* 0x000000ffffe27224 */ /* 0x000fe400078e004e */
[----:B------:R-:W0:Y:S02]  /*2ba0*/  LDSM.16.M88.4 R76, [R0+UR4+0x9000] ;  /* 0x00900004004c783b */ /* 0x000e240008000200 */
[----:B0-----:R-:W-:Y:S06]  /*2bb0*/  IMAD.MOV.U32 R143, RZ, RZ, R78 ;  /* 0x000000ffff8f7224 */ /* 0x001fec00078e004e */
[----:B------:R-:W-:Y:S01]  /*2bc0*/  STL.64 [R1+0x30], R76 ;  /* 0x0000304c01007387 */ /* 0x000fe20000100a00 */
[----:B------:R-:W-:Y:S05]  /*2bd0*/  IMAD.MOV.U32 R142, RZ, RZ, R79 ;  /* 0x000000ffff8e7224 */ /* 0x000fea00078e004f */
[----:B------:R-:W0:Y:S08]  /*2be0*/  LDSM.16.M88.4 R76, [R0+UR4+0x9200] ;  /* 0x00920004004c783b */ /* 0x000e300008000200 */
[----:B0-----:R-:W-:Y:S01]  /*2bf0*/  STL [R1+0x64], R77 ;  /* 0x0000644d01007387 */ /* 0x001fe20000100800 */
[----:B------:R-:W-:Y:S01]  /*2c00*/  IMAD.MOV.U32 R234, RZ, RZ, R78 ;  /* 0x000000ffffea7224 */ /* 0x000fe200078e004e */
[----:B------:R-:W-:Y:S02]  /*2c10*/  MOV R231, R76 ;  /* 0x0000004c00e77202 */ /* 0x000fe40000000f00 */
[----:B------:R-:W-:Y:S04]  /*2c20*/  STL [R1+0x68], R79 ;  /* 0x0000684f01007387 */ /* 0x000fe80000100800 */
[----:B------:R-:W0:Y:S08]  /*2c30*/  LDSM.16.M88.4 R76, [R252+UR4+0x2200] ;  /* 0x00220004fc4c783b */ /* 0x000e300008000200 */
[----:B0-----:R0:W-:Y:S06]  /*2c40*/  STL.64 [R1+0x70], R76 ;  /* 0x0000704c01007387 */ /* 0x0011ec0000100a00 */
[----:B------:R1:W-:Y:S06]  /*2c50*/  STL.64 [R1+0x78], R78 ;  /* 0x0000784e01007387 */ /* 0x0003ec0000100a00 */
[----:B0-----:R-:W2:Y:S01]  /*2c60*/  LDL.LU.64 R76, [R1+0x110] ;  /* 0x00011000014c7983 */ /* 0x001ea20000300a00 */
[----:B-1----:R-:W-:Y:S01]  /*2c70*/  IMAD.MOV.U32 R79, RZ, RZ, R15 ;  /* 0x000000ffff4f7224 */ /* 0x002fe200078e000f */
[----:B------:R-:W-:Y:S01]  /*2c80*/  CS2R R14, SRZ ;  /* 0x00000000000e7805 */ /* 0x000fe2000001ff00 */
[----:B------:R-:W-:Y:S01]  /*2c90*/  IMAD.MOV.U32 R78, RZ, RZ, R19 ;  /* 0x000000ffff4e7224 */ /* 0x000fe200078e0013 */
[----:B------:R-:W-:Y:S01]  /*2ca0*/  CS2R R18, SRZ ;  /* 0x0000000000127805 */ /* 0x000fe2000001ff00 */
[----:B------:R-:W-:Y:S02]  /*2cb0*/  IMAD.MOV.U32 R182, RZ, RZ, R79 ;  /* 0x000000ffffb67224 */ /* 0x000fe400078e004f */
[----:B------:R-:W-:Y:S01]  /*2cc0*/  IMAD.MOV.U32 R183, RZ, RZ, R78 ;  /* 0x000000ffffb77224 */ /* 0x000fe200078e004e */
[----:B------:R-:W-:Y:S01]  /*2cd0*/  CS2R R78, SRZ ;  /* 0x00000000004e7805 */ /* 0x000fe2000001ff00 */
[C---:B------:R-:W-:Y:S03]  /*2ce0*/  IMMA.16816.S8.S8 R12, R2.reuse.ROW, R243.COL, R12 ;  /* 0x000000f3020c7237 */ /* 0x040fe6000040540c */
[----:B------:R-:W-:Y:S05]  /*2cf0*/  MOV R238, R183 ;  /* 0x000000b700ee7202 */ /* 0x000fea0000000f00 */
[C---:B------:R-:W-:Y:S08]  /*2d00*/  IMMA.16816.S8.S8 R16, R2.reuse.ROW, R110.COL, R16 ;  /* 0x0000006e02107237 */ /* 0x040ff00000405410 */
[C---:B------:R-:W-:Y:S02]  /*2d10*/  IMMA.16816.S8.S8 R20, R2.reuse.ROW, R251.COL, R20 ;  /* 0x000000fb02147237 */ /* 0x040fe40000405414 */
[----:B------:R-:W-:Y:S02]  /*2d20*/  MOV R14, R162 ;  /* 0x000000a2000e7202 */ /* 0x000fe40000000f00 */
[----:B------:R-:W-:Y:S04]  /*2d30*/  MOV R15, R171 ;  /* 0x000000ab000f7202 */ /* 0x000fe80000000f00 */
[C---:B------:R-:W-:Y:S02]  /*2d40*/  IMMA.16816.S8.S8 R24, R2.reuse.ROW, R71.COL, R24 ;  /* 0x0000004702187237 */ /* 0x040fe40000405418 */
[----:B------:R-:W-:Y:S01]  /*2d50*/  IMAD.MOV.U32 R18, RZ, RZ, R170 ;  /* 0x000000ffff127224 */ /* 0x000fe200078e00aa */
[----:B------:R-:W-:Y:S01]  /*2d60*/  CS2R R170, SRZ ;  /* 0x0000000000aa7805 */ /* 0x000fe2000001ff00 */
[----:B------:R-:W-:Y:S01]  /*2d70*/  IMAD.MOV.U32 R19, RZ, RZ, R174 ;  /* 0x000000ffff137224 */ /* 0x000fe200078e00ae */
[----:B------:R-:W-:Y:S03]  /*2d80*/  CS2R R174, SRZ ;  /* 0x0000000000ae7805 */ /* 0x000fe6000001ff00 */
[----:B------:R-:W-:Y:S02]  /*2d90*/  IMMA.16816.S8.S8 R28, R2.ROW, R127.COL, R28 ;  /* 0x0000007f021c7237 */ /* 0x000fe4000040541c */
[--C-:B------:R-:W-:Y:S02]  /*2da0*/  IMAD.MOV.U32 R2, RZ, RZ, R119.reuse ;  /* 0x000000ffff027224 */ /* 0x100fe400078e0077 */
[----:B------:R-:W-:Y:S04]  /*2db0*/  IMAD.MOV.U32 R23, RZ, RZ, R142 ;  /* 0x000000ffff177224 */ /* 0x000fe800078e008e */
[----:B------:R-:W-:Y:S04]  /*2dc0*/  IMMA.16816.S8.S8 R32, R6.ROW, R126.COL, R32 ;  /* 0x0000007e06207237 */ /* 0x000fe80000405420 */
[----:B------:R-:W-:Y:S01]  /*2dd0*/  IMAD.MOV.U32 R6, RZ, RZ, R119 ;  /* 0x000000ffff067224 */ /* 0x000fe200078e0077 */
[----:B------:R-:W-:Y:S01]  /*2de0*/  MOV R27, R143 ;  /* 0x0000008f001b7202 */ /* 0x000fe20000000f00 */
[----:B------:R-:W-:Y:S01]  /*2df0*/  IMAD.MOV.U32 R119, RZ, RZ, R115 ;  /* 0x000000ffff777224 */ /* 0x000fe200078e0073 */
[----:B------:R-:W-:Y:S01]  /*2e00*/  CS2R R142, SRZ ;  /* 0x00000000008e7805 */ /* 0x000fe2000001ff00 */
[C---:B------:R-:W-:Y:S03]  /*2e10*/  IMMA.16816.S8.S8 R36, R2.reuse.ROW, R235.COL, R36 ;  /* 0x000000eb02247237 */ /* 0x040fe60000405424 */
[----:B------:R-:W-:Y:S02]  /*2e20*/  IMAD.MOV.U32 R31, RZ, RZ, R166 ;  /* 0x000000ffff1f7224 */ /* 0x000fe400078e00a6 */
[----:B------:R-:W-:Y:S01]  /*2e30*/  IMAD.MOV.U32 R115, RZ, RZ, R75 ;  /* 0x000000ffff737224 */ /* 0x000fe200078e004b */
[----:B------:R-:W-:Y:S01]  /*2e40*/  CS2R R74, SRZ ;  /* 0x00000000004a7805 */ /* 0x000fe2000001ff00 */
[----:B------:R-:W-:Y:S01]  /*2e50*/  IMAD.MOV.U32 R26, RZ, RZ, R155 ;  /* 0x000000ffff1a7224 */ /* 0x000fe200078e009b */
[C---:B------:R-:W-:Y:S02]  /*2e60*/  IMMA.16816.S8.S8 R40, R2.reuse.ROW, R239.COL, R40 ;  /* 0x000000ef02287237 */ /* 0x040fe40000405428 */
[----:B------:R-:W-:Y:S01]  /*2e70*/  IMAD.MOV.U32 R34, RZ, RZ, R159 ;  /* 0x000000ffff227224 */ /* 0x000fe200078e009f */
[----:B------:R-:W-:Y:S02]  /*2e80*/  MOV R35, R154 ;  /* 0x0000009a00237202 */ /* 0x000fe40000000f00 */
[----:B------:R-:W-:Y:S01]  /*2e90*/  CS2R R154, SRZ ;  /* 0x00000000009a7805 */ /* 0x000fe2000001ff00 */
[----:B------:R-:W-:Y:S01]  /*2ea0*/  IMAD.MOV.U32 R30, RZ, RZ, R167 ;  /* 0x000000ffff1e7224 */ /* 0x000fe200078e00a7 */
[----:B------:R-:W-:Y:S01]  /*2eb0*/  CS2R R166, SRZ ;  /* 0x0000000000a67805 */ /* 0x000fe2000001ff00 */
[----:B------:R-:W-:Y:S01]  /*2ec0*/  IMAD.MOV.U32 R151, RZ, RZ, R115 ;  /* 0x000000ffff977224 */ /* 0x000fe200078e0073 */
[C---:B------:R-:W-:Y:S01]  /*2ed0*/  IMMA.16816.S8.S8 R44, R2.reuse.ROW, R243.COL, R44 ;  /* 0x000000f3022c7237 */ /* 0x040fe2000040542c */
[----:B------:R-:W-:Y:S02]  /*2ee0*/  CS2R R114, SRZ ;  /* 0x0000000000727805 */ /* 0x000fe4000001ff00 */
[----:B------:R-:W-:Y:S01]  /*2ef0*/  MOV R38, R130 ;  /* 0x0000008200267202 */ /* 0x000fe20000000f00 */
[----:B------:R-:W-:Y:S01]  /*2f00*/  IMAD.MOV.U32 R39, RZ, RZ, R158 ;  /* 0x000000ffff277224 */ /* 0x000fe200078e009e */
[----:B------:R-:W-:Y:S01]  /*2f10*/  CS2R R158, SRZ ;  /* 0x00000000009e7805 */ /* 0x000fe2000001ff00 */
[----:B------:R-:W-:Y:S01]  /*2f20*/  IMAD.MOV.U32 R147, RZ, RZ, R119 ;  /* 0x000000ffff937224 */ /* 0x000fe200078e0077 */
[----:B------:R-:W-:Y:S01]  /*2f30*/  CS2R R118, SRZ ;  /* 0x0000000000767805 */ /* 0x000fe2000001ff00 */
[C---:B------:R-:W-:Y:S03]  /*2f40*/  IMMA.16816.S8.S8 R48, R2.reuse.ROW, R110.COL, R48 ;  /* 0x0000006e02307237 */ /* 0x040fe60000405430 */
[----:B------:R-:W-:Y:S01]  /*2f50*/  IMAD.MOV.U32 R42, RZ, RZ, R150 ;  /* 0x000000ffff2a7224 */ /* 0x000fe200078e0096 */
[----:B------:R-:W-:Y:S02]  /*2f60*/  MOV R43, R151 ;  /* 0x00000097002b7202 */ /* 0x000fe40000000f00 */
[----:B------:R-:W-:Y:S02]  /*2f70*/  CS2R R150, SRZ ;  /* 0x0000000000967805 */ /* 0x000fe4000001ff00 */
[C---:B------:R-:W-:Y:S02]  /*2f80*/  IMMA.16816.S8.S8 R52, R2.reuse.ROW, R251.COL, R52 ;  /* 0x000000fb02347237 */ /* 0x040fe40000405434 */
[----:B------:R-:W-:Y:S02]  /*2f90*/  IMAD.MOV.U32 R46, RZ, RZ, R146 ;  /* 0x000000ffff2e7224 */ /* 0x000fe400078e0092 */
[----:B------:R-:W-:Y:S01]  /*2fa0*/  IMAD.MOV.U32 R47, RZ, RZ, R147 ;  /* 0x000000ffff2f7224 */ /* 0x000fe200078e0093 */
[----:B------:R-:W-:Y:S03]  /*2fb0*/  CS2R R146, SRZ ;  /* 0x0000000000927805 */ /* 0x000fe6000001ff00 */
[C---:B------:R-:W-:Y:S02]  /*2fc0*/  IMMA.16816.S8.S8 R56, R2.reuse.ROW, R71.COL, R56 ;  /* 0x0000004702387237 */ /* 0x040fe40000405438 */
[----:B------:R-:W-:Y:S01]  /*2fd0*/  MOV R51, R31 ;  /* 0x0000001f00337202 */ /* 0x000fe20000000f00 */
[----:B------:R-:W-:Y:S01]  /*2fe0*/  IMAD.MOV.U32 R50, RZ, RZ, R18 ;  /* 0x000000ffff327224 */ /* 0x000fe200078e0012 */
[----:B------:R-:W-:Y:S02]  /*2ff0*/  MOV R18, R238 ;  /* 0x000000ee00127202 */ /* 0x000fe40000000f00 */
[----:B------:R-:W-:Y:S02]  /*3000*/  MOV R31, R10 ;  /* 0x0000000a001f7202 */ /* 0x000fe40000000f00 */
[----:B------:R-:W-:Y:S02]  /*3010*/  IMMA.16816.S8.S8 R60, R2.ROW, R127.COL, R60 ;  /* 0x0000007f023c7237 */ /* 0x000fe4000040543c */
[----:B------:R-:W-:Y:S01]  /*3020*/  IMAD.MOV.U32 R2, RZ, RZ, R99 ;  /* 0x000000ffff027224 */ /* 0x000fe200078e0063 */
[----:B------:R-:W-:Y:S01]  /*3030*/  MOV R10, R230 ;  /* 0x000000e6000a7202 */ /* 0x000fe20000000f00 */
[----:B------:R-:W-:Y:S02]  /*3040*/  IMAD.MOV.U32 R54, RZ, RZ, R226 ;  /* 0x000000ffff367224 */ /* 0x000fe400078e00e2 */
[----:B------:R-:W-:Y:S01]  /*3050*/  IMAD.MOV.U32 R55, RZ, RZ, R231 ;  /* 0x000000ffff377224 */ /* 0x000fe200078e00e7 */
[----:B------:R-:W-:Y:S02]  /*3060*/  CS2R R230, SRZ ;  /* 0x0000000000e67805 */ /* 0x000fe4000001ff00 */
[----:B------:R-:W-:Y:S02]  /*3070*/  IMAD.MOV.U32 R59, RZ, RZ, R234 ;  /* 0x000000ffff3b7224 */ /* 0x000fe400078e00ea */
[----:B------:R-:W-:Y:S02]  /*3080*/  IMAD.MOV.U32 R58, RZ, RZ, R19 ;  /* 0x000000ffff3a7224 */ /* 0x000fe400078e0013 */
[----:B------:R-:W-:Y:S03]  /*3090*/  IMAD.MOV.U32 R19, RZ, RZ, R242 ;  /* 0x000000ffff137224 */ /* 0x000fe600078e00f2 */
[----:B------:R-:W-:Y:S01]  /*30a0*/  MOV R63, R110 ;  /* 0x0000006e003f7202 */ /* 0x000fe20000000f00 */
[----:B------:R-:W-:Y:S01]  /*30b0*/  IMAD.MOV.U32 R62, RZ, RZ, R50 ;  /* 0x000000ffff3e7224 */ /* 0x000fe200078e0032 */
[----:B------:R-:W-:Y:S02]  /*30c0*/  MOV R110, R66 ;  /* 0x00000042006e7202 */ /* 0x000fe40000000f00 */
[----:B------:R-:W-:Y:S02]  /*30d0*/  CS2R R66, SRZ ;  /* 0x0000000000427805 */ /* 0x000fe4000001ff00 */
[----:B------:R-:W-:Y:S02]  /*30e0*/  MOV R138, R110 ;  /* 0x0000006e008a7202 */ /* 0x000fe40000000f00 */
[----:B------:R-:W-:Y:S03]  /*30f0*/  CS2R R110, SRZ ;  /* 0x00000000006e7805 */ /* 0x000fe6000001ff00 */
[----:B------:R-:W-:Y:S04]  /*3100*/  IMMA.16816.S8.S8 R64, R6.ROW, R126.COL, R64 ;  /* 0x0000007e06407237 */ /* 0x000fe80000405440 */
[----:B------:R-:W-:Y:S02]  /*3110*/  MOV R6, R99 ;  /* 0x0000006300067202 */ /* 0x000fe40000000f00 */
[----:B------:R-:W-:Y:S01]  /*3120*/  CS2R R98, SRZ ;  /* 0x0000000000627805 */ /* 0x000fe2000001ff00 */
[----:B------:R-:W-:Y:S01]  /*3130*/  IMAD.MOV.U32 R22, RZ, RZ, R138 ;  /* 0x000000ffff167224 */ /* 0x000fe200078e008a */
[----:B------:R-:W-:Y:S08]  /*3140*/  CS2R R138, SRZ ;  /* 0x00000000008a7805 */ /* 0x000ff0000001ff00 */
[----:B------:R-:W-:Y:S02]  /*3150*/  MOV R66, R71 ;  /* 0x0000004700427202 */ /* 0x000fe40000000f00 */
[----:B------:R-:W-:Y:S01]  /*3160*/  CS2R R70, SRZ ;  /* 0x0000000000467805 */ /* 0x000fe2000001ff00 */
[----:B------:R-:W-:Y:S01]  /*3170*/  IMAD.MOV.U32 R67, RZ, RZ, R131 ;  /* 0x000000ffff437224 */ /* 0x000fe200078e0083 */
[----:B------:R-:W-:Y:S05]  /*3180*/  CS2R R130, SRZ ;  /* 0x0000000000827805 */ /* 0x000fea000001ff00 */
[C---:B------:R-:W-:Y:S08]  /*3190*/  IMMA.16816.S8.S8 R68, R2.reuse.ROW, R235.COL, R68 ;  /* 0x000000eb02447237 */ /* 0x040ff00000405444 */
[C---:B------:R-:W-:Y:S09]  /*31a0*/  IMMA.16816.S8.S8 R72, R2.reuse.ROW, R239.COL, R72 ;  /* 0x000000ef02487237 */ /* 0x040ff20000405448 */
[----:B------:R-:W-:Y:S02]  /*31b0*/  IMAD.MOV.U32 R71, RZ, RZ, R58 ;  /* 0x000000ffff477224 */ /* 0x000fe400078e003a */
[----:B------:R-:W-:Y:S02]  /*31c0*/  IMAD.MOV.U32 R58, RZ, RZ, R27 ;  /* 0x000000ffff3a7224 */ /* 0x000fe400078e001b */
[----:B------:R-:W-:Y:S04]  /*31d0*/  IMAD.MOV.U32 R27, RZ, RZ, R250 ;  /* 0x000000ffff1b7224 */ /* 0x000fe800078e00fa */
[----:B------:R-:W-:Y:S02]  /*31e0*/  IMAD.MOV.U32 R74, RZ, RZ, R126 ;  /* 0x000000ffff4a7224 */ /* 0x000fe400078e007e */
[----:B------:R0:W-:Y:S02]  /*31f0*/  STL.64 [R1+0xf8], R72 ;  /* 0x0000f84801007387 */ /* 0x0001e40000100a00 */
[----:B0-----:R-:W-:Y:S02]  /*3200*/  MOV R73, R127 ;  /* 0x0000007f00497202 */ /* 0x001fe40000000f00 */
[----:B------:R-:W-:Y:S01]  /*3210*/  CS2R R126, SRZ ;  /* 0x00000000007e7805 */ /* 0x000fe2000001ff00 */
[C---:B--2---:R-:W-:Y:S08]  /*3220*/  IMMA.16816.S8.S8 R76, R2.reuse.ROW, R243.COL, R76 ;  /* 0x000000f3024c7237 */ /* 0x044ff0000040544c */
[C---:B------:R-:W-:Y:S07]  /*3230*/  IMMA.16816.S8.S8 R80, R2.reuse.ROW, R63.COL, R80 ;  /* 0x0000003f02507237 */ /* 0x040fee0000405450 */
[----:B------:R-:W-:Y:S01]  /*3240*/  CS2R R78, SRZ ;  /* 0x00000000004e7805 */ /* 0x000fe2000001ff00 */
[C---:B------:R-:W-:Y:S03]  /*3250*/  IMMA.16816.S8.S8 R84, R2.reuse.ROW, R251.COL, R84 ;  /* 0x000000fb02547237 */ /* 0x040fe60000405454 */
[----:B------:R-:W-:Y:S04]  /*3260*/  STL.64 [R1+0x100], R76 ;  /* 0x0001004c01007387 */ /* 0x000fe80000100a00 */
[----:B------:R-:W-:Y:S01]  /*3270*/  CS2R R82, SRZ ;  /* 0x0000000000527805 */ /* 0x000fe2000001ff00 */
[C---:B------:R-:W-:Y:S03]  /*3280*/  IMMA.16816.S8.S8 R88, R2.reuse.ROW, R66.COL, R88 ;  /* 0x0000004202587237 */ /* 0x040fe60000405458 */
[----:B------:R0:W-:Y:S05]  /*3290*/  STL.64 [R1+0x108], R80 ;  /* 0x0001085001007387 */ /* 0x0001ea0000100a00 */
[----:B------:R-:W-:Y:S02]  /*32a0*/  IMMA.16816.S8.S8 R92, R2.ROW, R73.COL, R92 ;  /* 0x00000049025c7237 */ /* 0x000fe4000040545c */
[--C-:B------:R-:W-:Y:S02]  /*32b0*/  IMAD.MOV.U32 R2, RZ, RZ, R182.reuse ;  /* 0x000000ffff027224 */ /* 0x100fe400078e00b6 */
[----:B------:R-:W-:Y:S04]  /*32c0*/  IMAD.MOV.U32 R87, RZ, RZ, R27 ;  /* 0x000000ffff577224 */ /* 0x000fe800078e001b */
[----:B------:R-:W-:Y:S04]  /*32d0*/  IMMA.16816.S8.S8 R96, R6.ROW, R74.COL, R96 ;  /* 0x0000004a06607237 */ /* 0x000fe80000405460 */
[----:B------:R-:W-:Y:S01]  /*32e0*/  IMAD.MOV.U32 R6, RZ, RZ, R182 ;  /* 0x000000ffff067224 */ /* 0x000fe200078e00b6 */
[----:B------:R-:W-:Y:S03]  /*32f0*/  CS2R R182, SRZ ;  /* 0x0000000000b67805 */ /* 0x000fe6000001ff00 */
[C---:B------:R-:W-:Y:S03]  /*3300*/  IMMA.16816.S8.S8 R100, R2.reuse.ROW, R235.COL, R100 ;  /* 0x000000eb02647237 */ /* 0x040fe60000405464 */
[----:B0-----:R-:W-:Y:S01]  /*3310*/  MOV R81, R62 ;  /* 0x0000003e00517202 */ /* 0x001fe20000000f00 */
[----:B------:R-:W-:Y:S04]  /*3320*/  IMAD.MOV.U32 R80, RZ, RZ, R71 ;  /* 0x000000ffff507224 */ /* 0x000fe800078e0047 */
[C---:B------:R-:W-:Y:S02]  /*3330*/  IMMA.16816.S8.S8 R104, R2.reuse.ROW, R239.COL, R104 ;  /* 0x000000ef02687237 */ /* 0x040fe40000405468 */
[----:B------:R-:W-:Y:S06]  /*3340*/  IMAD.MOV.U32 R98, RZ, RZ, R31 ;  /* 0x000000ffff627224 */ /* 0x000fec00078e001f */
[C---:B------:R-:W-:Y:S02]  /*3350*/  IMMA.16816.S8.S8 R108, R2.reuse.ROW, R243.COL, R108 ;  /* 0x000000f3026c7237 */ /* 0x040fe4000040546c */
[----:B------:R-:W-:Y:S01]  /*3360*/  MOV R102, R46 ;  /* 0x0000002e00667202 */ /* 0x000fe20000000f00 */
[----:B------:R-:W-:Y:S01]  /*3370*/  IMAD.MOV.U32 R103, RZ, RZ, R47 ;  /* 0x000000ffff677224 */ /* 0x000fe200078e002f */
[----:B------:R-:W-:Y:S04]  /*3380*/  CS2R R46, SRZ ;  /* 0x00000000002e7805 */ /* 0x000fe8000001ff00 */
[C---:B------:R-:W-:Y:S08]  /*3390*/  IMMA.16816.S8.S8 R112, R2.reuse.ROW, R63.COL, R112 ;  /* 0x0000003f02707237 */ /* 0x040ff00000405470 */
[C---:B------:R-:W-:Y:S02]  /*33a0*/  IMMA.16816.S8.S8 R116, R2.reuse.ROW, R251.COL, R116 ;  /* 0x000000fb02747237 */ /* 0x040fe40000405474 */
[----:B------:R-:W-:Y:S01]  /*33b0*/  IMAD.MOV.U32 R110, RZ, RZ, R42 ;  /* 0x000000ffff6e7224 */ /* 0x000fe200078e002a */
[----:B------:R-:W-:Y:S02]  /*33c0*/  MOV R111, R43 ;  /* 0x0000002b006f7202 */ /* 0x000fe40000000f00 */
[----:B------:R-:W-:Y:S03]  /*33d0*/  CS2R R42, SRZ ;  /* 0x00000000002a7805 */ /* 0x000fe6000001ff00 */
[C---:B------:R-:W-:Y:S03]  /*33e0*/  IMMA.16816.S8.S8 R120, R2.reuse.ROW, R66.COL, R120 ;  /* 0x0000004202787237 */ /* 0x040fe60000405478 */
[----:B------:R-:W-:Y:S05]  /*33f0*/  MOV R115, R34 ;  /* 0x0000002200737202 */ /* 0x000fea0000000f00 */
[----:B------:R-:W-:Y:S02]  /*3400*/  IMMA.16816.S8.S8 R124, R2.ROW, R73.COL, R124 ;  /* 0x00000049027c7237 */ /* 0x000fe4000040547c */
[----:B------:R-:W-:Y:S01]  /*3410*/  IMAD.MOV.U32 R2, RZ, RZ, R163 ;  /* 0x000000ffff027224 */ /* 0x000fe200078e00a3 */
[----:B------:R-:W-:Y:S01]  /*3420*/  MOV R118, R115 ;  /* 0x0000007300767202 */ /* 0x000fe20000000f00 */
[----:B------:R-:W-:Y:S02]  /*3430*/  IMAD.MOV.U32 R119, RZ, RZ, R10 ;  /* 0x000000ffff777224 */ /* 0x000fe400078e000a */
[----:B------:R-:W-:Y:S01]  /*3440*/  IMAD.MOV.U32 R115, RZ, RZ, R111 ;  /* 0x000000ffff737224 */ /* 0x000fe200078e006f */
[----:B------:R-:W-:Y:S01]  /*3450*/  MOV R111, R103 ;  /* 0x00000067006f7202 */ /* 0x000fe20000000f00 */
[----:B------:R-:W-:Y:S04]  /*3460*/  IMMA.16816.S8.S8 R128, R6.ROW, R74.COL, R128 ;  /* 0x0000004a06807237 */ /* 0x000fe80000405480 */
[----:B------:R-:W-:Y:S02]  /*3470*/  MOV R6, R163 ;  /* 0x000000a300067202 */ /* 0x000fe40000000f00 */
[----:B------:R-:W-:Y:S02]  /*3480*/  CS2R R162, SRZ ;  /* 0x0000000000a27805 */ /* 0x000fe4000001ff00 */
[----:B------:R-:W-:Y:S01]  /*3490*/  CS2R R126, SRZ ;  /* 0x00000000007e7805 */ /* 0x000fe2000001ff00 */
[C---:B------:R-:W-:Y:S08]  /*34a0*/  IMMA.16816.S8.S8 R132, R2.reuse.ROW, R235.COL, R132 ;  /* 0x000000eb02847237 */ /* 0x040ff00000405484 */
[C---:B------:R-:W-:Y:S08]  /*34b0*/  IMMA.16816.S8.S8 R136, R2.reuse.ROW, R239.COL, R136 ;  /* 0x000000ef02887237 */ /* 0x040ff00000405488 */
[C---:B------:R-:W-:Y:S08]  /*34c0*/  IMMA.16816.S8.S8 R140, R2.reuse.ROW, R243.COL, R140 ;  /* 0x000000f3028c7237 */ /* 0x040ff0000040548c */
[C---:B------:R-:W-:Y:S02]  /*34d0*/  IMMA.16816.S8.S8 R144, R2.reuse.ROW, R63.COL, R144 ;  /* 0x0000003f02907237 */ /* 0x040fe40000405490 */
[----:B------:R-:W-:Y:S06]  /*34e0*/  MOV R138, R118 ;  /* 0x00000076008a7202 */ /* 0x000fec0000000f00 */
[C---:B------:R-:W-:Y:S08]  /*34f0*/  IMMA.16816.S8.S8 R148, R2.reuse.ROW, R251.COL, R148 ;  /* 0x000000fb02947237 */ /* 0x040ff00000405494 */
[C---:B------:R-:W-:Y:S03]  /*3500*/  IMMA.16816.S8.S8 R152, R2.reuse.ROW, R66.COL, R152 ;  /* 0x0000004202987237 */ /* 0x040fe60000405498 */
[----:B------:R-:W-:Y:S05]  /*3510*/  IMAD.MOV.U32 R147, RZ, RZ, R115 ;  /* 0x000000ffff937224 */ /* 0x000fea00078e0073 */
[----:B------:R-:W-:Y:S02]  /*3520*/  IMMA.16816.S8.S8 R156, R2.ROW, R73.COL, R156 ;  /* 0x00000049029c7237 */ /* 0x000fe4000040549c */
[--C-:B------:R-:W-:Y:S01]  /*3530*/  IMAD.MOV.U32 R2, RZ, RZ, R195.reuse ;  /* 0x000000ffff027224 */ /* 0x100fe200078e00c3 */
[----:B------:R-:W-:Y:S05]  /*3540*/  MOV R151, R111 ;  /* 0x0000006f00977202 */ /* 0x000fea0000000f00 */
[----:B------:R-:W-:Y:S04]  /*3550*/  IMMA.16816.S8.S8 R160, R6.ROW, R74.COL, R160 ;  /* 0x0000004a06a07237 */ /* 0x000fe800004054a0 */
[----:B------:R-:W-:Y:S01]  /*3560*/  IMAD.MOV.U32 R6, RZ, RZ, R195 ;  /* 0x000000ffff067224 */ /* 0x000fe200078e00c3 */
[----:B------:R-:W-:Y:S03]  /*3570*/  CS2R R194, SRZ ;  /* 0x0000000000c27805 */ /* 0x000fe6000001ff00 */
[C---:B------:R-:W-:Y:S08]  /*3580*/  IMMA.16816.S8.S8 R164, R2.reuse.ROW, R235.COL, R164 ;  /* 0x000000eb02a47237 */ /* 0x040ff000004054a4 */
[C---:B------:R-:W-:Y:S08]  /*3590*/  IMMA.16816.S8.S8 R168, R2.reuse.ROW, R239.COL, R168 ;  /* 0x000000ef02a87237 */ /* 0x040ff000004054a8 */
[C---:B------:R-:W-:Y:S02]  /*35a0*/  IMMA.16816.S8.S8 R172, R2.reuse.ROW, R243.COL, R172 ;  /* 0x000000f302ac7237 */ /* 0x040fe400004054ac */
[----:B------:R-:W-:Y:S06]  /*35b0*/  IMAD.MOV.U32 R167, RZ, RZ, R98 ;  /* 0x000000ffffa77224 */ /* 0x000fec00078e0062 */
[C---:B------:R-:W-:Y:S08]  /*35c0*/  IMMA.16816.S8.S8 R176, R2.reuse.ROW, R63.COL, R176 ;  /* 0x0000003f02b07237 */ /* 0x040ff000004054b0 */
[C---:B------:R-:W-:Y:S02]  /*35d0*/  IMMA.16816.S8.S8 R180, R2.reuse.ROW, R251.COL, R180 ;  /* 0x000000fb02b47237 */ /* 0x040fe400004054b4 */
[----:B------:R-:W-:Y:S06]  /*35e0*/  IMAD.MOV.U32 R174, RZ, RZ, R87 ;  /* 0x000000ffffae7224 */ /* 0x000fec00078e0057 */
[C---:B------:R-:W-:Y:S08]  /*35f0*/  IMMA.16816.S8.S8 R184, R2.reuse.ROW, R66.COL, R184 ;  /* 0x0000004202b87237 */ /* 0x040ff000004054b8 */
[----:B------:R-:W-:Y:S02]  /*3600*/  IMMA.16816.S8.S8 R188, R2.ROW, R73.COL, R188 ;  /* 0x0000004902bc7237 */ /* 0x000fe400004054bc */
[----:B------:R-:W-:Y:S06]  /*3610*/  MOV R2, R38 ;  /* 0x0000002600027202 */ /* 0x000fec0000000f00 */
[----:B------:R-:W-:Y:S04]  /*3620*/  IMMA.16816.S8.S8 R192, R6.ROW, R74.COL, R192 ;  /* 0x0000004a06c07237 */ /* 0x000fe800004054c0 */
[----:B------:R-:W-:Y:S02]  /*3630*/  IMAD.MOV.U32 R6, RZ, RZ, R38 ;  /* 0x000000ffff067224 */ /* 0x000fe400078e0026 */
[----:B------:R-:W-:Y:S01]  /*3640*/  IMAD.MOV.U32 R38, RZ, RZ, R30 ;  /* 0x000000ffff267224 */ /* 0x000fe200078e001e */
[----:B------:R-:W-:Y:S01]  /*3650*/  CS2R R190, SRZ ;  /* 0x0000000000be7805 */ /* 0x000fe2000001ff00 */
[C---:B------:R-:W-:Y:S03]  /*3660*/  IMMA.16816.S8.S8 R196, R2.reuse.ROW, R235.COL, R196 ;  /* 0x000000eb02c47237 */ /* 0x040fe600004054c4 */
[----:B------:R-:W-:Y:S01]  /*3670*/  MOV R50, R38 ;  /* 0x0000002600327202 */ /* 0x000fe20000000f00 */
[----:B------:R-:W-:Y:S01]  /*3680*/  IMAD.MOV.U32 R30, RZ, RZ, R11 ;  /* 0x000000ffff1e7224 */ /* 0x000fe200078e000b */
[----:B------:R-:W-:Y:S01]  /*3690*/  MOV R38, R26 ;  /* 0x0000001a00267202 */ /* 0x000fe20000000f00 */
[----:B------:R-:W-:Y:S01]  /*36a0*/  IMAD.MOV.U32 R11, RZ, RZ, R227 ;  /* 0x000000ffff0b7224 */ /* 0x000fe200078e00e3 */
[----:B------:R-:W-:Y:S01]  /*36b0*/  CS2R R226, SRZ ;  /* 0x0000000000e27805 */ /* 0x000fe2000001ff00 */
[C---:B------:R-:W-:Y:S02]  /*36c0*/  IMMA.16816.S8.S8 R200, R2.reuse.ROW, R239.COL, R200 ;  /* 0x000000ef02c87237 */ /* 0x040fe400004054c8 */
[----:B------:R-:W-:Y:S01]  /*36d0*/  MOV R26, R247 ;  /* 0x000000f7001a7202 */ /* 0x000fe20000000f00 */
[----:B------:R-:W-:Y:S01]  /*36e0*/  IMAD.MOV.U32 R114, RZ, RZ, R30 ;  /* 0x000000ffff727224 */ /* 0x000fe200078e001e */
[----:B------:R-:W-:Y:S01]  /*36f0*/  CS2R R30, SRZ ;  /* 0x00000000001e7805 */ /* 0x000fe2000001ff00 */
[----:B------:R-:W-:Y:S01]  /*3700*/  IMAD.MOV.U32 R107, RZ, RZ, R38 ;  /* 0x000000ffff6b7224 */ /* 0x000fe200078e0026 */
[----:B------:R-:W-:Y:S02]  /*3710*/  MOV R94, R26 ;  /* 0x0000001a005e7202 */ /* 0x000fe40000000f00 */
[----:B------:R-:W-:Y:S01]  /*3720*/  CS2R R26, SRZ ;  /* 0x00000000001a7805 */ /* 0x000fe2000001ff00 */
[C---:B------:R-:W-:Y:S01]  /*3730*/  IMMA.16816.S8.S8 R204, R2.reuse.ROW, R243.COL, R204 ;  /* 0x000000f302cc7237 */ /* 0x040fe200004054cc */
[----:B------:R-:W-:Y:S01]  /*3740*/  CS2R R198, SRZ ;  /* 0x0000000000c67805 */ /* 0x000fe2000001ff00 */
[----:B------:R-:W-:Y:S01]  /*3750*/  IMAD.MOV.U32 R123, RZ, RZ, R114 ;  /* 0x000000ffff7b7224 */ /* 0x000fe200078e0072 */
[----:B------:R-:W-:Y:S01]  /*3760*/  MOV R114, R110 ;  /* 0x0000006e00727202 */ /* 0x000fe20000000f00 */
[----:B------:R-:W-:Y:S02]  /*3770*/  IMAD.MOV.U32 R110, RZ, RZ, R102 ;  /* 0x000000ffff6e7224 */ /* 0x000fe400078e0066 */
[----:B------:R-:W-:Y:S01]  /*3780*/  IMAD.MOV.U32 R175, RZ, RZ, R94 ;  /* 0x000000ffffaf7224 */ /* 0x000fe200078e005e */
[----:B------:R-:W-:Y:S01]  /*3790*/  MOV R146, R114 ;  /* 0x0000007200927202 */ /* 0x000fe20000000f00 */
[C---:B------:R-:W-:Y:S01]  /*37a0*/  IMMA.16816.S8.S8 R208, R2.reuse.ROW, R63.COL, R208 ;  /* 0x0000003f02d07237 */ /* 0x040fe200004054d0 */
[----:B------:R-:W-:Y:S01]  /*37b0*/  CS2R R114, SRZ ;  /* 0x0000000000727805 */ /* 0x000fe2000001ff00 */
[----:B------:R-:W-:Y:S01]  /*37c0*/  IMAD.MOV.U32 R150, RZ, RZ, R110 ;  /* 0x000000ffff967224 */ /* 0x000fe200078e006e */
[----:B------:R-:W-:Y:S01]  /*37d0*/  CS2R R110, SRZ ;  /* 0x00000000006e7805 */ /* 0x000fe2000001ff00 */
[----:B------:R-:W-:Y:S01]  /*37e0*/  IMAD.MOV.U32 R139, RZ, RZ, R123 ;  /* 0x000000ffff8b7224 */ /* 0x000fe200078e007b */
[----:B------:R-:W-:Y:S02]  /*37f0*/  CS2R R202, SRZ ;  /* 0x0000000000ca7805 */ /* 0x000fe4000001ff00 */
[----:B------:R-:W-:Y:S01]  /*3800*/  CS2R R206, SRZ ;  /* 0x0000000000ce7805 */ /* 0x000fe2000001ff00 */
[C---:B------:R-:W-:Y:S07]  /*3810*/  IMMA.16816.S8.S8 R212, R2.reuse.ROW, R251.COL, R212 ;  /* 0x000000fb02d47237 */ /* 0x040fee00004054d4 */
[----:B------:R-:W-:Y:S01]  /*3820*/  CS2R R210, SRZ ;  /* 0x0000000000d27805 */ /* 0x000fe2000001ff00 */
[C---:B------:R-:W-:Y:S07]  /*3830*/  IMMA.16816.S8.S8 R216, R2.reuse.ROW, R66.COL, R216 ;  /* 0x0000004202d87237 */ /* 0x040fee00004054d8 */
[----:B------:R-:W-:Y:S01]  /*3840*/  CS2R R214, SRZ ;  /* 0x0000000000d67805 */ /* 0x000fe2000001ff00 */
[----:B------:R-:W-:Y:S02]  /*3850*/  IMMA.16816.S8.S8 R220, R2.ROW, R73.COL, R220 ;  /* 0x0000004902dc7237 */ /* 0x000fe400004054dc */
[-C--:B------:R-:W-:Y:S05]  /*3860*/  MOV R2, R67.reuse ;  /* 0x0000004300027202 */ /* 0x080fea0000000f00 */
[----:B------:R-:W-:Y:S01]  /*3870*/  CS2R R218, SRZ ;  /* 0x0000000000da7805 */ /* 0x000fe2000001ff00 */
[----:B------:R-:W-:Y:S04]  /*3880*/  IMMA.16816.S8.S8 R224, R6.ROW, R74.COL, R224 ;  /* 0x0000004a06e07237 */ /* 0x000fe800004054e0 */
[----:B------:R-:W-:Y:S03]  /*3890*/  MOV R6, R67 ;  /* 0x0000004300067202 */ /* 0x000fe60000000f00 */
[----:B------:R-:W-:Y:S01]  /*38a0*/  CS2R R222, SRZ ;  /* 0x0000000000de7805 */ /* 0x000fe2000001ff00 */
[C---:B------:R-:W-:Y:S01]  /*38b0*/  IMMA.16816.S8.S8 R228, R2.reuse.ROW, R235.COL, R228 ;  /* 0x000000eb02e47237 */ /* 0x040fe200004054e4 */
[----:B------:R-:W-:Y:S07]  /*38c0*/  CS2R R234, SRZ ;  /* 0x0000000000ea7805 */ /* 0x000fee000001ff00 */
[C---:B------:R-:W-:Y:S01]  /*38d0*/  IMMA.16816.S8.S8 R232, R2.reuse.ROW, R239.COL, R232 ;  /* 0x000000ef02e87237 */ /* 0x040fe200004054e8 */
[----:B------:R-:W-:Y:S07]  /*38e0*/  CS2R R238, SRZ ;  /* 0x0000000000ee7805 */ /* 0x000fee000001ff00 */
[C---:B------:R-:W-:Y:S01]  /*38f0*/  IMMA.16816.S8.S8 R236, R2.reuse.ROW, R243.COL, R236 ;  /* 0x000000f302ec7237 */ /* 0x040fe200004054ec */
[----:B------:R-:W-:Y:S07]  /*3900*/  CS2R R242, SRZ ;  /* 0x0000000000f27805 */ /* 0x000fee000001ff00 */
[C---:B------:R-:W-:Y:S02]  /*3910*/  IMMA.16816.S8.S8 R240, R2.reuse.ROW, R63.COL, R240 ;  /* 0x0000003f02f07237 */ /* 0x040fe400004054f0 */
[----:B------:R-:W-:Y:S02]  /*3920*/  IMAD.MOV.U32 R63, RZ, RZ, R39 ;  /* 0x000000ffff3f7224 */ /* 0x000fe400078e0027 */
[----:B------:R-:W-:Y:S02]  /*3930*/  IMAD.MOV.U32 R39, RZ, RZ, R35 ;  /* 0x000000ffff277224 */ /* 0x000fe400078e0023 */
[----:B------:R-:W-:Y:S02]  /*3940*/  IMAD.MOV.U32 R62, RZ, RZ, R63 ;  /* 0x000000ffff3e7224 */ /* 0x000fe400078e003f */
[----:B------:R-:W-:Y:S01]  /*3950*/  IMAD.MOV.U32 R63, RZ, RZ, R58 ;  /* 0x000000ffff3f7224 */ /* 0x000fe200078e003a */
[----:B------:R-:W-:Y:S01]  /*3960*/  MOV R58, R59 ;  /* 0x0000003b003a7202 */ /* 0x000fe20000000f00 */
[----:B------:R-:W-:Y:S02]  /*3970*/  IMAD.MOV.U32 R59, RZ, RZ, R54 ;  /* 0x000000ffff3b7224 */ /* 0x000fe400078e0036 */
[----:B------:R-:W-:Y:S01]  /*3980*/  IMAD.MOV.U32 R54, RZ, RZ, R55 ;  /* 0x000000ffff367224 */ /* 0x000fe200078e0037 */
[----:B------:R-:W-:Y:S01]  /*3990*/  MOV R71, R58 ;  /* 0x0000003a00477202 */ /* 0x000fe20000000f00 */
[----:B------:R-:W2:Y:S01]  /*39a0*/  LDL.LU R55, [R1+0x68] ;  /* 0x0000680001377983 */ /* 0x000ea20000300800 */
[----:B------:R-:W-:Y:S01]  /*39b0*/  IMAD.MOV.U32 R35, RZ, RZ, R246 ;  /* 0x000000ffff237224 */ /* 0x000fe200078e00f6 */
[----:B------:R-:W-:Y:S01]  /*39c0*/  CS2R R246, SRZ ;  /* 0x0000000000f67805 */ /* 0x000fe2000001ff00 */
[----:B------:R-:W-:Y:S01]  /*39d0*/  IMAD.MOV.U32 R70, RZ, RZ, R63 ;  /* 0x000000ffff467224 */ /* 0x000fe200078e003f */
[----:B------:R-:W3:Y:S01]  /*39e0*/  LDL.LU R235, [R1+0x30] ;  /* 0x0000300001eb7983 */ /* 0x000ee20000300800 */
[----:B------:R-:W-:Y:S02]  /*39f0*/  IMAD.MOV.U32 R67, RZ, RZ, R54 ;  /* 0x000000ffff437224 */ /* 0x000fe400078e0036 */
[----:B------:R-:W-:Y:S01]  /*3a00*/  IMAD.MOV.U32 R75, RZ, RZ, R62 ;  /* 0x000000ffff4b7224 */ /* 0x000fe200078e003e */
[----:B------:R-:W4:Y:S01]  /*3a10*/  LDL.LU R63, [R1+0x64] ;  /* 0x00006400013f7983 */ /* 0x000f220000300800 */
[C---:B------:R-:W-:Y:S01]  /*3a20*/  IMMA.16816.S8.S8 R244, R2.reuse.ROW, R251.COL, R244 ;  /* 0x000000fb02f47237 */ /* 0x040fe200004054f4 */
[----:B------:R-:W-:Y:S01]  /*3a30*/  CS2R R250, SRZ ;  /* 0x0000000000fa7805 */ /* 0x000fe2000001ff00 */
[----:B------:R-:W-:Y:S01]  /*3a40*/  IMAD.MOV.U32 R238, RZ, RZ, R174 ;  /* 0x000000ffffee7224 */ /* 0x000fe200078e00ae */
[----:B------:R-:W3:Y:S01]  /*3a50*/  LDL.LU R58, [R1+0x78] ;  /* 0x00007800013a7983 */ /* 0x000ee20000300800 */
[----:B------:R-:W-:Y:S01]  /*3a60*/  MOV R77, R75 ;  /* 0x0000004b004d7202 */ /* 0x000fe20000000f00 */
[----:B------:R-:W-:Y:S02]  /*3a70*/  IMAD.MOV.U32 R75, RZ, RZ, R70 ;  /* 0x000000ffff4b7224 */ /* 0x000fe400078e0046 */
[----:B------:R-:W-:Y:S01]  /*3a80*/  IMAD.MOV.U32 R70, RZ, RZ, R71 ;  /* 0x000000ffff467224 */ /* 0x000fe200078e0047 */
[C---:B------:R-:W-:Y:S03]  /*3a90*/  IMMA.16816.S8.S8 R248, R2.reuse.ROW, R66.COL, R248 ;  /* 0x0000004202f87237 */ /* 0x040fe600004054f8 */
[----:B------:R-:W-:Y:S01]  /*3aa0*/  IMAD.MOV.U32 R66, RZ, RZ, R59 ;  /* 0x000000ffff427224 */ /* 0x000fe200078e003b */
[----:B------:R-:W-:Y:S01]  /*3ab0*/  MOV R122, R70 ;  /* 0x00000046007a7202 */ /* 0x000fe20000000f00 */
[----:B------:R-:W3:Y:S01]  /*3ac0*/  LDL.LU R59, [R1+0x7c] ;  /* 0x00007c00013b7983 */ /* 0x000ee20000300800 */
[----:B------:R-:W-:Y:S02]  /*3ad0*/  IMAD.MOV.U32 R243, RZ, RZ, R75 ;  /* 0x000000fffff37224 */ /* 0x000fe400078e004b */
[----:B------:R-:W-:Y:S01]  /*3ae0*/  IMMA.16816.S8.S8 R80, R2.ROW, R73.COL, R80 ;  /* 0x0000004902507237 */ /* 0x000fe20000405450 */
[----:B------:R-:W3:Y:S01]  /*3af0*/  LDL.LU R54, [R1+0x70] ;  /* 0x0000700001367983 */ /* 0x000ee20000300800 */
[----:B------:R-:W-:Y:S01]  /*3b00*/  MOV R71, R66 ;  /* 0x0000004200477202 */ /* 0x000fe20000000f00 */
[----:B------:R-:W-:Y:S01]  /*3b10*/  IMAD.MOV.U32 R66, RZ, RZ, R67 ;  /* 0x000000ffff427224 */ /* 0x000fe200078e0043 */
[----:B------:R-:W-:Y:S01]  /*3b20*/  MOV R2, R35 ;  /* 0x0000002300027202 */ /* 0x000fe20000000f00 */
[----:B------:R-:W-:Y:S01]  /*3b30*/  IMAD.MOV.U32 R106, RZ, RZ, R39 ;  /* 0x000000ffff6a7224 */ /* 0x000fe200078e0027 */
[----:B------:R-:W-:Y:S01]  /*3b40*/  CS2R R38, SRZ ;  /* 0x0000000000267805 */ /* 0x000fe2000001ff00 */
[----:B------:R-:W-:Y:S02]  /*3b50*/  IMAD.MOV.U32 R99, RZ, RZ, R71 ;  /* 0x000000ffff637224 */ /* 0x000fe400078e0047 */
[----:B------:R-:W-:Y:S02]  /*3b60*/  IMAD.MOV.U32 R251, RZ, RZ, R66 ;  /* 0x000000fffffb7224 */ /* 0x000fe400078e0042 */
[----:B------:R-:W-:Y:S01]  /*3b70*/  IMAD.MOV.U32 R242, RZ, RZ, R175 ;  /* 0x000000fffff27224 */ /* 0x000fe200078e00af */
[----:B------:R-:W-:Y:S05]  /*3b80*/  CS2R R174, SRZ ;  /* 0x0000000000ae7805 */ /* 0x000fea000001ff00 */
[----:B------:R-:W-:Y:S02]  /*3b90*/  IMAD.MOV.U32 R83, RZ, RZ, R18 ;  /* 0x000000ffff537224 */ /* 0x000fe400078e0012 */
[----:B------:R-:W-:Y:S02]  /*3ba0*/  IMAD.MOV.U32 R171, RZ, RZ, R80 ;  /* 0x000000ffffab7224 */ /* 0x000fe400078e0050 */
[----:B------:R-:W-:Y:S01]  /*3bb0*/  IMAD.MOV.U32 R170, RZ, RZ, R81 ;  /* 0x000000ffffaa7224 */ /* 0x000fe200078e0051 */
[----:B------:R-:W-:Y:S01]  /*3bc0*/  MOV R178, R83 ;  /* 0x0000005300b27202 */ /* 0x000fe20000000f00 */
[----:B------:R-:W-:Y:S04]  /*3bd0*/  IMAD.MOV.U32 R82, RZ, RZ, R22 ;  /* 0x000000ffff527224 */ /* 0x000fe800078e0016 */
[----:B------:R-:W-:Y:S01]  /*3be0*/  IMAD.MOV.U32 R179, RZ, RZ, R82 ;  /* 0x000000ffffb37224 */ /* 0x000fe200078e0052 */
[----:B------:R-:W-:Y:S01]  /*3bf0*/  CS2R R82, SRZ ;  /* 0x0000000000527805 */ /* 0x000fe2000001ff00 */
[----:B------:R-:W-:Y:S03]  /*3c00*/  IMAD.MOV.U32 R230, RZ, RZ, R178 ;  /* 0x000000ffffe67224 */ /* 0x000fe600078e00b2 */
[----:B------:R-:W-:Y:S02]  /*3c10*/  MOV R234, R179 ;  /* 0x000000b300ea7202 */ /* 0x000fe40000000f00 */
[----:B------:R-:W-:Y:S02]  /*3c20*/  CS2R R178, SRZ ;  /* 0x0000000000b27805 */ /* 0x000fe4000001ff00 */
[----:B--2---:R-:W-:Y:S02]  /*3c30*/  MOV R62, R55 ;  /* 0x00000037003e7202 */ /* 0x004fe40000000f00 */
[----:B------:R-:W2:Y:S03]  /*3c40*/  LDL.LU R55, [R1+0x74] ;  /* 0x0000740001377983 */ /* 0x000ea60000300800 */
[----:B------:R-:W-:Y:S01]  /*3c50*/  IMAD.MOV.U32 R67, RZ, RZ, R62 ;  /* 0x000000ffff437224 */ /* 0x000fe200078e003e */
[----:B------:R-:W2:Y:S01]  /*3c60*/  LDL.LU R76, [R1+0x8] ;  /* 0x00000800014c7983 */ /* 0x000ea20000300800 */
[----:B----4-:R-:W-:Y:S03]  /*3c70*/  MOV R62, R63 ;  /* 0x0000003f003e7202 */ /* 0x010fe60000000f00 */
[----:B------:R-:W4:Y:S01]  /*3c80*/  LDL.LU.64 R80, [R1+0x108] ;  /* 0x0001080001507983 */ /* 0x000f220000300a00 */
[----:B---3--:R-:W-:Y:S04]  /*3c90*/  IMAD.MOV.U32 R63, RZ, RZ, R58 ;  /* 0x000000ffff3f7224 */ /* 0x008fe800078e003a */
[----:B------:R-:W-:Y:S01]  /*3ca0*/  IMAD.MOV.U32 R70, RZ, RZ, R63 ;  /* 0x000000ffff467224 */ /* 0x000fe200078e003f */
[----:B------:R-:W-:Y:S02]  /*3cb0*/  MOV R63, R23 ;  /* 0x00000017003f7202 */ /* 0x000fe40000000f00 */
[----:B------:R-:W-:Y:S01]  /*3cc0*/  CS2R R22, SRZ ;  /* 0x0000000000167805 */ /* 0x000fe2000001ff00 */
[----:B------:R-:W-:Y:S01]  /*3cd0*/  IMAD.MOV.U32 R58, RZ, RZ, R59 ;  /* 0x000000ffff3a7224 */ /* 0x000fe200078e003b */
[----:B------:R-:W-:Y:S04]  /*3ce0*/  MOV R59, R54 ;  /* 0x00000036003b7202 */ /* 0x000fe80000000f00 */
[----:B------:R-:W-:Y:S01]  /*3cf0*/  MOV R71, R58 ;  /* 0x0000003a00477202 */ /* 0x000fe20000000f00 */
[----:B------:R-:W-:Y:S01]  /*3d00*/  IMAD.MOV.U32 R66, RZ, RZ, R59 ;  /* 0x000000ffff427224 */ /* 0x000fe200078e003b */
[----:B------:R-:W-:Y:S01]  /*3d10*/  CS2R R58, SRZ ;  /* 0x00000000003a7805 */ /* 0x000fe2000001ff00 */
[----:B--2---:R-:W-:Y:S02]  /*3d20*/  IMAD.MOV.U32 R54, RZ, RZ, R55 ;  /* 0x000000ffff367224 */ /* 0x004fe400078e0037 */
[----:B------:R-:W-:Y:S01]  /*3d30*/  IMAD.MOV.U32 R55, RZ, RZ, R50 ;  /* 0x000000ffff377224 */ /* 0x000fe200078e0032 */
[----:B------:R-:W-:Y:S01]  /*3d40*/  MOV R50, R51 ;  /* 0x0000003300327202 */ /* 0x000fe20000000f00 */
[----:B------:R-:W-:Y:S01]  /*3d50*/  IMMA.16816.S8.S8 R76, R6.ROW, R74.COL, R76 ;  /* 0x0000004a064c7237 */ /* 0x000fe2000040544c */
[----:B------:R-:W0:Y:S01]  /*3d60*/  LDSM.16.M88.4 R72, [R0+UR4+0x9800] ;  /* 0x009800040048783b */ /* 0x000e220008000200 */
[----:B------:R-:W-:Y:S02]  /*3d70*/  IMAD.MOV.U32 R6, RZ, RZ, RZ ;  /* 0x000000ffff067224 */ /* 0x000fe400078e00ff */
[----:B------:R-:W-:Y:S01]  /*3d80*/  IMAD.MOV.U32 R90, RZ, RZ, R50 ;  /* 0x000000ffff5a7224 */ /* 0x000fe200078e0032 */
[----:B------:R-:W-:Y:S01]  /*3d90*/  MOV R91, R55 ;  /* 0x00000037005b7202 */ /* 0x000fe20000000f00 */
[----:B------:R-:W-:Y:S01]  /*3da0*/  IMAD.MOV.U32 R86, RZ, RZ, R54 ;  /* 0x000000ffff567224 */ /* 0x000fe200078e0036 */
[----:B------:R-:W-:Y:S01]  /*3db0*/  CS2R R54, SRZ ;  /* 0x0000000000367805 */ /* 0x000fe2000001ff00 */
[----:B------:R-:W-:-:S01]  /*3dc0*/  IMAD.MOV.U32 R102, RZ, RZ, R90 ;  /* 0x000000ffff667224 */ /* 0x000fc200078e005a */
[C---:B------:R-:W-:Y:S01]  /*3dd0*/  IMMA.16816.S8.S8 R4, R2.reuse.ROW, R235.COL, R4 ;  /* 0x000000eb02047237 */ /* 0x040fe20000405404 */
[----:B------:R-:W2:Y:S02]  /*3de0*/  LDL.LU R51, [R1+0xac] ;  /* 0x0000ac0001337983 */ /* 0x000ea40000300800 */
[----:B------:R-:W-:Y:S01]  /*3df0*/  MOV R103, R91 ;  /* 0x0000005b00677202 */ /* 0x000fe20000000f00 */
[----:B------:R-:W-:Y:S01]  /*3e00*/  IMAD.MOV.U32 R90, RZ, RZ, R70 ;  /* 0x000000ffff5a7224 */ /* 0x000fe200078e0046 */
[----:B------:R-:W4:Y:S02]  /*3e10*/  LDL.LU R239, [R1+0x34] ;  /* 0x0000340001ef7983 */ /* 0x000f240000300800 */
[----:B------:R-:W-:Y:S01]  /*3e20*/  MOV R79, R14 ;  /* 0x0000000e004f7202 */ /* 0x000fe20000000f00 */
[----:B------:R-:W-:Y:S01]  /*3e30*/  IMAD.MOV.U32 R78, RZ, RZ, R19 ;  /* 0x000000ffff4e7224 */ /* 0x000fe200078e0013 */
[----:B------:R-:W-:Y:S01]  /*3e40*/  CS2R R18, SRZ ;  /* 0x0000000000127805 */ /* 0x000fe2000001ff00 */
[----:B------:R1:W-:Y:S01]  /*3e50*/  STL [R1+0x8], R76 ;  /* 0x0000084c01007387 */ /* 0x0003e20000100800 */
[----:B------:R-:W-:Y:S01]  /*3e60*/  IMAD.MOV.U32 R158, RZ, RZ, R77 ;  /* 0x000000ffff9e7224 */ /* 0x000fe200078e004d */
[----:B------:R-:W-:Y:S02]  /*3e70*/  MOV R91, R71 ;  /* 0x00000047005b7202 */ /* 0x000fe40000000f00 */
[----:B------:R-:W-:Y:S01]  /*3e80*/  CS2R R70, SRZ ;  /* 0x0000000000467805 */ /* 0x000fe2000001ff00 */
[----:B------:R-:W-:Y:S01]  /*3e90*/  IMAD.MOV.U32 R183, RZ, RZ, R78 ;  /* 0x000000ffffb77224 */ /* 0x000fe200078e004e */
[----:B------:R-:W-:Y:S01]  /*3ea0*/  MOV R159, R103 ;  /* 0x00000067009f7202 */ /* 0x000fe20000000f00 */
[----:B------:R-:W-:Y:S01]  /*3eb0*/  IMAD.MOV.U32 R182, RZ, RZ, R79 ;  /* 0x000000ffffb67224 */ /* 0x000fe200078e004f */
[----:B------:R-:W-:Y:S01]  /*3ec0*/  CS2R R78, SRZ ;  /* 0x00000000004e7805 */ /* 0x000fe2000001ff00 */
[----:B------:R-:W-:Y:S01]  /*3ed0*/  IMAD.MOV.U32 R6, RZ, RZ, R35 ;  /* 0x000000ffff067224 */ /* 0x000fe200078e0023 */
[----:B------:R-:W-:Y:S01]  /*3ee0*/  CS2R R34, SRZ ;  /* 0x0000000000227805 */ /* 0x000fe2000001ff00 */
[----:B------:R-:W-:Y:S01]  /*3ef0*/  IMAD.MOV.U32 R7, RZ, RZ, RZ ;  /* 0x000000ffff077224 */ /* 0x000fe200078e00ff */
[----:B------:R-:W-:Y:S01]  /*3f00*/  MOV R226, R182 ;  /* 0x000000b600e27202 */ /* 0x000fe20000000f00 */
[----:B------:R-:W-:Y:S02]  /*3f10*/  IMAD.MOV.U32 R130, RZ, RZ, R90 ;  /* 0x000000ffff827224 */ /* 0x000fe400078e005a */
[----:B------:R-:W-:Y:S01]  /*3f20*/  IMAD.MOV.U32 R131, RZ, RZ, R91 ;  /* 0x000000ffff837224 */ /* 0x000fe200078e005b */
[----:B------:R-:W-:Y:S01]  /*3f30*/  CS2R R90, SRZ ;  /* 0x00000000005a7805 */ /* 0x000fe2000001ff00 */
[----:B------:R-:W-:Y:S01]  /*3f40*/  IMAD.MOV.U32 R154, RZ, RZ, R102 ;  /* 0x000000ffff9a7224 */ /* 0x000fe200078e0066 */
[----:B------:R-:W-:Y:S01]  /*3f50*/  CS2R R102, SRZ ;  /* 0x0000000000667805 */ /* 0x000fe2000001ff00 */
[----:B------:R-:W-:Y:S01]  /*3f60*/  IMAD.MOV.U32 R231, RZ, RZ, R183 ;  /* 0x000000ffffe77224 */ /* 0x000fe200078e00b7 */
[----:B------:R-:W-:Y:S01]  /*3f70*/  CS2R R182, SRZ ;  /* 0x0000000000b67805 */ /* 0x000fe2000001ff00 */
[----:B-1----:R-:W4:Y:S01]  /*3f80*/  LDL.LU.64 R76, [R1+0x100] ;  /* 0x00010000014c7983 */ /* 0x002f220000300a00 */
[----:B--2---:R-:W-:Y:S05]  /*3f90*/  IMAD.MOV.U32 R95, RZ, RZ, R51 ;  /* 0x000000ffff5f7224 */ /* 0x004fea00078e0033 */
[----:B0-----:R-:W-:Y:S01]  /*3fa0*/  STL [R1+0x40], R73 ;  /* 0x0000404901007387 */ /* 0x001fe20000100800 */
[----:B------:R-:W-:Y:S01]  /*3fb0*/  IMAD.MOV.U32 R247, RZ, RZ, R75 ;  /* 0x000000fffff77224 */ /* 0x000fe200078e004b */
[----:B------:R-:W-:Y:S02]  /*3fc0*/  MOV R246, R72 ;  /* 0x0000004800f67202 */ /* 0x000fe40000000f00 */
[----:B------:R-:W-:Y:S01]  /*3fd0*/  CS2R R50, SRZ ;  /* 0x0000000000327805 */ /* 0x000fe2000001ff00 */
[----:B------:R-:W-:Y:S04]  /*3fe0*/  STL [R1+0x44], R74 ;  /* 0x0000444a01007387 */ /* 0x000fe80000100800 */
[----:B------:R-:W0:Y:S02]  /*3ff0*/  LDSM.16.M88.4 R72, [R0+UR4+0x9a00] ;  /* 0x009a00040048783b */ /* 0x000e240008000200 */
[----:B0-----:R-:W-:Y:S01]  /*4000*/  IMAD.MOV.U32 R166, RZ, RZ, R74 ;  /* 0x000000ffffa67224 */ /* 0x001fe200078e004a */
[----:B------:R-:W-:Y:S01]  /*4010*/  MOV R0, R75 ;  /* 0x0000004b00007202 */ /* 0x000fe20000000f00 */
[----:B------:R-:W-:Y:S04]  /*4020*/  IMAD.MOV.U32 R162, RZ, RZ, R73 ;  /* 0x000000ffffa27224 */ /* 0x000fe800078e0049 */
[----:B------:R-:W-:Y:S04]  /*4030*/  STL [R1+0x48], R72 ;  /* 0x0000484801007387 */ /* 0x000fe80000100800 */
[----:B------:R-:W0:Y:S02]  /*4040*/  LDSM.16.M88.4 R72, [R252+UR4+0x3000] ;  /* 0x00300004fc48783b */ /* 0x000e240008000200 */
[----:B0-----:R-:W-:Y:S06]  /*4050*/  IMAD.MOV.U32 R134, RZ, RZ, R72 ;  /* 0x000000ffff867224 */ /* 0x001fec00078e0048 */
[----:B------:R-:W-:Y:S01]  /*4060*/  STL.64 [R1+0x18], R74 ;  /* 0x0000184a01007387 */ /* 0x000fe20000100a00 */
[----:B------:R-:W-:Y:S05]  /*4070*/  IMAD.MOV.U32 R250, RZ, RZ, R73 ;  /* 0x000000fffffa7224 */ /* 0x000fea00078e0049 */
[----:B------:R0:W1:Y:S02]  /*4080*/  LDSM.16.M88.4 R72, [R252+UR4+0x3200] ;  /* 0x00320004fc48783b */ /* 0x0000640008000200 */
[----:B0-----:R-:W-:Y:S01]  /*4090*/  MOV R252, R67 ;  /* 0x0000004300fc7202 */ /* 0x001fe20000000f00 */
[----:B------:R-:W-:Y:S02]  /*40a0*/  IMAD.MOV.U32 R67, RZ, RZ, R62 ;  /* 0x000000ffff437224 */ /* 0x000fe400078e003e */
[----:B------:R-:W-:Y:S03]  /*40b0*/  IMAD.MOV.U32 R62, RZ, RZ, RZ ;  /* 0x000000ffff3e7224 */ /* 0x000fe600078e00ff */
[----:B-1----:R0:W-:Y:S06]  /*40c0*/  STL.64 [R1+0x50], R72 ;  /* 0x0000504801007387 */ /* 0x0021ec0000100a00 */
[----:B------:R1:W-:Y:S06]  /*40d0*/  STL.64 [R1+0x58], R74 ;  /* 0x0000584a01007387 */ /* 0x0003ec0000100a00 */
[----:B0-----:R-:W2:Y:S01]  /*40e0*/  LDL.LU.64 R72, [R1+0xf8] ;  /* 0x0000f80001487983 */ /* 0x001ea20000300a00 */
[----:B-1----:R-:W-:Y:S02]  /*40f0*/  MOV R75, R11 ;  /* 0x0000000b004b7202 */ /* 0x002fe40000000f00 */
[----:B------:R-:W-:Y:S01]  /*4100*/  CS2R R10, SRZ ;  /* 0x00000000000a7805 */ /* 0x000fe2000001ff00 */
[----:B------:R-:W-:Y:S01]  /*4110*/  IMAD.MOV.U32 R74, RZ, RZ, R15 ;  /* 0x000000ffff4a7224 */ /* 0x000fe200078e000f */
[----:B------:R-:W-:Y:S01]  /*4120*/  CS2R R14, SRZ ;  /* 0x00000000000e7805 */ /* 0x000fe2000001ff00 */
[----:B------:R-:W-:Y:S03]  /*4130*/  IMAD.MOV.U32 R186, RZ, RZ, R75 ;  /* 0x000000ffffba7224 */ /* 0x000fe600078e004b */
[----:B------:R-:W-:Y:S01]  /*4140*/  MOV R187, R74 ;  /* 0x0000004a00bb7202 */ /* 0x000fe20000000f00 */
[C---:B----4-:R-:W-:Y:S01]  /*4150*/  IMMA.16816.S8.S8 R8, R2.reuse.ROW, R239.COL, R8 ;  /* 0x000000ef02087237 */ /* 0x050fe20000405408 */
[----:B------:R-:W-:Y:S03]  /*4160*/  CS2R R74, SRZ ;  /* 0x00000000004a7805 */ /* 0x000fe6000001ff00 */
[----:B------:R-:W-:Y:S04]  /*4170*/  IMAD.MOV.U32 R227, RZ, RZ, R187 ;  /* 0x000000ffffe37224 */ /* 0x000fe800078e00bb */
[C---:B------:R-:W-:Y:S08]  /*4180*/  IMMA.16816.S8.S8 R12, R2.reuse.ROW, R243.COL, R12 ;  /* 0x000000f3020c7237 */ /* 0x040ff0000040540c */
[C---:B------:R-:W-:Y:S02]  /*4190*/  IMMA.16816.S8.S8 R16, R2.reuse.ROW, R63.COL, R16 ;  /* 0x0000003f02107237 */ /* 0x040fe40000405410 */
[----:B------:R-:W-:Y:S02]  /*41a0*/  IMAD.MOV.U32 R11, RZ, RZ, R0 ;  /* 0x000000ffff0b7224 */ /* 0x000fe400078e0000 */
[----:B------:R-:W-:Y:S02]  /*41b0*/  IMAD.MOV.U32 R0, RZ, RZ, R159 ;  /* 0x000000ffff007224 */ /* 0x000fe400078e009f */
[----:B------:R-:W-:Y:S02]  /*41c0*/  IMAD.MOV.U32 R10, RZ, RZ, R154 ;  /* 0x000000ffff0a7224 */ /* 0x000fe400078e009a */
[C---:B------:R-:W-:Y:S08]  /*41d0*/  IMMA.16816.S8.S8 R20, R2.reuse.ROW, R251.COL, R20 ;  /* 0x000000fb02147237 */ /* 0x040ff00000405414 */
[C---:B------:R-:W-:Y:S02]  /*41e0*/  IMMA.16816.S8.S8 R24, R2.reuse.ROW, R67.COL, R24 ;  /* 0x0000004302187237 */ /* 0x040fe40000405418 */
[----:B------:R-:W-:Y:S02]  /*41f0*/  IMAD.MOV.U32 R18, RZ, RZ, R150 ;  /* 0x000000ffff127224 */ /* 0x000fe400078e0096 */
[----:B------:R-:W-:Y:S01]  /*4200*/  IMAD.MOV.U32 R19, RZ, RZ, R151 ;  /* 0x000000ffff137224 */ /* 0x000fe200078e0097 */
[----:B------:R-:W-:Y:S03]  /*4210*/  CS2R R150, SRZ ;  /* 0x0000000000967805 */ /* 0x000fe6000001ff00 */
[----:B------:R-:W-:Y:S03]  /*4220*/  IMMA.16816.S8.S8 R28, R2.ROW, R122.COL, R28 ;  /* 0x0000007a021c7237 */ /* 0x000fe6000040541c */
[----:B------:R-:W-:Y:S01]  /*4230*/  MOV R2, R119 ;  /* 0x0000007700027202 */ /* 0x000fe20000000f00 */
[----:B------:R-:W-:Y:S01]  /*4240*/  IMAD.MOV.U32 R23, RZ, RZ, R147 ;  /* 0x000000ffff177224 */ /* 0x000fe200078e0093 */
[----:B------:R-:W-:Y:S02]  /*4250*/  MOV R22, R146 ;  /* 0x0000009200167202 */ /* 0x000fe40000000f00 */
[----:B------:R-:W-:Y:S01]  /*4260*/  CS2R R146, SRZ ;  /* 0x0000000000927805 */ /* 0x000fe2000001ff00 */
[----:B------:R-:W-:Y:S04]  /*4270*/  IMMA.16816.S8.S8 R32, R6.ROW, R252.COL, R32 ;  /* 0x000000fc06207237 */ /* 0x000fe80000405420 */
[----:B------:R-:W-:Y:S01]  /*4280*/  IMAD.MOV.U32 R27, RZ, RZ, R162 ;  /* 0x000000ffff1b7224 */ /* 0x000fe200078e00a2 */
[----:B------:R-:W-:Y:S01]  /*4290*/  MOV R26, R166 ;  /* 0x000000a6001a7202 */ /* 0x000fe20000000f00 */
[----:B------:R-:W-:Y:S02]  /*42a0*/  IMAD.MOV.U32 R6, RZ, RZ, R119 ;  /* 0x000000ffff067224 */ /* 0x000fe400078e0077 */
[C---:B------:R-:W-:Y:S03]  /*42b0*/  IMMA.16816.S8.S8 R36, R2.reuse.ROW, R235.COL, R36 ;  /* 0x000000eb02247237 */ /* 0x040fe60000405424 */
[----:B------:R-:W-:Y:S01]  /*42c0*/  IMAD.MOV.U32 R31, RZ, RZ, R167 ;  /* 0x000000ffff1f7224 */ /* 0x000fe200078e00a7 */
[----:B------:R-:W-:Y:S01]  /*42d0*/  CS2R R166, SRZ ;  /* 0x0000000000a67805 */ /* 0x000fe2000001ff00 */
[----:B------:R-:W-:Y:S02]  /*42e0*/  IMAD.MOV.U32 R119, RZ, RZ, R106 ;  /* 0x000000ffff777224 */ /* 0x000fe400078e006a */
[----:B------:R-:W-:Y:S01]  /*42f0*/  IMAD.MOV.U32 R106, RZ, RZ, R107 ;  /* 0x000000ffff6a7224 */ /* 0x000fe200078e006b */
[C---:B------:R-:W-:Y:S02]  /*4300*/  IMMA.16816.S8.S8 R40, R2.reuse.ROW, R239.COL, R40 ;  /* 0x000000ef02287237 */ /* 0x040fe40000405428 */
[----:B------:R-:W-:Y:S02]  /*4310*/  IMAD.MOV.U32 R107, RZ, RZ, R95 ;  /* 0x000000ffff6b7224 */ /* 0x000fe400078e005f */
[----:B------:R-:W-:Y:S02]  /*4320*/  IMAD.MOV.U32 R95, RZ, RZ, R86 ;  /* 0x000000ffff5f7224 */ /* 0x000fe400078e0056 */
[----:B------:R-:W-:Y:S02]  /*4330*/  IMAD.MOV.U32 R86, RZ, RZ, R66 ;  /* 0x000000ffff567224 */ /* 0x000fe400078e0042 */
[C---:B------:R-:W-:Y:S02]  /*4340*/  IMMA.16816.S8.S8 R44, R2.reuse.ROW, R243.COL, R44 ;  /* 0x000000f3022c7237 */ /* 0x040fe4000040542c */
[----:B------:R-:W-:Y:S01]  /*4350*/  MOV R39, R171 ;  /* 0x000000ab00277202 */ /* 0x000fe20000000f00 */
[----:B------:R-:W-:Y:S01]  /*4360*/  IMAD.MOV.U32 R38, RZ, RZ, R170 ;  /* 0x000000ffff267224 */ /* 0x000fe200078e00aa */
[----:B------:R-:W-:Y:S02]  /*4370*/  MOV R163, R86 ;  /* 0x0000005600a37202 */ /* 0x000fe40000000f00 */
[----:B------:R-:W-:Y:S02]  /*4380*/  CS2R R86, SRZ ;  /* 0x0000000000567805 */ /* 0x000fe4000001ff00 */
[----:B------:R-:W-:Y:S02]  /*4390*/  MOV R135, R95 ;  /* 0x0000005f00877202 */ /* 0x000fe40000000f00 */
[----:B------:R-:W-:Y:S01]  /*43a0*/  CS2R R94, SRZ ;  /* 0x00000000005e7805 */ /* 0x000fe2000001ff00 */
[C---:B------:R-:W-:Y:S01]  /*43b0*/  IMMA.16816.S8.S8 R48, R2.reuse.ROW, R63.COL, R48 ;  /* 0x0000003f02307237 */ /* 0x040fe20000405430 */
[----:B------:R-:W-:Y:S02]  /*43c0*/  CS2R R170, SRZ ;  /* 0x0000000000aa7805 */ /* 0x000fe4000001ff00 */
[----:B------:R-:W-:Y:S01]  /*43d0*/  MOV R42, R134 ;  /* 0x00000086002a7202 */ /* 0x000fe20000000f00 */
[----:B------:R-:W-:Y:S01]  /*43e0*/  IMAD.MOV.U32 R142, RZ, RZ, R106 ;  /* 0x000000ffff8e7224 */ /* 0x000fe200078e006a */
[----:B------:R-:W-:Y:S01]  /*43f0*/  MOV R43, R158 ;  /* 0x0000009e002b7202 */ /* 0x000fe20000000f00 */
[----:B------:R-:W-:Y:S01]  /*4400*/  IMAD.MOV.U32 R155, RZ, RZ, R107 ;  /* 0x000000ffff9b7224 */ /* 0x000fe200078e006b */
[----:B------:R-:W-:Y:S01]  /*4410*/  CS2R R106, SRZ ;  /* 0x00000000006a7805 */ /* 0x000fe2000001ff00 */
[----:B------:R-:W-:Y:S01]  /*4420*/  IMAD.MOV.U32 R195, RZ, RZ, R135 ;  /* 0x000000ffffc37224 */ /* 0x000fe200078e0087 */
[C---:B------:R-:W-:Y:S01]  /*4430*/  IMMA.16816.S8.S8 R52, R2.reuse.ROW, R251.COL, R52 ;  /* 0x000000fb02347237 */ /* 0x040fe20000405434 */
[----:B------:R-:W-:Y:S02]  /*4440*/  CS2R R134, SRZ ;  /* 0x0000000000867805 */ /* 0x000fe4000001ff00 */
[----:B------:R-:W-:Y:S01]  /*4450*/  MOV R46, R238 ;  /* 0x000000ee002e7202 */ /* 0x000fe20000000f00 */
[----:B------:R-:W-:Y:S01]  /*4460*/  IMAD.MOV.U32 R47, RZ, RZ, R130 ;  /* 0x000000ffff2f7224 */ /* 0x000fe200078e0082 */
[----:B------:R-:W-:Y:S02]  /*4470*/  MOV R15, R155 ;  /* 0x0000009b000f7202 */ /* 0x000fe40000000f00 */
[----:B------:R-:W-:Y:S01]  /*4480*/  CS2R R154, SRZ ;  /* 0x00000000009a7805 */ /* 0x000fe2000001ff00 */
[----:B------:R-:W-:Y:S01]  /*4490*/  IMAD.MOV.U32 R14, RZ, RZ, R142 ;  /* 0x000000ffff0e7224 */ /* 0x000fe200078e008e */
[----:B------:R-:W-:Y:S01]  /*44a0*/  CS2R R158, SRZ ;  /* 0x00000000009e7805 */ /* 0x000fe2000001ff00 */
[C---:B------:R-:W-:Y:S02]  /*44b0*/  IMMA.16816.S8.S8 R56, R2.reuse.ROW, R67.COL, R56 ;  /* 0x0000004302387237 */ /* 0x040fe40000405438 */
[----:B------:R-:W-:Y:S01]  /*44c0*/  IMAD.MOV.U32 R143, RZ, RZ, R119 ;  /* 0x000000ffff8f7224 */ /* 0x000fe200078e0077 */
[----:B------:R-:W-:Y:S01]  /*44d0*/  CS2R R118, SRZ ;  /* 0x0000000000767805 */ /* 0x000fe2000001ff00 */
[----:B------:R-:W-:Y:S02]  /*44e0*/  IMAD.MOV.U32 R35, RZ, RZ, R138 ;  /* 0x000000ffff237224 */ /* 0x000fe400078e008a */
[----:B------:R-:W-:Y:S01]  /*44f0*/  IMAD.MOV.U32 R34, RZ, RZ, R139 ;  /* 0x000000ffff227224 */ /* 0x000fe200078e008b */
[----:B------:R-:W-:Y:S02]  /*4500*/  CS2R R138, SRZ ;  /* 0x00000000008a7805 */ /* 0x000fe4000001ff00 */
[----:B------:R-:W-:Y:S02]  /*4510*/  MOV R30, R143 ;  /* 0x0000008f001e7202 */ /* 0x000fe40000000f00 */
[----:B------:R-:W-:Y:S02]  /*4520*/  CS2R R142, SRZ ;  /* 0x00000000008e7805 */ /* 0x000fe4000001ff00 */
[----:B------:R-:W-:Y:S01]  /*4530*/  MOV R54, R38 ;  /* 0x0000002600367202 */ /* 0x000fe20000000f00 */
[----:B------:R-:W-:Y:S02]  /*4540*/  IMAD.MOV.U32 R38, RZ, RZ, R226 ;  /* 0x000000ffff267224 */ /* 0x000fe400078e00e2 */
[----:B------:R-:W-:Y:S02]  /*4550*/  IMAD.MOV.U32 R50, RZ, RZ, R42 ;  /* 0x000000ffff327224 */ /* 0x000fe400078e002a */
[----:B------:R-:W-:Y:S01]  /*4560*/  IMAD.MOV.U32 R55, RZ, RZ, R43 ;  /* 0x000000ffff377224 */ /* 0x000fe200078e002b */
[----:B------:R-:W-:Y:S01]  /*4570*/  MOV R43, R231 ;  /* 0x000000e7002b7202 */ /* 0x000fe20000000f00 */
[----:B------:R-:W-:Y:S01]  /*4580*/  IMAD.MOV.U32 R58, RZ, RZ, R63 ;  /* 0x000000ffff3a7224 */ /* 0x000fe200078e003f */
[----:B------:R-:W-:Y:S01]  /*4590*/  MOV R63, RZ ;  /* 0x000000ff003f7202 */ /* 0x000fe20000000f00 */
[----:B------:R-:W-:Y:S02]  /*45a0*/  IMAD.MOV.U32 R59, RZ, RZ, R39 ;  /* 0x000000ffff3b7224 */ /* 0x000fe400078e0027 */
[----:B------:R-:W-:Y:S01]  /*45b0*/  IMAD.MOV.U32 R39, RZ, RZ, R227 ;  /* 0x000000ffff277224 */ /* 0x000fe200078e00e3 */
[----:B------:R-:W-:Y:S01]  /*45c0*/  CS2R R226, SRZ ;  /* 0x0000000000e27805 */ /* 0x000fe2000001ff00 */
[----:B------:R-:W-:Y:S01]  /*45d0*/  IMAD.MOV.U32 R42, RZ, RZ, R230 ;  /* 0x000000ffff2a7224 */ /* 0x000fe200078e00e6 */
[----:B------:R-:W-:Y:S01]  /*45e0*/  CS2R R230, SRZ ;  /* 0x0000000000e67805 */ /* 0x000fe2000001ff00 */
[----:B------:R-:W-:Y:S03]  /*45f0*/  IMMA.16816.S8.S8 R60, R2.ROW, R122.COL, R60 ;  /* 0x0000007a023c7237 */ /* 0x000fe6000040543c */
[----:B------:R-:W-:Y:S01]  /*4600*/  MOV R2, R99 ;  /* 0x0000006300027202 */ /* 0x000fe20000000f00 */
[----:B------:R-:W-:Y:S11]  /*4610*/  IMAD.MOV.U32 R51, RZ, RZ, R242 ;  /* 0x000000ffff337224 */ /* 0x000ff600078e00f2 */
[----:B------:R-:W-:Y:S01]  /*4620*/  @!UPT UIADD3 URZ, UPT, UPT, URZ, URZ, URZ ;  /* 0x000000fffffff290 */ /* 0x000fe2000fffe0ff */
[----:B------:R-:W-:Y:S01]  /*4630*/  MOV R63, R131 ;  /* 0x00000083003f7202 */ /* 0x000fe20000000f00 */
[----:B------:R-:W-:Y:S01]  /*4640*/  IMAD.MOV.U32 R62, RZ, RZ, R67 ;  /* 0x000000ffff3e7224 */ /* 0x000fe200078e0043 */
[----:B------:R-:W-:Y:S02]  /*4650*/  CS2R R66, SRZ ;  /* 0x0000000000427805 */ /* 0x000fe4000001ff00 */
[----:B------:R-:W-:Y:S05]  /*4660*/  CS2R R130, SRZ ;  /* 0x0000000000827805 */ /* 0x000fea000001ff00 */
[----:B------:R-:W-:Y:S04]  /*4670*/  IMMA.16816.S8.S8 R64, R6.ROW, R252.COL, R64 ;  /* 0x000000fc06407237 */ /* 0x000fe80000405440 */
[----:B------:R-:W-:Y:S01]  /*4680*/  IMAD.MOV.U32 R6, RZ, RZ, R99 ;  /* 0x000000ffff067224 */ /* 0x000fe200078e0063 */
[----:B------:R-:W-:Y:S03]  /*4690*/  CS2R R98, SRZ ;  /* 0x0000000000627805 */ /* 0x000fe6000001ff00 */
[C---:B------:R-:W-:Y:S09]  /*46a0*/  IMMA.16816.S8.S8 R68, R2.reuse.ROW, R235.COL, R68 ;  /* 0x000000eb02447237 */ /* 0x040ff20000405444 */
[----:B------:R-:W-:Y:S01]  /*46b0*/  IMAD.MOV.U32 R67, RZ, RZ, R59 ;  /* 0x000000ffff437224 */ /* 0x000fe200078e003b */
[----:B------:R-:W-:Y:S01]  /*46c0*/  MOV R59, R55 ;  /* 0x00000037003b7202 */ /* 0x000fe20000000f00 */
[----:B------:R-:W-:Y:S06]  /*46d0*/  IMAD.MOV.U32 R55, RZ, RZ, R250 ;  /* 0x000000ffff377224 */ /* 0x000fec00078e00fa */
[----:B------:R-:W-:Y:S01]  /*46e0*/  IMAD.MOV.U32 R70, RZ, RZ, R122 ;  /* 0x000000ffff467224 */ /* 0x000fe200078e007a */
        /* <DEDUP_REMOVED lines=9> */
[C---:B------:R-:W-:Y:S03]  /*4780*/  IMMA.16816.S8.S8 R88, R2.reuse.ROW, R62.COL, R88 ;  /* 0x0000003e02587237 */ /* 0x040fe60000405458 */
[----:B------:R-:W-:Y:S05]  /*4790*/  MOV R82, R30 ;  /* 0x0000001e00527202 */ /* 0x000fea0000000f00 */
[----:B------:R-:W-:Y:S03]  /*47a0*/  IMMA.16816.S8.S8 R92, R2.ROW, R70.COL, R92 ;  /* 0x00000046025c7237 */ /* 0x000fe6000040545c */
[----:B------:R-:W-:Y:S01]  /*47b0*/  MOV R2, R186 ;  /* 0x000000ba00027202 */ /* 0x000fe20000000f00 */
[----:B------:R-:W-:Y:S01]  /*47c0*/  IMAD.MOV.U32 R86, RZ, RZ, R34 ;  /* 0x000000ffff567224 */ /* 0x000fe200078e0022 */
[----:B------:R-:W-:Y:S01]  /*47d0*/  MOV R34, R15 ;  /* 0x0000000f00227202 */ /* 0x000fe20000000f00 */
[----:B------:R-:W-:Y:S02]  /*47e0*/  IMAD.MOV.U32 R87, RZ, RZ, R35 ;  /* 0x000000ffff577224 */ /* 0x000fe400078e0023 */
[----:B------:R-:W-:Y:S04]  /*47f0*/  IMMA.16816.S8.S8 R96, R6.ROW, R252.COL, R96 ;  /* 0x000000fc06607237 */ /* 0x000fe80000405460 */
[----:B------:R-:W-:Y:S01]  /*4800*/  IMAD.MOV.U32 R6, RZ, RZ, R186 ;  /* 0x000000ffff067224 */ /* 0x000fe200078e00ba */
[----:B------:R-:W-:Y:S01]  /*4810*/  CS2R R186, SRZ ;  /* 0x0000000000ba7805 */ /* 0x000fe2000001ff00 */
[----:B0-----:R-:W-:Y:S02]  /*4820*/  IMAD.MOV.U32 R76, RZ, RZ, R67 ;  /* 0x000000ffff4c7224 */ /* 0x001fe400078e0043 */
[C---:B------:R-:W-:Y:S03]  /*4830*/  IMMA.16816.S8.S8 R100, R2.reuse.ROW, R235.COL, R100 ;  /* 0x000000eb02647237 */ /* 0x040fe60000405464 */
[----:B------:R-:W-:Y:S01]  /*4840*/  IMAD.MOV.U32 R35, RZ, RZ, R14 ;  /* 0x000000ffff237224 */ /* 0x000fe200078e000e */
[----:B------:R-:W-:Y:S04]  /*4850*/  CS2R R14, SRZ ;  /* 0x00000000000e7805 */ /* 0x000fe8000001ff00 */
[C---:B------:R-:W-:Y:S08]  /*4860*/  IMMA.16816.S8.S8 R104, R2.reuse.ROW, R239.COL, R104 ;  /* 0x000000ef02687237 */ /* 0x040ff00000405468 */
[C---:B------:R-:W-:Y:S08]  /*4870*/  IMMA.16816.S8.S8 R108, R2.reuse.ROW, R243.COL, R108 ;  /* 0x000000f3026c7237 */ /* 0x040ff0000040546c */
[C---:B------:R-:W-:Y:S08]  /*4880*/  IMMA.16816.S8.S8 R112, R2.reuse.ROW, R58.COL, R112 ;  /* 0x0000003a02707237 */ /* 0x040ff00000405470 */
[C---:B------:R-:W-:Y:S08]  /*4890*/  IMMA.16816.S8.S8 R116, R2.reuse.ROW, R251.COL, R116 ;  /* 0x000000fb02747237 */ /* 0x040ff00000405474 */
[C---:B------:R-:W-:Y:S08]  /*48a0*/  IMMA.16816.S8.S8 R120, R2.reuse.ROW, R62.COL, R120 ;  /* 0x0000003e02787237 */ /* 0x040ff00000405478 */
[----:B------:R-:W-:Y:S03]  /*48b0*/  IMMA.16816.S8.S8 R124, R2.ROW, R70.COL, R124 ;  /* 0x00000046027c7237 */ /* 0x000fe6000040547c */
[--C-:B------:R-:W-:Y:S05]  /*48c0*/  IMAD.MOV.U32 R2, RZ, RZ, R163.reuse ;  /* 0x000000ffff027224 */ /* 0x100fea00078e00a3 */
[----:B------:R-:W-:Y:S04]  /*48d0*/  IMMA.16816.S8.S8 R128, R6.ROW, R252.COL, R128 ;  /* 0x000000fc06807237 */ /* 0x000fe80000405480 */
[----:B------:R-:W-:Y:S01]  /*48e0*/  IMAD.MOV.U32 R6, RZ, RZ, R163 ;  /* 0x000000ffff067224 */ /* 0x000fe200078e00a3 */
[----:B------:R-:W-:Y:S03]  /*48f0*/  CS2R R162, SRZ ;  /* 0x0000000000a27805 */ /* 0x000fe6000001ff00 */
[C---:B------:R-:W-:Y:S08]  /*4900*/  IMMA.16816.S8.S8 R132, R2.reuse.ROW, R235.COL, R132 ;  /* 0x000000eb02847237 */ /* 0x040ff00000405484 */
[C---:B------:R-:W-:Y:S08]  /*4910*/  IMMA.16816.S8.S8 R136, R2.reuse.ROW, R239.COL, R136 ;  /* 0x000000ef02887237 */ /* 0x040ff00000405488 */
[C---:B------:R-:W-:Y:S08]  /*4920*/  IMMA.16816.S8.S8 R140, R2.reuse.ROW, R243.COL, R140 ;  /* 0x000000f3028c7237 */ /* 0x040ff0000040548c */
[C---:B------:R-:W-:Y:S08]  /*4930*/  IMMA.16816.S8.S8 R144, R2.reuse.ROW, R58.COL, R144 ;  /* 0x0000003a02907237 */ /* 0x040ff00000405490 */
[C---:B------:R-:W-:Y:S08]  /*4940*/  IMMA.16816.S8.S8 R148, R2.reuse.ROW, R251.COL, R148 ;  /* 0x000000fb02947237 */ /* 0x040ff00000405494 */
[C---:B------:R-:W-:Y:S08]  /*4950*/  IMMA.16816.S8.S8 R152, R2.reuse.ROW, R62.COL, R152 ;  /* 0x0000003e02987237 */ /* 0x040ff00000405498 */
[----:B------:R-:W-:Y:S03]  /*4960*/  IMMA.16816.S8.S8 R156, R2.ROW, R70.COL, R156 ;  /* 0x00000046029c7237 */ /* 0x000fe6000040549c */
[----:B------:R-:W-:Y:S05]  /*4970*/  MOV R2, R195 ;  /* 0x000000c300027202 */ /* 0x000fea0000000f00 */
        /* <DEDUP_REMOVED lines=8> */
[C---:B------:R-:W-:Y:S03]  /*4a00*/  IMMA.16816.S8.S8 R184, R2.reuse.ROW, R62.COL, R184 ;  /* 0x0000003e02b87237 */ /* 0x040fe600004054b8 */
[----:B------:R-:W-:Y:S02]  /*4a10*/  IMAD.MOV.U32 R179, RZ, RZ, R86 ;  /* 0x000000ffffb37224 */ /* 0x000fe400078e0056 */
[----:B------:R-:W-:Y:S01]  /*4a20*/  IMAD.MOV.U32 R178, RZ, RZ, R87 ;  /* 0x000000ffffb27224 */ /* 0x000fe200078e0057 */
[----:B------:R-:W-:Y:S02]  /*4a30*/  CS2R R86, SRZ ;  /* 0x0000000000567805 */ /* 0x000fe4000001ff00 */
[----:B------:R-:W-:Y:S03]  /*4a40*/  IMMA.16816.S8.S8 R188, R2.ROW, R70.COL, R188 ;  /* 0x0000004602bc7237 */ /* 0x000fe600004054bc */
[----:B------:R-:W-:Y:S01]  /*4a50*/  IMAD.MOV.U32 R2, RZ, RZ, R47 ;  /* 0x000000ffff027224 */ /* 0x000fe200078e002f */
[----:B------:R-:W-:Y:S03]  /*4a60*/  MOV R183, R82 ;  /* 0x0000005200b77202 */ /* 0x000fe60000000f00 */
[----:B------:R-:W-:Y:S01]  /*4a70*/  CS2R R186, SRZ ;  /* 0x0000000000ba7805 */ /* 0x000fe2000001ff00 */
[----:B------:R-:W-:Y:S04]  /*4a80*/  IMMA.16816.S8.S8 R192, R6.ROW, R252.COL, R192 ;  /* 0x000000fc06c07237 */ /* 0x000fe800004054c0 */
[----:B------:R-:W-:Y:S01]  /*4a90*/  MOV R6, R47 ;  /* 0x0000002f00067202 */ /* 0x000fe20000000f00 */
[----:B------:R-:W-:Y:S02]  /*4aa0*/  IMAD.MOV.U32 R47, RZ, RZ, R234 ;  /* 0x000000ffff2f7224 */ /* 0x000fe400078e00ea */
[----:B------:R-:W-:Y:S01]  /*4ab0*/  CS2R R190, SRZ ;  /* 0x0000000000be7805 */ /* 0x000fe2000001ff00 */
[C---:B------:R-:W-:Y:S08]  /*4ac0*/  IMMA.16816.S8.S8 R196, R2.reuse.ROW, R235.COL, R196 ;  /* 0x000000eb02c47237 */ /* 0x040ff000004054c4 */
[C---:B------:R-:W-:Y:S07]  /*4ad0*/  IMMA.16816.S8.S8 R200, R2.reuse.ROW, R239.COL, R200 ;  /* 0x000000ef02c87237 */ /* 0x040fee00004054c8 */
[----:B------:R-:W-:Y:S01]  /*4ae0*/  CS2R R198, SRZ ;  /* 0x0000000000c67805 */ /* 0x000fe2000001ff00 */
        /* <DEDUP_REMOVED lines=8> */
[----:B------:R-:W-:Y:S03]  /*4b70*/  IMMA.16816.S8.S8 R220, R2.ROW, R70.COL, R220 ;  /* 0x0000004602dc7237 */ /* 0x000fe600004054dc */
[-C--:B------:R-:W-:Y:S04]  /*4b80*/  MOV R2, R63.reuse ;  /* 0x0000003f00027202 */ /* 0x080fe80000000f00 */
[----:B------:R-:W-:Y:S01]  /*4b90*/  CS2R R218, SRZ ;  /* 0x0000000000da7805 */ /* 0x000fe2000001ff00 */
[----:B------:R-:W-:Y:S04]  /*4ba0*/  IMMA.16816.S8.S8 R224, R6.ROW, R252.COL, R224 ;  /* 0x000000fc06e07237 */ /* 0x000fe800004054e0 */
[----:B------:R-:W-:Y:S03]  /*4bb0*/  MOV R6, R63 ;  /* 0x0000003f00067202 */ /* 0x000fe60000000f00 */
[----:B------:R-:W-:Y:S01]  /*4bc0*/  CS2R R222, SRZ ;  /* 0x0000000000de7805 */ /* 0x000fe2000001ff00 */
[C---:B------:R-:W-:Y:S01]  /*4bd0*/  IMMA.16816.S8.S8 R228, R2.reuse.ROW, R235.COL, R228 ;  /* 0x000000eb02e47237 */ /* 0x040fe200004054e4 */
[----:B------:R-:W-:Y:S07]  /*4be0*/  CS2R R234, SRZ ;  /* 0x0000000000ea7805 */ /* 0x000fee000001ff00 */
[C---:B------:R-:W-:Y:S01]  /*4bf0*/  IMMA.16816.S8.S8 R232, R2.reuse.ROW, R239.COL, R232 ;  /* 0x000000ef02e87237 */ /* 0x040fe200004054e8 */
[----:B------:R-:W-:Y:S02]  /*4c00*/  CS2R R238, SRZ ;  /* 0x0000000000ee7805 */ /* 0x000fe4000001ff00 */
[----:B------:R-:W-:Y:S01]  /*4c10*/  MOV R226, R178 ;  /* 0x000000b200e27202 */ /* 0x000fe20000000f00 */
[----:B------:R-:W-:Y:S04]  /*4c20*/  IMAD.MOV.U32 R227, RZ, RZ, R183 ;  /* 0x000000ffffe37224 */ /* 0x000fe800078e00b7 */
[C---:B------:R-:W-:Y:S01]  /*4c30*/  IMMA.16816.S8.S8 R236, R2.reuse.ROW, R243.COL, R236 ;  /* 0x000000f302ec7237 */ /* 0x040fe200004054ec */
[----:B------:R-:W-:Y:S01]  /*4c40*/  CS2R R242, SRZ ;  /* 0x0000000000f27805 */ /* 0x000fe2000001ff00 */
[----:B------:R-:W-:Y:S01]  /*4c50*/  IMAD.MOV.U32 R231, RZ, RZ, R179 ;  /* 0x000000ffffe77224 */ /* 0x000fe200078e00b3 */
[----:B------:R-:W-:Y:S05]  /*4c60*/  CS2R R178, SRZ ;  /* 0x0000000000b27805 */ /* 0x000fea000001ff00 */
[C---:B------:R-:W-:Y:S03]  /*4c70*/  IMMA.16816.S8.S8 R240, R2.reuse.ROW, R58.COL, R240 ;  /* 0x0000003a02f07237 */ /* 0x040fe600004054f0 */
[----:B------:R-:W-:Y:S02]  /*4c80*/  IMAD.MOV.U32 R58, RZ, RZ, R54 ;  /* 0x000000ffff3a7224 */ /* 0x000fe400078e0036 */
[----:B------:R-:W-:Y:S01]  /*4c90*/  IMAD.MOV.U32 R54, RZ, RZ, R50 ;  /* 0x000000ffff367224 */ /* 0x000fe200078e0032 */
[----:B------:R-:W-:Y:S01]  /*4ca0*/  MOV R50, R247 ;  /* 0x000000f700327202 */ /* 0x000fe20000000f00 */
[----:B------:R-:W-:Y:S01]  /*4cb0*/  IMAD.MOV.U32 R235, RZ, RZ, R246 ;  /* 0x000000ffffeb7224 */ /* 0x000fe200078e00f6 */
[----:B------:R-:W-:Y:S01]  /*4cc0*/  MOV R77, R58 ;  /* 0x0000003a004d7202 */ /* 0x000fe20000000f00 */
[----:B------:R-:W-:Y:S01]  /*4cd0*/  IMAD.MOV.U32 R58, RZ, RZ, R59 ;  /* 0x000000ffff3a7224 */ /* 0x000fe200078e003b */
        /* <DEDUP_REMOVED lines=9> */
[----:B------:R-:W-:Y:S01]  /*4d70*/  MOV R67, R55 ;  /* 0x0000003700437202 */ /* 0x000fe20000000f00 */
[----:B------:R-:W-:Y:S01]  /*4d80*/  IMAD.MOV.U32 R47, RZ, RZ, R42 ;  /* 0x000000ffff2f7224 */ /* 0x000fe200078e002a */
[----:B------:R-:W-:Y:S01]  /*4d90*/  MOV R42, R43 ;  /* 0x0000002b002a7202 */ /* 0x000fe20000000f00 */
[----:B------:R-:W-:Y:S02]  /*4da0*/  IMAD.MOV.U32 R43, RZ, RZ, R38 ;  /* 0x000000ffff2b7224 */ /* 0x000fe400078e0026 */
[C---:B------:R-:W-:Y:S03]  /*4db0*/  IMMA.16816.S8.S8 R248, R2.reuse.ROW, R62.COL, R248 ;  /* 0x0000003e02f87237 */ /* 0x040fe600004054f8 */
[----:B------:R-:W-:Y:S02]  /*4dc0*/  IMAD.MOV.U32 R38, RZ, RZ, R39 ;  /* 0x000000ffff267224 */ /* 0x000fe400078e0027 */
[----:B------:R-:W2:Y:S01]  /*4dd0*/  LDL.LU R39, [R1+0xb0] ;  /* 0x0000b00001277983 */ /* 0x000ea20000300800 */
[----:B------:R-:W-:Y:S02]  /*4de0*/  IMAD.MOV.U32 R62, RZ, RZ, R42 ;  /* 0x000000ffff3e7224 */ /* 0x000fe400078e002a */
[----:B------:R-:W-:Y:S01]  /*4df0*/  IMMA.16816.S8.S8 R76, R2.ROW, R70.COL, R76 ;  /* 0x00000046024c7237 */ /* 0x000fe2000040544c */
[----:B------:R-:W3:Y:S02]  /*4e00*/  LDL.LU R239, [R1+0x40] ;  /* 0x0000400001ef7983 */ /* 0x000ee40000300800 */
[----:B------:R-:W-:Y:S01]  /*4e10*/  IMAD.MOV.U32 R55, RZ, RZ, R50 ;  /* 0x000000ffff377224 */ /* 0x000fe200078e0032 */
[----:B------:R-:W-:Y:S01]  /*4e20*/  MOV R50, R43 ;  /* 0x0000002b00327202 */ /* 0x000fe20000000f00 */
[----:B------:R-:W4:Y:S01]  /*4e30*/  LDL.LU R42, [R1+0x5c] ;  /* 0x00005c00012a7983 */ /* 0x000f220000300800 */
[----:B------:R-:W-:Y:S01]  /*4e40*/  IMAD.MOV.U32 R66, RZ, RZ, R54 ;  /* 0x000000ffff427224 */ /* 0x000fe200078e0036 */
[----:B------:R-:W-:Y:S01]  /*4e50*/  MOV R2, R59 ;  /* 0x0000003b00027202 */ /* 0x000fe20000000f00 */
[----:B------:R-:W-:Y:S01]  /*4e60*/  IMAD.MOV.U32 R54, RZ, RZ, R51 ;  /* 0x000000ffff367224 */ /* 0x000fe200078e0033 */
[----:B------:R-:W3:Y:S01]  /*4e70*/  LDL.LU R43, [R1+0x50] ;  /* 0x00005000012b7983 */ /* 0x000ee20000300800 */
[----:B------:R-:W-:Y:S02]  /*4e80*/  IMAD.MOV.U32 R51, RZ, RZ, R38 ;  /* 0x000000ffff337224 */ /* 0x000fe400078e0026 */
[----:B------:R-:W-:Y:S01]  /*4e90*/  IMAD.MOV.U32 R71, RZ, RZ, R58 ;  /* 0x000000ffff477224 */ /* 0x000fe200078e003a */
[----:B------:R-:W3:Y:S01]  /*4ea0*/  LDL.LU R38, [R1+0x54] ;  /* 0x0000540001267983 */ /* 0x000ee20000300800 */
[----:B------:R-:W-:Y:S01]  /*4eb0*/  MOV R58, R46 ;  /* 0x0000002e003a7202 */ /* 0x000fe20000000f00 */
[----:B------:R-:W-:Y:S01]  /*4ec0*/  IMAD.MOV.U32 R63, RZ, RZ, R47 ;  /* 0x000000ffff3f7224 */ /* 0x000fe200078e002f */
[----:B------:R-:W-:Y:S02]  /*4ed0*/  MOV R47, R31 ;  /* 0x0000001f002f7202 */ /* 0x000fe40000000f00 */
[----:B------:R-:W-:Y:S01]  /*4ee0*/  MOV R73, R71 ;  /* 0x0000004700497202 */ /* 0x000fe20000000f00 */
[----:B------:R-:W-:Y:S02]  /*4ef0*/  IMAD.MOV.U32 R71, RZ, RZ, R66 ;  /* 0x000000ffff477224 */ /* 0x000fe400078e0042 */
[----:B------:R-:W-:Y:S01]  /*4f00*/  IMAD.MOV.U32 R66, RZ, RZ, R67 ;  /* 0x000000ffff427224 */ /* 0x000fe200078e0043 */
[----:B------:R-:W-:Y:S01]  /*4f10*/  MOV R67, R50 ;  /* 0x0000003200437202 */ /* 0x000fe20000000f00 */
[----:B------:R-:W-:Y:S02]  /*4f20*/  IMAD.MOV.U32 R50, RZ, RZ, R51 ;  /* 0x000000ffff327224 */ /* 0x000fe400078e0033 */
[----:B------:R-:W-:Y:S01]  /*4f30*/  IMAD.MOV.U32 R146, RZ, RZ, R76 ;  /* 0x000000ffff927224 */ /* 0x000fe200078e004c */
[----:B------:R-:W-:Y:S01]  /*4f40*/  MOV R135, R66 ;  /* 0x0000004200877202 */ /* 0x000fe20000000f00 */
[----:B------:R-:W-:Y:S02]  /*4f50*/  IMAD.MOV.U32 R134, RZ, RZ, R77 ;  /* 0x000000ffff867224 */ /* 0x000fe400078e004d */
[----:B------:R-:W-:Y:S02]  /*4f60*/  IMAD.MOV.U32 R78, RZ, RZ, R50 ;  /* 0x000000ffff4e7224 */ /* 0x000fe400078e0032 */
[----:B------:R-:W-:Y:S02]  /*4f70*/  IMAD.MOV.U32 R50, RZ, RZ, R18 ;  /* 0x000000ffff327224 */ /* 0x000fe400078e0012 */
[----:B------:R-:W-:Y:S02]  /*4f80*/  IMAD.MOV.U32 R119, RZ, RZ, R71 ;  /* 0x000000ffff777224 */ /* 0x000fe400078e0047 */
[----:B------:R-:W-:Y:S01]  /*4f90*/  IMAD.MOV.U32 R79, RZ, RZ, R67 ;  /* 0x000000ffff4f7224 */ /* 0x000fe200078e0043 */
[----:B------:R-:W-:Y:S03]  /*4fa0*/  MOV R70, R50 ;  /* 0x0000003200467202 */ /* 0x000fe60000000f00 */
[----:B------:R-:W-:Y:S02]  /*4fb0*/  IMAD.MOV.U32 R106, RZ, RZ, R79 ;  /* 0x000000ffff6a7224 */ /* 0x000fe400078e004f */
[----:B------:R-:W-:Y:S01]  /*4fc0*/  IMAD.MOV.U32 R79, RZ, RZ, R63 ;  /* 0x000000ffff4f7224 */ /* 0x000fe200078e003f */
[----:B------:R-:W-:Y:S01]  /*4fd0*/  MOV R63, R54 ;  /* 0x00000036003f7202 */ /* 0x000fe20000000f00 */
[----:B------:R-:W-:Y:S02]  /*4fe0*/  IMAD.MOV.U32 R126, RZ, RZ, R70 ;  /* 0x000000ffff7e7224 */ /* 0x000fe400078e0046 */
[----:B------:R-:W-:Y:S01]  /*4ff0*/  IMAD.MOV.U32 R110, RZ, RZ, R79 ;  /* 0x000000ffff6e7224 */ /* 0x000fe200078e004f */
[----:B------:R-:W-:Y:S01]  /*5000*/  MOV R114, R63 ;  /* 0x0000003f00727202 */ /* 0x000fe20000000f00 */
[----:B------:R-:W-:Y:S01]  /*5010*/  IMAD.MOV.U32 R63, RZ, RZ, RZ ;  /* 0x000000ffff3f7224 */ /* 0x000fe200078e00ff */
[----:B------:R-:W-:Y:S01]  /*5020*/  MOV R142, R126 ;  /* 0x0000007e008e7202 */ /* 0x000fe20000000f00 */
[----:B------:R-:W-:Y:S01]  /*5030*/  IMAD.MOV.U32 R167, RZ, RZ, R106 ;  /* 0x000000ffffa77224 */ /* 0x000fe200078e006a */
[----:B------:R-:W-:Y:S01]  /*5040*/  MOV R154, R114 ;  /* 0x00000072009a7202 */ /* 0x000fe20000000f00 */
[----:B------:R-:W-:Y:S01]  /*5050*/  IMAD.MOV.U32 R158, RZ, RZ, R110 ;  /* 0x000000ffff9e7224 */ /* 0x000fe200078e006e */
[----:B------:R-:W-:Y:S01]  /*5060*/  MOV R246, R142 ;  /* 0x0000008e00f67202 */ /* 0x000fe20000000f00 */
[----:B--2---:R-:W-:Y:S02]  /*5070*/  IMAD.MOV.U32 R46, RZ, RZ, R39 ;  /* 0x000000ffff2e7224 */ /* 0x004fe400078e0027 */
[----:B------:R-:W2:Y:S02]  /*5080*/  LDL.LU R39, [R1+0x58] ;  /* 0x0000580001277983 */ /* 0x000ea40000300800 */
[----:B------:R-:W-:Y:S01]  /*5090*/  IMAD.MOV.U32 R51, RZ, RZ, R46 ;  /* 0x000000ffff337224 */ /* 0x000fe200078e002e */
[----:B------:R-:W-:Y:S01]  /*50a0*/  MOV R46, R47 ;  /* 0x0000002f002e7202 */ /* 0x000fe20000000f00 */
[----:B------:R-:W2:Y:S01]  /*50b0*/  LDL.LU R31, [R1+0x9c] ;  /* 0x00009c00011f7983 */ /* 0x000ea20000300800 */
[----:B----4-:R-:W-:Y:S02]  /*50c0*/  IMAD.MOV.U32 R47, RZ, RZ, R42 ;  /* 0x000000ffff2f7224 */ /* 0x010fe400078e002a */
[----:B------:R-:W-:Y:S01]  /*50d0*/  MOV R102, R51 ;  /* 0x0000003300667202 */ /* 0x000fe20000000f00 */
[----:B------:R-:W4:Y:S01]  /*50e0*/  LDL.LU R72, [R1+0x8] ;  /* 0x0000080001487983 */ /* 0x000f220000300800 */
[----:B------:R-:W-:Y:S01]  /*50f0*/  IMAD.MOV.U32 R51, RZ, RZ, R19 ;  /* 0x000000ffff337224 */ /* 0x000fe200078e0013 */
[----:B------:R-:W-:Y:S01]  /*5100*/  CS2R R18, SRZ ;  /* 0x0000000000127805 */ /* 0x000fe2000001ff00 */
[----:B---3--:R-:W-:Y:S01]  /*5110*/  IMAD.MOV.U32 R42, RZ, RZ, R43 ;  /* 0x000000ffff2a7224 */ /* 0x008fe200078e002b */
        /* <DEDUP_REMOVED lines=8> */
[----:B------:R-:W-:Y:S02]  /*51a0*/  MOV R47, R23 ;  /* 0x00000017002f7202 */ /* 0x000fe40000000f00 */
[----:B------:R-:W-:Y:S01]  /*51b0*/  CS2R R22, SRZ ;  /* 0x0000000000167805 */ /* 0x000fe2000001ff00 */
[----:B------:R-:W-:Y:S01]  /*51c0*/  IMAD.MOV.U32 R98, RZ, RZ, R43 ;  /* 0x000000ffff627224 */ /* 0x000fe200078e002b */
[----:B------:R-:W-:Y:S01]  /*51d0*/  MOV R170, R102 ;  /* 0x0000006600aa7202 */ /* 0x000fe20000000f00 */
[----:B------:R-:W-:Y:S01]  /*51e0*/  IMAD.MOV.U32 R66, RZ, RZ, R46 ;  /* 0x000000ffff427224 */ /* 0x000fe200078e002e */
[----:B------:R-:W-:Y:S02]  /*51f0*/  MOV R67, R47 ;  /* 0x0000002f00437202 */ /* 0x000fe40000000f00 */
[----:B------:R-:W-:Y:S01]  /*5200*/  CS2R R46, SRZ ;  /* 0x00000000002e7805 */ /* 0x000fe2000001ff00 */
[----:B------:R-:W-:Y:S01]  /*5210*/  IMAD.MOV.U32 R127, RZ, RZ, R71 ;  /* 0x000000ffff7f7224 */ /* 0x000fe200078e0047 */
[----:B------:R-:W-:Y:S02]  /*5220*/  CS2R R70, SRZ ;  /* 0x0000000000467805 */ /* 0x000fe4000001ff00 */
[----:B------:R-:W-:Y:S01]  /*5230*/  MOV R130, R66 ;  /* 0x0000004200827202 */ /* 0x000fe20000000f00 */
[----:B------:R-:W-:Y:S01]  /*5240*/  IMAD.MOV.U32 R131, RZ, RZ, R67 ;  /* 0x000000ffff837224 */ /* 0x000fe200078e0043 */
[----:B------:R-:W-:Y:S01]  /*5250*/  CS2R R66, SRZ ;  /* 0x0000000000427805 */ /* 0x000fe2000001ff00 */
[----:B------:R-:W-:Y:S01]  /*5260*/  IMAD.MOV.U32 R143, RZ, RZ, R127 ;  /* 0x000000ffff8f7224 */ /* 0x000fe200078e007f */
[----:B------:R-:W-:Y:S01]  /*5270*/  CS2R R126, SRZ ;  /* 0x00000000007e7805 */ /* 0x000fe2000001ff00 */
[----:B------:R-:W-:Y:S02]  /*5280*/  IMAD.MOV.U32 R138, RZ, RZ, R130 ;  /* 0x000000ffff8a7224 */ /* 0x000fe400078e0082 */
[----:B------:R-:W-:Y:S01]  /*5290*/  IMAD.MOV.U32 R247, RZ, RZ, R143 ;  /* 0x000000fffff77224 */ /* 0x000fe200078e008f */
[----:B------:R-:W-:Y:S01]  /*52a0*/  CS2R R142, SRZ ;  /* 0x00000000008e7805 */ /* 0x000fe2000001ff00 */
[----:B------:R-:W-:Y:S02]  /*52b0*/  IMAD.MOV.U32 R242, RZ, RZ, R138 ;  /* 0x000000fffff27224 */ /* 0x000fe400078e008a */
[----:B------:R-:W-:Y:S02]  /*52c0*/  IMAD.MOV.U32 R139, RZ, RZ, R131 ;  /* 0x000000ffff8b7224 */ /* 0x000fe400078e0083 */
[----:B------:R-:W-:Y:S02]  /*52d0*/  IMAD.MOV.U32 R131, RZ, RZ, R95 ;  /* 0x000000ffff837224 */ /* 0x000fe400078e005f */
[----:B------:R-:W-:Y:S01]  /*52e0*/  IMAD.MOV.U32 R163, RZ, RZ, R90 ;  /* 0x000000ffffa37224 */ /* 0x000fe200078e005a */
[----:B------:R-:W-:Y:S02]  /*52f0*/  MOV R243, R139 ;  /* 0x0000008b00f37202 */ /* 0x000fe40000000f00 */
[----:B------:R-:W-:Y:S01]  /*5300*/  CS2R R138, SRZ ;  /* 0x00000000008a7805 */ /* 0x000fe2000001ff00 */
[----:B------:R-:W-:Y:S02]  /*5310*/  IMAD.MOV.U32 R238, RZ, RZ, R170 ;  /* 0x000000ffffee7224 */ /* 0x000fe400078e00aa */
[----:B------:R-:W-:Y:S01]  /*5320*/  IMAD.MOV.U32 R175, RZ, RZ, R103 ;  /* 0x000000ffffaf7224 */ /* 0x000fe200078e0067 */
[----:B------:R-:W-:Y:S04]  /*5330*/  CS2R R102, SRZ ;  /* 0x0000000000667805 */ /* 0x000fe8000001ff00 */
[----:B------:R-:W-:Y:S01]  /*5340*/  MOV R234, R175 ;  /* 0x000000af00ea7202 */ /* 0x000fe20000000f00 */
[----:B--2---:R-:W-:Y:S02]  /*5350*/  IMAD.MOV.U32 R38, RZ, RZ, R39 ;  /* 0x000000ffff267224 */ /* 0x004fe400078e0027 */
[----:B------:R-:W-:Y:S01]  /*5360*/  IMAD.MOV.U32 R39, RZ, RZ, R31 ;  /* 0x000000ffff277224 */ /* 0x000fe200078e001f */
[----:B------:R-:W-:Y:S01]  /*5370*/  MOV R31, R26 ;  /* 0x0000001a001f7202 */ /* 0x000fe20000000f00 */
[----:B------:R-:W-:Y:S01]  /*5380*/  IMAD.MOV.U32 R26, RZ, RZ, R27 ;  /* 0x000000ffff1a7224 */ /* 0x000fe200078e001b */
[----:B----4-:R-:W-:Y:S01]  /*5390*/  IMMA.16816.S8.S8 R72, R6.ROW, R252.COL, R72 ;  /* 0x000000fc06487237 */ /* 0x010fe20000405448 */
[----:B------:R-:W-:Y:S03]  /*53a0*/  IMAD.MOV.U32 R6, RZ, RZ, RZ ;  /* 0x000000ffff067224 */ /* 0x000fe600078e00ff */
[----:B------:R-:W-:Y:S01]  /*53b0*/  IMAD.MOV.U32 R27, RZ, RZ, R11 ;  /* 0x000000ffff1b7224 */ /* 0x000fe200078e000b */
[----:B------:R-:W-:Y:S01]  /*53c0*/  MOV R91, R39 ;  /* 0x00000027005b7202 */ /* 0x000fe20000000f00 */
[----:B------:R-:W2:Y:S01]  /*53d0*/  LDL.LU R11, [R1+0x1c] ;  /* 0x00001c00010b7983 */ /* 0x000ea20000300800 */
[----:B------:R-:W-:Y:S01]  /*53e0*/  IMAD.MOV.U32 R94, RZ, RZ, R38 ;  /* 0x000000ffff5e7224 */ /* 0x000fe200078e0026 */
[----:B------:R-:W-:Y:S02]  /*53f0*/  IMMA.16816.S8.S8 R4, R2.ROW, R235.COL, R4 ;  /* 0x000000eb02047237 */ /* 0x000fe40000405404 */
[----:B------:R-:W3:Y:S01]  /*5400*/  LDL.LU R111, [R1+0x44] ;  /* 0x00004400016f7983 */ /* 0x000ee20000300800 */
[----:B------:R-:W-:Y:S01]  /*5410*/  IMAD.MOV.U32 R38, RZ, RZ, R10 ;  /* 0x000000ffff267224 */ /* 0x000fe200078e000a */
[----:B------:R-:W-:Y:S01]  /*5420*/  MOV R39, R27 ;  /* 0x0000001b00277202 */ /* 0x000fe20000000f00 */
[----:B------:R-:W-:Y:S01]  /*5430*/  IMAD.MOV.U32 R107, RZ, RZ, R26 ;  /* 0x000000ffff6b7224 */ /* 0x000fe200078e001a */
[----:B------:R-:W3:Y:S01]  /*5440*/  LDL.LU R251, [R1+0x48] ;  /* 0x0000480001fb7983 */ /* 0x000ee20000300800 */
[----:B------:R-:W-:Y:S01]  /*5450*/  IMAD.MOV.U32 R43, RZ, RZ, R31 ;  /* 0x000000ffff2b7224 */ /* 0x000fe200078e001f */
[----:B------:R-:W-:Y:S02]  /*5460*/  CS2R R26, SRZ ;  /* 0x00000000001a7805 */ /* 0x000fe4000001ff00 */
[----:B------:R-:W-:Y:S01]  /*5470*/  CS2R R30, SRZ ;  /* 0x00000000001e7805 */ /* 0x000fe2000001ff00 */
[----:B------:R-:W-:Y:S01]  /*5480*/  IMAD.MOV.U32 R75, RZ, RZ, R34 ;  /* 0x000000ffff4b7224 */ /* 0x000fe200078e0022 */
[----:B------:R-:W-:Y:S01]  /*5490*/  MOV R166, R73 ;  /* 0x0000004900a67202 */ /* 0x000fe20000000f00 */
[----:B------:R-:W-:Y:S01]  /*54a0*/  IMAD.MOV.U32 R252, RZ, RZ, R72 ;  /* 0x000000fffffc7224 */ /* 0x000fe200078e0048 */
[----:B------:R-:W-:Y:S01]  /*54b0*/  MOV R174, R91 ;  /* 0x0000005b00ae7202 */ /* 0x000fe20000000f00 */
[----:B------:R-:W3:Y:S01]  /*54c0*/  LDL.LU.64 R72, [R1+0xe8] ;  /* 0x0000e80001487983 */ /* 0x000ee20000300a00 */
[----:B------:R-:W-:Y:S01]  /*54d0*/  IMAD.MOV.U32 R74, RZ, RZ, R38 ;  /* 0x000000ffff4a7224 */ /* 0x000fe200078e0026 */
[----:B------:R-:W-:Y:S01]  /*54e0*/  MOV R122, R75 ;  /* 0x0000004b007a7202 */ /* 0x000fe20000000f00 */
[----:B------:R-:W-:Y:S01]  /*54f0*/  IMAD.MOV.U32 R6, RZ, RZ, R59 ;  /* 0x000000ffff067224 */ /* 0x000fe200078e003b */
[----:B------:R-:W-:Y:S02]  /*5500*/  CS2R R90, SRZ ;  /* 0x00000000005a7805 */ /* 0x000fe4000001ff00 */
[----:B------:R-:W4:Y:S01]  /*5510*/  LDL.LU R99, [R1+0x18] ;  /* 0x0000180001637983 */ /* 0x000f220000300800 */
[----:B------:R-:W-:Y:S01]  /*5520*/  IMAD.MOV.U32 R59, RZ, RZ, R35 ;  /* 0x000000ffff3b7224 */ /* 0x000fe200078e0023 */
[----:B------:R-:W-:Y:S01]  /*5530*/  CS2R R34, SRZ ;  /* 0x0000000000227805 */ /* 0x000fe2000001ff00 */
[----:B------:R-:W-:Y:S01]  /*5540*/  IMAD.MOV.U32 R7, RZ, RZ, RZ ;  /* 0x000000ffff077224 */ /* 0x000fe200078e00ff */
[----:B------:R-:W-:Y:S01]  /*5550*/  MOV R130, R94 ;  /* 0x0000005e00827202 */ /* 0x000fe20000000f00 */
[----:B------:R-:W-:Y:S01]  /*5560*/  IMAD.MOV.U32 R79, RZ, RZ, R59 ;  /* 0x000000ffff4f7224 */ /* 0x000fe200078e003b */
[----:B------:R-:W-:Y:S01]  /*5570*/  CS2R R94, SRZ ;  /* 0x00000000005e7805 */ /* 0x000fe2000001ff00 */
[----:B------:R-:W-:Y:S01]  /*5580*/  IMAD.MOV.U32 R123, RZ, RZ, R74 ;  /* 0x000000ffff7b7224 */ /* 0x000fe200078e004a */
[----:B------:R-:W-:Y:S01]  /*5590*/  CS2R R74, SRZ ;  /* 0x00000000004a7805 */ /* 0x000fe2000001ff00 */
[----:B------:R-:W-:Y:S02]  /*55a0*/  IMAD.MOV.U32 R118, RZ, RZ, R79 ;  /* 0x000000ffff767224 */ /* 0x000fe400078e004f */
[----:B------:R-:W-:Y:S01]  /*55b0*/  IMAD.MOV.U32 R147, RZ, RZ, R122 ;  /* 0x000000ffff937224 */ /* 0x000fe200078e007a */
[----:B------:R-:W-:Y:S01]  /*55c0*/  MOV R151, R123 ;  /* 0x0000007b00977202 */ /* 0x000fe20000000f00 */
[----:B------:R-:W-:Y:S01]  /*55d0*/  IMAD.MOV.U32 R150, RZ, RZ, R118 ;  /* 0x000000ffff967224 */ /* 0x000fe200078e0076 */
[----:B------:R-:W-:Y:S01]  /*55e0*/  CS2R R122, SRZ ;  /* 0x00000000007a7805 */ /* 0x000fe2000001ff00 */
[----:B------:R-:W-:Y:S01]  /*55f0*/  IMAD.MOV.U32 R230, RZ, RZ, R174 ;  /* 0x000000ffffe67224 */ /* 0x000fe200078e00ae */
[----:B------:R-:W-:Y:S01]  /*5600*/  CS2R R174, SRZ ;  /* 0x0000000000ae7805 */ /* 0x000fe2000001ff00 */
[----:B--2---:R-:W-:Y:S01]  /*5610*/  IMAD.MOV.U32 R42, RZ, RZ, R11 ;  /* 0x000000ffff2a7224 */ /* 0x004fe200078e000b */
[----:B------:R-:W-:Y:S04]  /*5620*/  CS2R R10, SRZ ;  /* 0x00000000000a7805 */ /* 0x000fe8000001ff00 */
[----:B------:R-:W-:-:S03]  /*5630*/  MOV R83, R42 ;  /* 0x0000002a00537202 */ /* 0x000fc60000000f00 */
[C---:B------:R-:W-:Y:S03]  /*5640*/  IMMA.16816.S8.S8 R8, R2.reuse.ROW, R239.COL, R8 ;  /* 0x000000ef02087237 */ /* 0x040fe60000405408 */
[----:B------:R-:W-:Y:S01]  /*5650*/  IMAD.MOV.U32 R182, RZ, RZ, R83 ;  /* 0x000000ffffb67224 */ /* 0x000fe200078e0053 */
[----:B------:R-:W-:Y:S04]  /*5660*/  CS2R R82, SRZ ;  /* 0x0000000000527805 */ /* 0x000fe8000001ff00 */
[C---:B---3--:R-:W-:Y:S08]  /*5670*/  IMMA.16816.S8.S8 R12, R2.reuse.ROW, R111.COL, R12 ;  /* 0x0000006f020c7237 */ /* 0x048ff0000040540c */
[C---:B------:R-:W-:Y:S02]  /*5680*/  IMMA.16816.S8.S8 R16, R2.reuse.ROW, R135.COL, R16 ;  /* 0x0000008702107237 */ /* 0x040fe40000405410 */
[----:B------:R-:W-:Y:S01]  /*5690*/  IMAD.MOV.U32 R10, RZ, RZ, R146 ;  /* 0x000000ffff0a7224 */ /* 0x000fe200078e0092 */
[----:B------:R-:W-:Y:S05]  /*56a0*/  MOV R11, R167 ;  /* 0x000000a7000b7202 */ /* 0x000fea0000000f00 */
[C---:B------:R-:W-:Y:S02]  /*56b0*/  IMMA.16816.S8.S8 R20, R2.reuse.ROW, R251.COL, R20 ;  /* 0x000000fb02147237 */ /* 0x040fe40000405414 */
[----:B------:R-:W-:Y:S01]  /*56c0*/  IMAD.MOV.U32 R15, RZ, RZ, R134 ;  /* 0x000000ffff0f7224 */ /* 0x000fe200078e0086 */
[----:B------:R-:W-:Y:S02]  /*56d0*/  MOV R14, R147 ;  /* 0x00000093000e7202 */ /* 0x000fe40000000f00 */
[----:B------:R-:W-:Y:S03]  /*56e0*/  CS2R R146, SRZ ;  /* 0x0000000000927805 */ /* 0x000fe6000001ff00 */
[C---:B------:R-:W-:Y:S02]  /*56f0*/  IMMA.16816.S8.S8 R24, R2.reuse.ROW, R107.COL, R24 ;  /* 0x0000006b02187237 */ /* 0x040fe40000405418 */
[----:B------:R-:W-:Y:S01]  /*5700*/  MOV R18, R131 ;  /* 0x0000008300127202 */ /* 0x000fe20000000f00 */
[----:B------:R-:W-:Y:S01]  /*5710*/  IMAD.MOV.U32 R19, RZ, RZ, R166 ;  /* 0x000000ffff137224 */ /* 0x000fe200078e00a6 */
[----:B------:R-:W-:Y:S04]  /*5720*/  CS2R R166, SRZ ;  /* 0x0000000000a67805 */ /* 0x000fe8000001ff00 */
[----:B------:R-:W-:Y:S02]  /*5730*/  IMMA.16816.S8.S8 R28, R2.ROW, R43.COL, R28 ;  /* 0x0000002b021c7237 */ /* 0x000fe4000040541c */
[----:B------:R-:W-:Y:S01]  /*5740*/  IMAD.MOV.U32 R2, RZ, RZ, R119 ;  /* 0x000000ffff027224 */ /* 0x000fe200078e0077 */
[----:B------:R-:W-:Y:S01]  /*5750*/  STL.64 [R1+0xd0], R20 ;  /* 0x0000d01401007387 */ /* 0x000fe20000100a00 */
[----:B------:R-:W-:Y:S02]  /*5760*/  IMAD.MOV.U32 R22, RZ, RZ, R150 ;  /* 0x000000ffff167224 */ /* 0x000fe400078e0096 */
[----:B------:R-:W-:Y:S01]  /*5770*/  IMAD.MOV.U32 R23, RZ, RZ, R151 ;  /* 0x000000ffff177224 */ /* 0x000fe200078e0097 */
[----:B------:R-:W-:Y:S01]  /*5780*/  CS2R R150, SRZ ;  /* 0x0000000000967805 */ /* 0x000fe2000001ff00 */
[----:B------:R-:W-:Y:S03]  /*5790*/  IMMA.16816.S8.S8 R32, R6.ROW, R39.COL, R32 ;  /* 0x0000002706207237 */ /* 0x000fe60000405420 */
[----:B------:R-:W-:Y:S02]  /*57a0*/  IMAD.MOV.U32 R6, RZ, RZ, R119 ;  /* 0x000000ffff067224 */ /* 0x000fe400078e0077 */
[----:B------:R-:W-:Y:S03]  /*57b0*/  IMAD.MOV.U32 R26, RZ, RZ, R154 ;  /* 0x000000ffff1a7224 */ /* 0x000fe600078e009a */
[----:B------:R-:W-:Y:S08]  /*57c0*/  MOV R30, R158 ;  /* 0x0000009e001e7202 */ /* 0x000ff00000000f00 */
[----:B------:R-:W-:Y:S02]  /*57d0*/  MOV R34, R39 ;  /* 0x0000002700227202 */ /* 0x000fe40000000f00 */
[----:B------:R-:W-:Y:S07]  /*57e0*/  CS2R R38, SRZ ;  /* 0x0000000000267805 */ /* 0x000fee000001ff00 */
[C---:B------:R-:W-:Y:S11]  /*57f0*/  IMMA.16816.S8.S8 R36, R2.reuse.ROW, R235.COL, R36 ;  /* 0x000000eb02247237 */ /* 0x040ff60000405424 */
[----:B------:R-:W-:Y:S06]  /*5800*/  @!UPT UIADD3 URZ, UPT, UPT, URZ, URZ, URZ ;  /* 0x000000fffffff290 */ /* 0x000fec000fffe0ff */
[----:B------:R-:W-:Y:S01]  /*5810*/  IMAD.MOV.U32 R38, RZ, RZ, R43 ;  /* 0x000000ffff267224 */ /* 0x000fe200078e002b */
[----:B------:R-:W-:Y:S01]  /*5820*/  CS2R R42, SRZ ;  /* 0x00000000002a7805 */ /* 0x000fe2000001ff00 */
[----:B------:R0:W-:Y:S01]  /*5830*/  STL.64 [R1+0xd8], R36 ;  /* 0x0000d82401007387 */ /* 0x0001e20000100a00 */
[----:B------:R-:W-:Y:S01]  /*5840*/  IMAD.MOV.U32 R39, RZ, RZ, R130 ;  /* 0x000000ffff277224 */ /* 0x000fe200078e0082 */
[----:B------:R-:W-:Y:S04]  /*5850*/  CS2R R130, SRZ ;  /* 0x0000000000827805 */ /* 0x000fe8000001ff00 */
[C---:B------:R-:W-:Y:S08]  /*5860*/  IMMA.16816.S8.S8 R40, R2.reuse.ROW, R239.COL, R40 ;  /* 0x000000ef02287237 */ /* 0x040ff00000405428 */
[C---:B------:R-:W-:Y:S08]  /*5870*/  IMMA.16816.S8.S8 R44, R2.reuse.ROW, R111.COL, R44 ;  /* 0x0000006f022c7237 */ /* 0x040ff0000040542c */
[C---:B------:R-:W-:Y:S02]  /*5880*/  IMMA.16816.S8.S8 R48, R2.reuse.ROW, R135.COL, R48 ;  /* 0x0000008702307237 */ /* 0x040fe40000405430 */
[----:B------:R-:W-:Y:S02]  /*5890*/  MOV R42, R238 ;  /* 0x000000ee002a7202 */ /* 0x000fe40000000f00 */
[----:B0-----:R-:W-:Y:S01]  /*58a0*/  MOV R36, R252 ;  /* 0x000000fc00247202 */ /* 0x001fe20000000f00 */
[----:B------:R-:W-:Y:S01]  /*58b0*/  IMAD.MOV.U32 R37, RZ, RZ, R19 ;  /* 0x000000ffff257224 */ /* 0x000fe200078e0013 */
[----:B------:R-:W0:Y:S01]  /*58c0*/  S2R R252, SR_TID.X ;  /* 0x0000000000fc7919 */ /* 0x000e220000002100 */
[----:B------:R-:W-:Y:S02]  /*58d0*/  IMAD.MOV.U32 R19, RZ, RZ, RZ ;  /* 0x000000ffff137224 */ /* 0x000fe400078e00ff */
[----:B------:R-:W-:Y:S02]  /*58e0*/  IMAD.MOV.U32 R46, RZ, RZ, R230 ;  /* 0x000000ffff2e7224 */ /* 0x000fe400078e00e6 */
[----:B------:R-:W-:Y:S05]  /*58f0*/  IMAD.MOV.U32 R47, RZ, RZ, R234 ;  /* 0x000000ffff2f7224 */ /* 0x000fea00078e00ea */
[----:B------:R-:W-:Y:S01]  /*5900*/  MOV R50, R107 ;  /* 0x0000006b00327202 */ /* 0x000fe20000000f00 */
[----:B------:R-:W-:Y:S01]  /*5910*/  IMAD.MOV.U32 R107, RZ, RZ, R78 ;  /* 0x000000ffff6b7224 */ /* 0x000fe200078e004e */
[----:B------:R-:W-:Y:S01]  /*5920*/  MOV R78, R62 ;  /* 0x0000003e004e7202 */ /* 0x000fe20000000f00 */
[----:B------:R-:W-:Y:S01]  /*5930*/  IMAD.MOV.U32 R62, RZ, RZ, R58 ;  /* 0x000000ffff3e7224 */ /* 0x000fe200078e003a */
[----:B------:R-:W-:Y:S01]  /*5940*/  MOV R51, R231 ;  /* 0x000000e700337202 */ /* 0x000fe20000000f00 */
[----:B------:R-:W-:Y:S01]  /*5950*/  IMAD.MOV.U32 R58, RZ, RZ, R55 ;  /* 0x000000ffff3a7224 */ /* 0x000fe200078e0037 */
[----:B------:R-:W-:Y:S01]  /*5960*/  CS2R R54, SRZ ;  /* 0x0000000000367805 */ /* 0x000fe2000001ff00 */
[----:B------:R1:W-:Y:S01]  /*5970*/  STL.64 [R1+0xe0], R48 ;  /* 0x0000e03001007387 */ /* 0x0003e20000100a00 */
[----:B------:R-:W-:Y:S01]  /*5980*/  IMAD.MOV.U32 R115, RZ, RZ, R62 ;  /* 0x000000ffff737224 */ /* 0x000fe200078e003e */
[----:B------:R-:W-:Y:S01]  /*5990*/  MOV R62, RZ ;  /* 0x000000ff003e7202 */ /* 0x000fe20000000f00 */
[----:B------:R-:W-:Y:S01]  /*59a0*/  IMAD.MOV.U32 R171, RZ, RZ, R107 ;  /* 0x000000ffffab7224 */ /* 0x000fe200078e006b */
[----:B------:R-:W-:Y:S01]  /*59b0*/  CS2R R106, SRZ ;  /* 0x00000000006a7805 */ /* 0x000fe2000001ff00 */
[----:B------:R-:W-:Y:S01]  /*59c0*/  IMAD.MOV.U32 R159, RZ, RZ, R115 ;  /* 0x000000ffff9f7224 */ /* 0x000fe200078e0073 */
[C---:B------:R-:W-:Y:S01]  /*59d0*/  IMMA.16816.S8.S8 R52, R2.reuse.ROW, R251.COL, R52 ;  /* 0x000000fb02347237 */ /* 0x040fe20000405434 */
        /* <DEDUP_REMOVED lines=8> */
[----:B------:R-:W2:Y:S08]  /*5a60*/  LDL.64 R20, [R1+0x90] ;  /* 0x0000900001147983 */ /* 0x000eb00000100a00 */
[----:B------:R-:W-:Y:S01]  /*5a70*/  IMAD.MOV.U32 R55, RZ, RZ, R111 ;  /* 0x000000ffff377224 */ /* 0x000fe200078e006f */
[----:B------:R-:W-:Y:S01]  /*5a80*/  MOV R111, R78 ;  /* 0x0000004e006f7202 */ /* 0x000fe20000000f00 */
[----:B------:R-:W-:Y:S01]  /*5a90*/  IMAD.MOV.U32 R78, RZ, RZ, R58 ;  /* 0x000000ffff4e7224 */ /* 0x000fe200078e003a */
[----:B------:R-:W-:Y:S01]  /*5aa0*/  CS2R R58, SRZ ;  /* 0x00000000003a7805 */ /* 0x000fe2000001ff00 */
[----:B------:R-:W-:Y:S01]  /*5ab0*/  IMAD.MOV.U32 R54, RZ, RZ, R43 ;  /* 0x000000ffff367224 */ /* 0x000fe200078e002b */
[----:B------:R-:W-:Y:S01]  /*5ac0*/  MOV R162, R111 ;  /* 0x0000006f00a27202 */ /* 0x000fe20000000f00 */
[----:B------:R-:W-:Y:S01]  /*5ad0*/  IMAD.MOV.U32 R43, RZ, RZ, R26 ;  /* 0x000000ffff2b7224 */ /* 0x000fe200078e001a */
[----:B------:R-:W-:Y:S01]  /*5ae0*/  MOV R26, R14 ;  /* 0x0000000e001a7202 */ /* 0x000fe20000000f00 */
[----:B------:R-:W-:Y:S01]  /*5af0*/  IMAD.MOV.U32 R14, RZ, RZ, R18 ;  /* 0x000000ffff0e7224 */ /* 0x000fe200078e0012 */
[----:B------:R-:W-:Y:S01]  /*5b00*/  MOV R119, R78 ;  /* 0x0000004e00777202 */ /* 0x000fe20000000f00 */
[C---:B------:R-:W-:Y:S01]  /*5b10*/  IMMA.16816.S8.S8 R56, R2.reuse.ROW, R50.COL, R56 ;  /* 0x0000003202387237 */ /* 0x040fe20000405438 */
[----:B------:R-:W-:Y:S02]  /*5b20*/  CS2R R78, SRZ ;  /* 0x00000000004e7805 */ /* 0x000fe4000001ff00 */
[----:B------:R-:W-:Y:S01]  /*5b30*/  CS2R R110, SRZ ;  /* 0x00000000006e7805 */ /* 0x000fe2000001ff00 */
[----:B------:R-:W-:Y:S02]  /*5b40*/  IMAD.MOV.U32 R35, RZ, RZ, R162 ;  /* 0x000000ffff237224 */ /* 0x000fe400078e00a2 */
[----:B------:R-:W-:Y:S01]  /*5b50*/  IMAD.MOV.U32 R155, RZ, RZ, R119 ;  /* 0x000000ffff9b7224 */ /* 0x000fe200078e0077 */
[----:B------:R-:W-:Y:S01]  /*5b60*/  CS2R R118, SRZ ;  /* 0x0000000000767805 */ /* 0x000fe2000001ff00 */
[----:B------:R-:W-:Y:S03]  /*5b70*/  IMMA.16816.S8.S8 R60, R2.ROW, R38.COL, R60 ;  /* 0x00000026023c7237 */ /* 0x000fe6000040543c */
[----:B----4-:R-:W-:Y:S01]  /*5b80*/  IMAD.MOV.U32 R2, RZ, RZ, R99 ;  /* 0x000000ffff027224 */ /* 0x010fe200078e0063 */
[----:B------:R-:W-:Y:S02]  /*5b90*/  MOV R27, R155 ;  /* 0x0000009b001b7202 */ /* 0x000fe40000000f00 */
[----:B------:R-:W-:Y:S02]  /*5ba0*/  CS2R R154, SRZ ;  /* 0x00000000009a7805 */ /* 0x000fe4000001ff00 */
[----:B------:R-:W-:Y:S04]  /*5bb0*/  IMMA.16816.S8.S8 R64, R6.ROW, R34.COL, R64 ;  /* 0x0000002206407237 */ /* 0x000fe80000405440 */
[----:B------:R-:W-:Y:S01]  /*5bc0*/  IMAD.MOV.U32 R59, RZ, RZ, R42 ;  /* 0x000000ffff3b7224 */ /* 0x000fe200078e002a */
[----:B------:R-:W-:Y:S01]  /*5bd0*/  MOV R58, R47 ;  /* 0x0000002f003a7202 */ /* 0x000fe20000000f00 */
[----:B------:R-:W-:Y:S01]  /*5be0*/  IMAD.MOV.U32 R47, RZ, RZ, R30 ;  /* 0x000000ffff2f7224 */ /* 0x000fe200078e001e */
[----:B------:R-:W-:Y:S01]  /*5bf0*/  MOV R42, R31 ;  /* 0x0000001f002a7202 */ /* 0x000fe20000000f00 */
[C---:B------:R-:W-:Y:S03]  /*5c00*/  IMMA.16816.S8.S8 R68, R2.reuse.ROW, R235.COL, R68 ;  /* 0x000000eb02447237 */ /* 0x040fe60000405444 */
[----:B------:R-:W-:Y:S01]  /*5c10*/  IMAD.MOV.U32 R63, RZ, RZ, R46 ;  /* 0x000000ffff3f7224 */ /* 0x000fe200078e002e */
[----:B------:R-:W-:Y:S01]  /*5c20*/  MOV R62, R42 ;  /* 0x0000002a003e7202 */ /* 0x000fe20000000f00 */
[----:B------:R-:W-:Y:S01]  /*5c30*/  IMAD.MOV.U32 R46, RZ, RZ, R35 ;  /* 0x000000ffff2e7224 */ /* 0x000fe200078e0023 */
[----:B------:R-:W-:Y:S01]  /*5c40*/  MOV R35, R22 ;  /* 0x0000001600237202 */ /* 0x000fe20000000f00 */
[----:B------:R-:W-:Y:S01]  /*5c50*/  IMAD.MOV.U32 R22, RZ, RZ, R246 ;  /* 0x000000ffff167224 */ /* 0x000fe200078e00f6 */
[C---:B------:R-:W-:Y:S02]  /*5c60*/  IMMA.16816.S8.S8 R72, R2.reuse.ROW, R239.COL, R72 ;  /* 0x000000ef02487237 */ /* 0x040fe40000405448 */
[----:B------:R-:W-:Y:S01]  /*5c70*/  MOV R246, R242 ;  /* 0x000000f200f67202 */ /* 0x000fe20000000f00 */
[----:B------:R-:W-:Y:S02]  /*5c80*/  IMAD.MOV.U32 R66, RZ, RZ, R46 ;  /* 0x000000ffff427224 */ /* 0x000fe400078e002e */
[----:B------:R-:W-:Y:S01]  /*5c90*/  IMAD.MOV.U32 R67, RZ, RZ, R47 ;  /* 0x000000ffff437224 */ /* 0x000fe200078e002f */
[----:B------:R-:W-:Y:S01]  /*5ca0*/  MOV R47, R35 ;  /* 0x00000023002f7202 */ /* 0x000fe20000000f00 */
[----:B------:R-:W-:Y:S01]  /*5cb0*/  IMAD.MOV.U32 R35, RZ, RZ, R15 ;  /* 0x000000ffff237224 */ /* 0x000fe200078e000f */
[C---:B------:R-:W-:Y:S02]  /*5cc0*/  IMMA.16816.S8.S8 R76, R2.reuse.ROW, R55.COL, R76 ;  /* 0x00000037024c7237 */ /* 0x040fe4000040544c */
[----:B------:R-:W-:Y:S02]  /*5cd0*/  IMAD.MOV.U32 R6, RZ, RZ, R99 ;  /* 0x000000ffff067224 */ /* 0x000fe400078e0063 */
[----:B------:R-:W-:Y:S02]  /*5ce0*/  IMAD.MOV.U32 R70, RZ, RZ, R54 ;  /* 0x000000ffff467224 */ /* 0x000fe400078e0036 */
[----:B------:R-:W-:Y:S02]  /*5cf0*/  IMAD.MOV.U32 R30, RZ, RZ, R0 ;  /* 0x000000ffff1e7224 */ /* 0x000fe400078e0000 */
[----:B------:R-:W-:Y:S01]  /*5d00*/  MOV R74, R58 ;  /* 0x0000003a004a7202 */ /* 0x000fe20000000f00 */
[----:B------:R-:W-:Y:S01]  /*5d10*/  IMAD.MOV.U32 R75, RZ, RZ, R59 ;  /* 0x000000ffff4b7224 */ /* 0x000fe200078e003b */
[----:B------:R-:W-:Y:S01]  /*5d20*/  MOV R59, R26 ;  /* 0x0000001a003b7202 */ /* 0x000fe20000000f00 */
[----:B------:R-:W-:Y:S01]  /*5d30*/  IMAD.MOV.U32 R31, RZ, RZ, R23 ;  /* 0x000000ffff1f7224 */ /* 0x000fe200078e0017 */
[----:B-1----:R-:W1:Y:S01]  /*5d40*/  S2R R0, SR_TID.X ;  /* 0x0000000000007919 */ /* 0x002e620000002100 */
[----:B------:R-:W-:Y:S02]  /*5d50*/  IMAD.MOV.U32 R23, RZ, RZ, R247 ;  /* 0x000000ffff177224 */ /* 0x000fe400078e00f7 */
[----:B------:R-:W-:Y:S01]  /*5d60*/  IMAD.MOV.U32 R247, RZ, RZ, R243 ;  /* 0x000000fffff77224 */ /* 0x000fe200078e00f3 */
[----:B------:R-:W-:Y:S01]  /*5d70*/  MOV R79, R135 ;  /* 0x00000087004f7202 */ /* 0x000fe20000000f00 */
[----:B------:R-:W-:Y:S01]  /*5d80*/  IMAD.MOV.U32 R42, RZ, RZ, R31 ;  /* 0x000000ffff2a7224 */ /* 0x000fe200078e001f */
[----:B------:R-:W-:Y:S01]  /*5d90*/  CS2R R242, SRZ ;  /* 0x0000000000f27805 */ /* 0x000fe2000001ff00 */
[----:B------:R-:W-:Y:S02]  /*5da0*/  IMAD.MOV.U32 R31, RZ, RZ, R247 ;  /* 0x000000ffff1f7224 */ /* 0x000fe400078e00f7 */
[----:B------:R-:W-:Y:S02]  /*5db0*/  IMAD.MOV.U32 R49, RZ, RZ, R35 ;  /* 0x000000ffff317224 */ /* 0x000fe400078e0023 */
[C---:B------:R-:W-:Y:S02]  /*5dc0*/  IMMA.16816.S8.S8 R80, R2.reuse.ROW, R79.COL, R80 ;  /* 0x0000004f02507237 */ /* 0x040fe40000405450 */
[----:B------:R-:W-:Y:S01]  /*5dd0*/  IMAD.MOV.U32 R135, RZ, RZ, R98 ;  /* 0x000000ffff877224 */ /* 0x000fe200078e0062 */
[----:B------:R-:W-:Y:S03]  /*5de0*/  CS2R R98, SRZ ;  /* 0x0000000000627805 */ /* 0x000fe6000001ff00 */
[----:B------:R-:W-:Y:S01]  /*5df0*/  IMAD.MOV.U32 R195, RZ, RZ, R135 ;  /* 0x000000ffffc37224 */ /* 0x000fe200078e0087 */
[----:B------:R-:W-:Y:S01]  /*5e00*/  CS2R R134, SRZ ;  /* 0x0000000000867805 */ /* 0x000fe2000001ff00 */
[C---:B------:R-:W-:Y:S08]  /*5e10*/  IMMA.16816.S8.S8 R84, R2.reuse.ROW, R251.COL, R84 ;  /* 0x000000fb02547237 */ /* 0x040ff00000405454 */
[C---:B------:R-:W-:Y:S03]  /*5e20*/  IMMA.16816.S8.S8 R88, R2.reuse.ROW, R50.COL, R88 ;  /* 0x0000003202587237 */ /* 0x040fe60000405458 */
[----:B------:R-:W-:Y:S02]  /*5e30*/  IMAD.MOV.U32 R83, RZ, RZ, R63 ;  /* 0x000000ffff537224 */ /* 0x000fe400078e003f */
[----:B------:R-:W-:Y:S02]  /*5e40*/  IMAD.MOV.U32 R63, RZ, RZ, R43 ;  /* 0x000000ffff3f7224 */ /* 0x000fe400078e002b */
[----:B------:R-:W-:Y:S01]  /*5e50*/  IMAD.MOV.U32 R43, RZ, RZ, R30 ;  /* 0x000000ffff2b7224 */ /* 0x000fe200078e001e */
[----:B------:R-:W-:Y:S03]  /*5e60*/  IMMA.16816.S8.S8 R92, R2.ROW, R38.COL, R92 ;  /* 0x00000026025c7237 */ /* 0x000fe6000040545c */
[----:B------:R-:W-:Y:S02]  /*5e70*/  MOV R30, R246 ;  /* 0x000000f6001e7202 */ /* 0x000fe40000000f00 */
[----:B------:R-:W-:Y:S03]  /*5e80*/  MOV R2, R182 ;  /* 0x000000b600027202 */ /* 0x000fe60000000f00 */
        /* <DEDUP_REMOVED lines=32> */
[----:B------:R-:W-:Y:S05]  /*6090*/  IMAD.MOV.U32 R2, RZ, RZ, R39 ;  /* 0x000000ffff027224 */ /* 0x000fea00078e0027 */
[----:B------:R-:W-:Y:S04]  /*60a0*/  IMMA.16816.S8.S8 R192, R6.ROW, R34.COL, R192 ;  /* 0x0000002206c07237 */ /* 0x000fe800004054c0 */
[----:B------:R-:W-:Y:S01]  /*60b0*/  MOV R6, R39 ;  /* 0x0000002700067202 */ /* 0x000fe20000000f00 */
[----:B------:R-:W-:Y:S02]  /*60c0*/  IMAD.MOV.U32 R39, RZ, RZ, R11 ;  /* 0x000000ffff277224 */ /* 0x000fe400078e000b */
[----:B------:R-:W-:Y:S01]  /*60d0*/  IMAD.MOV.U32 R11, RZ, RZ, R226 ;  /* 0x000000ffff0b7224 */ /* 0x000fe200078e00e2 */
[C---:B------:R-:W-:Y:S01]  /*60e0*/  IMMA.16816.S8.S8 R196, R2.reuse.ROW, R235.COL, R196 ;  /* 0x000000eb02c47237 */ /* 0x040fe200004054c4 */
[----:B------:R-:W-:Y:S07]  /*60f0*/  CS2R R226, SRZ ;  /* 0x0000000000e27805 */ /* 0x000fee000001ff00 */
[C---:B------:R-:W-:Y:S08]  /*6100*/  IMMA.16816.S8.S8 R200, R2.reuse.ROW, R239.COL, R200 ;  /* 0x000000ef02c87237 */ /* 0x040ff000004054c8 */
[C---:B------:R-:W-:Y:S08]  /*6110*/  IMMA.16816.S8.S8 R204, R2.reuse.ROW, R55.COL, R204 ;  /* 0x0000003702cc7237 */ /* 0x040ff000004054cc */
[C---:B------:R-:W-:Y:S08]  /*6120*/  IMMA.16816.S8.S8 R208, R2.reuse.ROW, R79.COL, R208 ;  /* 0x0000004f02d07237 */ /* 0x040ff000004054d0 */
[C---:B------:R-:W-:Y:S08]  /*6130*/  IMMA.16816.S8.S8 R212, R2.reuse.ROW, R251.COL, R212 ;  /* 0x000000fb02d47237 */ /* 0x040ff000004054d4 */
[C---:B------:R-:W-:Y:S08]  /*6140*/  IMMA.16816.S8.S8 R216, R2.reuse.ROW, R50.COL, R216 ;  /* 0x0000003202d87237 */ /* 0x040ff000004054d8 */
[----:B------:R-:W-:Y:S03]  /*6150*/  IMMA.16816.S8.S8 R220, R2.ROW, R38.COL, R220 ;  /* 0x0000002602dc7237 */ /* 0x000fe600004054dc */
[-C--:B------:R-:W-:Y:S05]  /*6160*/  MOV R2, R18.reuse ;  /* 0x0000001200027202 */ /* 0x080fea0000000f00 */
[----:B------:R-:W-:Y:S04]  /*6170*/  IMMA.16816.S8.S8 R224, R6.ROW, R34.COL, R224 ;  /* 0x0000002206e07237 */ /* 0x000fe800004054e0 */
[----:B------:R-:W-:Y:S04]  /*6180*/  IMAD.MOV.U32 R6, RZ, RZ, R18 ;  /* 0x000000ffff067224 */ /* 0x000fe800078e0012 */
[C---:B------:R-:W-:Y:S01]  /*6190*/  IMMA.16816.S8.S8 R228, R2.reuse.ROW, R235.COL, R228 ;  /* 0x000000eb02e47237 */ /* 0x040fe200004054e4 */
[----:B------:R-:W-:Y:S07]  /*61a0*/  CS2R R234, SRZ ;  /* 0x0000000000ea7805 */ /* 0x000fee000001ff00 */
[C---:B------:R-:W-:Y:S01]  /*61b0*/  IMMA.16816.S8.S8 R232, R2.reuse.ROW, R239.COL, R232 ;  /* 0x000000ef02e87237 */ /* 0x040fe200004054e8 */
[----:B------:R-:W-:Y:S07]  /*61c0*/  CS2R R238, SRZ ;  /* 0x0000000000ee7805 */ /* 0x000fee000001ff00 */
[C---:B------:R-:W-:Y:S02]  /*61d0*/  IMMA.16816.S8.S8 R236, R2.reuse.ROW, R55.COL, R236 ;  /* 0x0000003702ec7237 */ /* 0x040fe400004054ec */
[----:B------:R-:W-:Y:S01]  /*61e0*/  IMAD.MOV.U32 R55, RZ, RZ, R51 ;  /* 0x000000ffff377224 */ /* 0x000fe200078e0033 */
[----:B------:R-:W-:Y:S01]  /*61f0*/  MOV R51, R39 ;  /* 0x0000002700337202 */ /* 0x000fe20000000f00 */
[----:B------:R-:W-:Y:S02]  /*6200*/  IMAD.MOV.U32 R39, RZ, RZ, R27 ;  /* 0x000000ffff277224 */ /* 0x000fe400078e001b */
[----:B------:R-:W-:Y:S01]  /*6210*/  IMAD.MOV.U32 R27, RZ, RZ, R10 ;  /* 0x000000ffff1b7224 */ /* 0x000fe200078e000a */
[----:B------:R-:W-:Y:S01]  /*6220*/  MOV R71, R51 ;  /* 0x0000003300477202 */ /* 0x000fe20000000f00 */
[----:B------:R-:W-:Y:S01]  /*6230*/  IMAD.MOV.U32 R58, RZ, RZ, R39 ;  /* 0x000000ffff3a7224 */ /* 0x000fe200078e0027 */
[----:B------:R-:W-:Y:S01]  /*6240*/  IMMA.16816.S8.S8 R240, R2.ROW, R79.COL, R240 ;  /* 0x0000004f02f07237 */ /* 0x000fe200004054f0 */
[----:B------:R-:W-:Y:S01]  /*6250*/  IMAD.U32 R3, RZ, RZ, UR4 ;  /* 0x00000004ff037e24 */ /* 0x000fe2000f8e00ff */
[----:B------:R-:W-:Y:S01]  /*6260*/  MOV R79, R75 ;  /* 0x0000004b004f7202 */ /* 0x000fe20000000f00 */
[----:B------:R-:W-:Y:S02]  /*6270*/  IMAD.MOV.U32 R51, RZ, RZ, R27 ;  /* 0x000000ffff337224 */ /* 0x000fe400078e001b */
[----:B------:R-:W3:Y:S01]  /*6280*/  LDL.LU.64 R26, [R1+0x88] ;  /* 0x00008800011a7983 */ /* 0x000ee20000300a00 */
[----:B------:R-:W-:Y:S02]  /*6290*/  IMAD.MOV.U32 R75, RZ, RZ, R71 ;  /* 0x000000ffff4b7224 */ /* 0x000fe400078e0047 */
[----:B------:R-:W-:Y:S01]  /*62a0*/  IMAD.MOV.U32 R71, RZ, RZ, R67 ;  /* 0x000000ffff477224 */ /* 0x000fe200078e0043 */
[----:B------:R-:W-:Y:S01]  /*62b0*/  MOV R67, R63 ;  /* 0x0000003f00437202 */ /* 0x000fe20000000f00 */
[----:B------:R-:W-:Y:S01]  /*62c0*/  IMAD.MOV.U32 R63, RZ, RZ, R59 ;  /* 0x000000ffff3f7224 */ /* 0x000fe200078e003b */
[----:B------:R-:W4:Y:S01]  /*62d0*/  LDL.LU R15, [R1+0x80] ;  /* 0x00008000010f7983 */ /* 0x000f220000300800 */
[----:B------:R-:W-:Y:S01]  /*62e0*/  MOV R48, R51 ;  /* 0x0000003300307202 */ /* 0x000fe20000000f00 */
[C---:B-1----:R-:W-:Y:S01]  /*62f0*/  IMAD.SHL.U32 R10, R0.reuse, 0x10, RZ ;  /* 0x00000010000a7824 */ /* 0x042fe200078e00ff */
[----:B------:R-:W-:Y:S01]  /*6300*/  SHF.L.U32 R0, R0, 0x2, RZ ;  /* 0x0000000200007819 */ /* 0x000fe200000006ff */
[----:B------:R-:W3:Y:S03]  /*6310*/  LDL.LU R54, [R1+0xa8] ;  /* 0x0000a80001367983 */ /* 0x000ee60000300800 */
[----:B------:R-:W-:Y:S01]  /*6320*/  LOP3.LUT R0, R0, 0xf80, RZ, 0xc0, !PT ;  /* 0x00000f8000007812 */ /* 0x000fe200078ec0ff */
[----:B------:R-:W3:Y:S03]  /*6330*/  LDL.LU R39, [R1+0x84] ;  /* 0x0000840001277983 */ /* 0x000ee60000300800 */
[----:B------:R-:W-:Y:S01]  /*6340*/  LOP3.LUT R0, R0, 0x70, R10, 0xf8, !PT ;  /* 0x0000007000007812 */ /* 0x000fe200078ef80a */
[----:B------:R-:W3:Y:S01]  /*6350*/  LDL.LU R46, [R1+0xb8] ;  /* 0x0000b800012e7983 */ /* 0x000ee20000300800 */
[----:B------:R-:W-:Y:S02]  /*6360*/  MOV R10, R18 ;  /* 0x00000012000a7202 */ /* 0x000fe40000000f00 */
[----:B--2---:R-:W-:Y:S01]  /*6370*/  IADD3 R0, PT, PT, R0, UR4, R20 ;  /* 0x0000000400007c10 */ /* 0x004fe2000fffe014 */
[----:B------:R-:W2:Y:S04]  /*6380*/  LDL.LU R246, [R1+0xc8] ;  /* 0x0000c80001f67983 */ /* 0x000ea80000300800 */
[----:B------:R-:W2:Y:S04]  /*6390*/  LDL.LU R247, [R1+0xc4] ;  /* 0x0000c40001f77983 */ /* 0x000ea80000300800 */
[----:B------:R-:W2:Y:S04]  /*63a0*/  LDL.LU R78, [R1+0x98] ;  /* 0x00009800014e7983 */ /* 0x000ea80000300800 */
[----:B------:R-:W2:Y:S04]  /*63b0*/  LDL.LU R82, [R1+0xa4] ;  /* 0x0000a40001527983 */ /* 0x000ea80000300800 */
[----:B------:R-:W-:Y:S04]  /*63c0*/  STS [R0+0x2000], R83 ;  /* 0x0020005300007388 */ /* 0x000fe80000000800 */
[----:B------:R-:W-:Y:S04]  /*63d0*/  STS [R0+0x800], R63 ;  /* 0x0008003f00007388 */ /* 0x000fe80000000800 */
[----:B------:R0:W-:Y:S04]  /*63e0*/  STS [R0+0x9c00], R43 ;  /* 0x009c002b00007388 */ /* 0x0001e80000000800 */
[----:B------:R-:W-:Y:S04]  /*63f0*/  STS [R0+0x2400], R79 ;  /* 0x0024004f00007388 */ /* 0x000fe80000000800 */
[----:B------:R-:W-:Y:S04]  /*6400*/  STS [R0+0x2800], R75 ;  /* 0x0028004b00007388 */ /* 0x000fe80000000800 */
[----:B------:R-:W-:Y:S04]  /*6410*/  STS [R0+0xc00], R71 ;  /* 0x000c004700007388 */ /* 0x000fe80000000800 */
[----:B------:R-:W-:Y:S04]  /*6420*/  STS [R0+0x2c00], R67 ;  /* 0x002c004300007388 */ /* 0x000fe80000000800 */
[----:B------:R-:W-:Y:S01]  /*6430*/  STS [R0+0x9400], R47 ;  /* 0x0094002f00007388 */ /* 0x000fe20000000800 */
[C---:B0-----:R-:W-:Y:S01]  /*6440*/  LOP3.LUT R43, R252.reuse, 0x1f, RZ, 0xc0, !PT ;  /* 0x0000001ffc2b7812 */ /* 0x041fe200078ec0ff */
[----:B----4-:R-:W-:Y:S01]  /*6450*/  IMAD.MOV.U32 R35, RZ, RZ, R15 ;  /* 0x000000ffff237224 */ /* 0x010fe200078e000f */
[----:B------:R-:W-:Y:S04]  /*6460*/  MOV R15, RZ ;  /* 0x000000ff000f7202 */ /* 0x000fe80000000f00 */
[----:B------:R-:W-:Y:S02]  /*6470*/  LOP3.LUT R35, R35, 0x1, RZ, 0x3c, !PT ;  /* 0x0000000123237812 */ /* 0x000fe400078e3cff */
[----:B---3--:R-:W-:Y:S01]  /*6480*/  LOP3.LUT R2, R39, 0x2000, RZ, 0x3c, !PT ;  /* 0x0000200027027812 */ /* 0x008fe200078e3cff */
[----:B------:R-:W-:Y:S01]  /*6490*/  STS [R0+0x8c00], R46 ;  /* 0x008c002e00007388 */ /* 0x000fe20000000800 */
[----:B--2---:R-:W-:Y:S05]  /*64a0*/  IMAD.MOV.U32 R59, RZ, RZ, R246 ;  /* 0x000000ffff3b7224 */ /* 0x004fea00078e00f6 */
[----:B------:R-:W-:Y:S01]  /*64b0*/  MOV R63, R59 ;  /* 0x0000003b003f7202 */ /* 0x000fe20000000f00 */
[----:B------:R-:W-:Y:S01]  /*64c0*/  IMAD.MOV.U32 R59, RZ, RZ, R55 ;  /* 0x000000ffff3b7224 */ /* 0x000fe200078e0037 */
[----:B------:R0:W-:Y:S01]  /*64d0*/  STS [R0+0x3000], R78 ;  /* 0x0030004e00007388 */ /* 0x0001e20000000800 */
[----:B------:R-:W-:Y:S03]  /*64e0*/  IMAD.MOV.U32 R55, RZ, RZ, R250 ;  /* 0x000000ffff377224 */ /* 0x000fe600078e00fa */
[----:B------:R1:W-:Y:S04]  /*64f0*/  STS [R0], R82 ;  /* 0x0000005200007388 */ /* 0x0003e80000000800 */
[----:B------:R-:W-:Y:S04]  /*6500*/  STS [R0+0x8000], R63 ;  /* 0x0080003f00007388 */ /* 0x000fe80000000800 */
[----:B------:R-:W-:Y:S04]  /*6510*/  STS [R0+0x9000], R59 ;  /* 0x0090003b00007388 */ /* 0x000fe80000000800 */
[----:B------:R-:W-:Y:S01]  /*6520*/  STS [R0+0x8400], R55 ;  /* 0x0084003700007388 */ /* 0x000fe20000000800 */
[----:B0-----:R-:W-:Y:S02]  /*6530*/  IMAD.MOV.U32 R78, RZ, RZ, R74 ;  /* 0x000000ffff4e7224 */ /* 0x001fe400078e004a */
[----:B------:R-:W-:Y:S01]  /*6540*/  IMAD.MOV.U32 R74, RZ, RZ, R70 ;  /* 0x000000ffff4a7224 */ /* 0x000fe200078e0046 */
[----:B------:R-:W-:Y:S01]  /*6550*/  MOV R70, R66 ;  /* 0x0000004200467202 */ /* 0x000fe20000000f00 */
[----:B-1----:R-:W2:Y:S01]  /*6560*/  LDL.LU R82, [R1+0xa0] ;  /* 0x0000a00001527983 */ /* 0x002ea20000300800 */
[----:B------:R-:W-:Y:S02]  /*6570*/  IMAD.MOV.U32 R66, RZ, RZ, R62 ;  /* 0x000000ffff427224 */ /* 0x000fe400078e003e */
[----:B------:R-:W-:Y:S01]  /*6580*/  IMAD.MOV.U32 R62, RZ, RZ, R58 ;  /* 0x000000ffff3e7224 */ /* 0x000fe200078e003a */
[----:B------:R-:W3:Y:S01]  /*6590*/  LDL.LU R83, [R1+0xb4] ;  /* 0x0000b40001537983 */ /* 0x000ee20000300800 */
[----:B------:R-:W-:Y:S01]  /*65a0*/  MOV R58, R54 ;  /* 0x00000036003a7202 */ /* 0x000fe20000000f00 */
[----:B------:R-:W-:Y:S01]  /*65b0*/  IMAD.MOV.U32 R54, RZ, RZ, R247 ;  /* 0x000000ffff367224 */ /* 0x000fe200078e00f7 */
[----:B------:R-:W-:Y:S01]  /*65c0*/  CS2R R246, SRZ ;  /* 0x0000000000f67805 */ /* 0x000fe2000001ff00 */
[----:B------:R-:W-:Y:S04]  /*65d0*/  STS [R0+0x1400], R78 ;  /* 0x0014004e00007388 */ /* 0x000fe80000000800 */
[----:B------:R0:W-:Y:S02]  /*65e0*/  STS [R0+0x1800], R58 ;  /* 0x0018003a00007388 */ /* 0x0001e40000000800 */
[----:B------:R-:W-:Y:S01]  /*65f0*/  IMMA.16816.S8.S8 R244, R6.ROW, R251.COL, R244 ;  /* 0x000000fb06f47237 */ /* 0x000fe200004054f4 */
[----:B------:R-:W-:Y:S01]  /*6600*/  CS2R R250, SRZ ;  /* 0x0000000000fa7805 */ /* 0x000fe2000001ff00 */
[----:B------:R-:W-:Y:S01]  /*6610*/  STS [R0+0x3400], R74 ;  /* 0x0034004a00007388 */ /* 0x000fe20000000800 */
[----:B------:R-:W-:Y:S03]  /*6620*/  SHF.L.U32 R6, R252, 0x5, RZ ;  /* 0x00000005fc067819 */ /* 0x000fe600000006ff */
[----:B------:R-:W-:Y:S01]  /*6630*/  STS [R0+0x3800], R70 ;  /* 0x0038004600007388 */ /* 0x000fe20000000800 */
[----:B------:R-:W-:Y:S03]  /*6640*/  LOP3.LUT R6, R6, 0x400, RZ, 0xc0, !PT ;  /* 0x0000040006067812 */ /* 0x000fe600078ec0ff */
[----:B------:R-:W-:Y:S04]  /*6650*/  STS [R0+0x1c00], R66 ;  /* 0x001c004200007388 */ /* 0x000fe80000000800 */
[----:B------:R-:W-:Y:S01]  /*6660*/  STS [R0+0x3c00], R62 ;  /* 0x003c003e00007388 */ /* 0x000fe20000000800 */
[----:B0-----:R-:W-:Y:S01]  /*6670*/  IMAD.MOV.U32 R58, RZ, RZ, R54 ;  /* 0x000000ffff3a7224 */ /* 0x001fe200078e0036 */
[----:B------:R-:W-:Y:S01]  /*6680*/  MOV R54, R11 ;  /* 0x0000000b00367202 */ /* 0x000fe20000000f00 */
[----:B------:R-:W-:Y:S03]  /*6690*/  IMAD.MOV.U32 R11, RZ, RZ, RZ ;  /* 0x000000ffff0b7224 */ /* 0x000fe600078e00ff */
[----:B------:R-:W-:Y:S04]  /*66a0*/  STS [R0+0x8800], R58 ;  /* 0x0088003a00007388 */ /* 0x000fe80000000800 */
[----:B------:R-:W-:Y:S01]  /*66b0*/  STS [R0+0x9800], R54 ;  /* 0x0098003600007388 */ /* 0x000fe20000000800 */
[----:B------:R-:W-:Y:S01]  /*66c0*/  IMMA.16816.S8.S8 R248, R10.ROW, R50.COL, R248 ;  /* 0x000000320af87237 */ /* 0x000fe200004054f8 */
[----:B------:R-:W-:Y:S03]  /*66d0*/  CS2R R50, SRZ ;  /* 0x0000000000327805 */ /* 0x000fe6000001ff00 */
[C---:B------:R-:W-:Y:S01]  /*66e0*/  IMAD.SHL.U32 R11, R252.reuse, 0x10, RZ ;  /* 0x00000010fc0b7824 */ /* 0x040fe200078e00ff */
[----:B------:R-:W-:Y:S03]  /*66f0*/  LOP3.LUT R252, R252, 0x3c0, RZ, 0xc0, !PT ;  /* 0x000003c0fcfc7812 */ /* 0x000fe600078ec0ff */
[----:B------:R-:W-:Y:S01]  /*6700*/  IMMA.16816.S8.S8 R48, R14.ROW, R38.COL, R48 ;  /* 0x000000260e307237 */ /* 0x000fe20000405430 */
[----:B------:R-:W-:Y:S03]  /*6710*/  CS2R R38, SRZ ;  /* 0x0000000000267805 */ /* 0x000fe6000001ff00 */
[----:B------:R-:W-:Y:S02]  /*6720*/  IADD3 R252, PT, PT, R43, R252, RZ ;  /* 0x000000fc2bfc7210 */ /* 0x000fe40007ffe0ff */
[----:B------:R-:W-:Y:S02]  /*6730*/  LOP3.LUT R11, R11, 0x1f0, RZ, 0xc0, !PT ;  /* 0x000001f00b0b7812 */ /* 0x000fe400078ec0ff */
[----:B------:R-:W-:Y:S04]  /*6740*/  IMMA.16816.S8.S8 R36, R18.ROW, R34.COL, R36 ;  /* 0x0000002212247237 */ /* 0x000fe80000405424 */
[----:B------:R-:W-:Y:S01]  /*6750*/  IMAD.SHL.U32 R252, R252, 0x10, RZ ;  /* 0x00000010fcfc7824 */ /* 0x000fe200078e00ff */
[----:B------:R-:W-:Y:S01]  /*6760*/  IADD3 R2, PT, PT, R2, R6, R11 ;  /* 0x0000000602027210 */ /* 0x000fe20007ffe00b */
[----:B------:R-:W-:Y:S03]  /*6770*/  IMAD.MOV.U32 R34, RZ, RZ, R26 ;  /* 0x000000ffff227224 */ /* 0x000fe600078e001a */
[----:B------:R-:W-:Y:S02]  /*6780*/  IADD3 R2, PT, PT, R3, 0x8000, R2 ;  /* 0x0000800003027810 */ /* 0x000fe40007ffe002 */
[----:B------:R-:W-:Y:S01]  /*6790*/  IMAD.MOV.U32 R10, RZ, RZ, R49 ;  /* 0x000000ffff0a7224 */ /* 0x000fe200078e0031 */
[----:B------:R-:W-:Y:S01]  /*67a0*/  IADD3 R19, P1, PT, R34, 0x40, RZ ;  /* 0x0000004022137810 */ /* 0x000fe20007f3e0ff */
[----:B------:R-:W-:Y:S02]  /*67b0*/  IMAD.MOV.U32 R7, RZ, RZ, R48 ;  /* 0x000000ffff077224 */ /* 0x000fe400078e0030 */
[----:B------:R0:W5:Y:S01]  /*67c0*/  LDL.LU.64 R48, [R1+0xe0] ;  /* 0x0000e00001307983 */ /* 0x0001620000300a00 */
[----:B------:R-:W-:Y:S01]  /*67d0*/  MOV R38, R22 ;  /* 0x0000001600267202 */ /* 0x000fe20000000f00 */
[----:B------:R-:W-:Y:S02]  /*67e0*/  IMAD.MOV.U32 R39, RZ, RZ, R23 ;  /* 0x000000ffff277224 */ /* 0x000fe400078e0017 */
[----:B------:R-:W-:Y:S01]  /*67f0*/  IMAD.MOV.U32 R6, RZ, RZ, R37 ;  /* 0x000000ffff067224 */ /* 0x000fe200078e0025 */
[----:B------:R-:W-:Y:S02]  /*6800*/  MOV R3, R36 ;  /* 0x0000002400037202 */ /* 0x000fe40000000f00 */
[----:B------:R0:W5:Y:S06]  /*6810*/  LDL.LU.64 R36, [R1+0xd8] ;  /* 0x0000d80001247983 */ /* 0x00016c0000300a00 */
[----:B------:R1:W-:Y:S04]  /*6820*/  STL [R1+0x80], R35 ;  /* 0x0000802301007387 */ /* 0x0003e80000100800 */
[----:B------:R-:W-:Y:S04]  /*6830*/  STL [R1+0x4], R10 ;  /* 0x0000040a01007387 */ /* 0x000fe80000100800 */
[----:B------:R-:W-:Y:S04]  /*6840*/  STL [R1], R7 ;  /* 0x0000000701007387 */ /* 0x000fe80000100800 */
[----:B------:R4:W-:Y:S04]  /*6850*/  STL [R1+0xc], R6 ;  /* 0x00000c0601007387 */ /* 0x0009e80000100800 */
[----:B------:R0:W-:Y:S01]  /*6860*/  STL [R1+0x8], R3 ;  /* 0x0000080301007387 */ /* 0x0001e20000100800 */
[----:B-1----:R-:W-:Y:S04]  /*6870*/  IMAD.MOV.U32 R35, RZ, RZ, R27 ;  /* 0x000000ffff237224 */ /* 0x002fe800078e001b */
[----:B------:R-:W-:Y:S01]  /*6880*/  IMAD.X R18, RZ, RZ, R35, P1 ;  /* 0x000000ffff127224 */ /* 0x000fe200008e0623 */
[----:B----4-:R-:W-:Y:S05]  /*6890*/  IADD3 R6, P2, PT, R38, 0x40, RZ ;  /* 0x0000004026067810 */ /* 0x010fea0007f5e0ff */
[----:B0-----:R-:W-:Y:S01]  /*68a0*/  IMAD.X R3, RZ, RZ, R39, P2 ;  /* 0x000000ffff037224 */ /* 0x001fe200010e0627 */
[----:B--2---:R-:W-:Y:S04]  /*68b0*/  STS [R0+0x1000], R82 ;  /* 0x0010005200007388 */ /* 0x004fe80000000800 */
[----:B---3--:R0:W-:Y:S01]  /*68c0*/  STS [R0+0x400], R83 ;  /* 0x0004005300007388 */ /* 0x0081e20000000800 */
[----:B------:R-:W-:Y:S01]  /*68d0*/  BAR.SYNC.DEFER_BLOCKING 0x0 ;  /* 0x0000000000007b1d */ /* 0x000fe20000010000 */
[----:B0-----:R-:W-:Y:S04]  /*68e0*/  LOP3.LUT R0, R42, 0x4000, RZ, 0x3c, !PT ;  /* 0x000040002a007812 */ /* 0x001fe800078e3cff */
[----:B------:R-:W-:Y:S05]  /*68f0*/  IADD3 R0, PT, PT, R0, UR4, R252 ;  /* 0x0000000400007c10 */ /* 0x000fea000fffe0fc */
[----:B------:R-:W0:Y:S01]  /*6900*/  LDSM.16.M88.4 R20, [R0] ;  /* 0x000000000014783b */ /* 0x000e220000000200 */
[----:B------:R-:W1:Y:S01]  /*6910*/  LDC R252, c[0x0][0x3a0] ;  /* 0x0000e800fffc7b82 */ /* 0x000e620000000800 */
[----:B0-----:R-:W-:Y:S01]  /*6920*/  IMAD.MOV.U32 R27, RZ, RZ, R23 ;  /* 0x000000ffff1b7224 */ /* 0x001fe200078e0017 */
[----:B------:R-:W-:Y:S01]  /*6930*/  MOV R26, R22 ;  /* 0x00000016001a7202 */ /* 0x000fe20000000f00 */
[----:B------:R-:W-:Y:S02]  /*6940*/  IMAD.MOV.U32 R15, RZ, RZ, R21 ;  /* 0x000000ffff0f7224 */ /* 0x000fe400078e0015 */
[----:B------:R-:W-:Y:S02]  /*6950*/  IMAD.MOV.U32 R14, RZ, RZ, R20 ;  /* 0x000000ffff0e7224 */ /* 0x000fe400078e0014 */
[----:B------:R-:W0:Y:S01]  /*6960*/  LDSM.16.M88.4 R20, [R0+0x200] ;  /* 0x000200000014783b */ /* 0x000e220000000200 */
[----:B------:R-:W-:Y:S01]  /*6970*/  IMAD.MOV.U32 R130, RZ, RZ, R27 ;  /* 0x000000ffff827224 */ /* 0x000fe200078e001b */
[----:B------:R-:W-:Y:S01]  /*6980*/  MOV R66, R15 ;  /* 0x0000000f00427202 */ /* 0x000fe20000000f00 */
[----:B------:R-:W-:Y:S01]  /*6990*/  IMAD.MOV.U32 R98, RZ, RZ, R26 ;  /* 0x000000ffff627224 */ /* 0x000fe200078e001a */
[----:B0-----:R-:W-:Y:S01]  /*69a0*/  MOV R11, R23 ;  /* 0x00000017000b7202 */ /* 0x001fe20000000f00 */
[----:B------:R-:W-:Y:S01]  /*69b0*/  IMAD.MOV.U32 R10, RZ, RZ, R22 ;  /* 0x000000ffff0a7224 */ /* 0x000fe200078e0016 */
[----:B------:R-:W-:Y:S01]  /*69c0*/  MOV R0, R20 ;  /* 0x0000001400007202 */ /* 0x000fe20000000f00 */
[----:B------:R-:W-:Y:S02]  /*69d0*/  IMAD.MOV.U32 R7, RZ, RZ, R21 ;  /* 0x000000ffff077224 */ /* 0x000fe400078e0015 */
[----:B------:R-:W0:Y:S01]  /*69e0*/  LDSM.16.M88.4 R20, [R2] ;  /* 0x000000000214783b */ /* 0x000e220000000200 */
[----:B------:R-:W-:Y:S02]  /*69f0*/  IMAD.MOV.U32 R226, RZ, RZ, R10 ;  /* 0x000000ffffe27224 */ /* 0x000fe400078e000a */
[----:B------:R-:W-:Y:S01]  /*6a00*/  MOV R194, R7 ;  /* 0x0000000700c27202 */ /* 0x000fe20000000f00 */
[----:B------:R-:W-:Y:S04]  /*6a10*/  IMAD.MOV.U32 R162, RZ, RZ, R0 ;  /* 0x000000ffffa27224 */ /* 0x000fe800078e0000 */
[----:B0-----:R-:W-:Y:S06]  /*6a20*/  STL.64 [R1+0x20], R20 ;  /* 0x0000201401007387 */ /* 0x001fec0000100a00 */
[----:B------:R-:W-:Y:S06]  /*6a30*/  STL.64 [R1+0x28], R22 ;  /* 0x0000281601007387 */ /* 0x000fec0000100a00 */
[----:B------:R0:W2:Y:S02]  /*6a40*/  LDSM.16.M88.4 R20, [R2+0x200] ;  /* 0x000200000214783b */ /* 0x0000a40000000200 */
[----:B0-----:R-:W-:Y:S06]  /*6a50*/  IMAD.MOV.U32 R2, RZ, RZ, R14 ;  /* 0x000000ffff027224 */ /* 0x001fec00078e000e */
[----:B--2---:R0:W-:Y:S06]  /*6a60*/  STL.64 [R1+0x30], R20 ;  /* 0x0000301401007387 */ /* 0x0041ec0000100a00 */
[----:B------:R2:W-:Y:S06]  /*6a70*/  STL.64 [R1+0x38], R22 ;  /* 0x0000381601007387 */ /* 0x0005ec0000100a00 */
[----:B0-----:R0:W5:Y:S01]  /*6a80*/  LDL.LU.64 R20, [R1+0xd0] ;  /* 0x0000d00001147983 */ /* 0x0011620000300a00 */
[----:B--2---:R-:W-:Y:S05]  /*6a90*/  IADD3 R23, P0, PT, R30, 0x40, RZ ;  /* 0x000000401e177810 */ /* 0x004fea0007f1e0ff */
[----:B------:R0:W-:Y:S01]  /*6aa0*/  STL [R1+0x10], R11 ;  /* 0x0000100b01007387 */ /* 0x0001e20000100800 */
[----:B------:R-:W-:Y:S02]  /*6ab0*/  IADD3.X R22, PT, PT, RZ, R31, RZ, P0, !PT ;  /* 0x0000001fff167210 */ /* 0x000fe400007fe4ff */
[----:B-1----:R-:W-:Y:S11]  /*6ac0*/  ISETP.LE.AND P0, PT, R252, UR5, PT ;  /* 0x00000005fc007c0c */ /* 0x002ff6000bf03270 */
[----:B------:R-:W-:Y:S02]  /*6ad0*/  @!UPT UIADD3 URZ, UPT, UPT, URZ, URZ, URZ ;  /* 0x000000fffffff290 */ /* 0x000fe4000fffe0ff */
[----:B------:R-:W-:Y:S08]  /*6ae0*/  @!P0 BRA `(.L_x_1) ;  /* 0xffffffa400748947 */ /* 0x000ff0000383ffff */
.L_x_0:
[----:B------:R-:W2:Y:S01]  /*6af0*/  LDL.LU R46, [R1+0x10] ;  /* 0x00001000012e7983 */ /* 0x000ea20000300800 */
[----:B------:R-:W-:Y:S02]  /*6b00*/  MOV R3, RZ ;  /* 0x000000ff00037202 */ /* 0x000fe40000000f00 */
[----:B------:R-:W-:Y:S02]  /*6b10*/  CS2R R6, SRZ ;  /* 0x0000000000067805 */ /* 0x000fe4000001ff00 */
[----:B------:R-:W-:Y:S01]  /*6b20*/  CS2R R38, SRZ ;  /* 0x0000000000267805 */ /* 0x000fe2000001ff00 */
[----:B------:R-:W3:Y:S01]  /*6b30*/  LDL.LU R14, [R1+0x80] ;  /* 0x00008000010e7983 */ /* 0x000ee20000300800 */
[----:B------:R-:W-:Y:S02]  /*6b40*/  CS2R R70, SRZ ;  /* 0x0000000000467805 */ /* 0x000fe4000001ff00 */
[----:B------:R-:W-:Y:S02]  /*6b50*/  CS2R R102, SRZ ;  /* 0x0000000000667805 */ /* 0x000fe4000001ff00 */
[----:B------:R-:W-:Y:S01]  /*6b60*/  CS2R R134, SRZ ;  /* 0x0000000000867805 */ /* 0x000fe2000001ff00 */
[----:B------:R-:W4:Y:S01]  /*6b70*/  LDL.LU R30, [R1+0x2c] ;  /* 0x00002c00011e7983 */ /* 0x000f220000300800 */
[----:B------:R-:W-:-:S02]  /*6b80*/  CS2R R166, SRZ ;  /* 0x0000000000a67805 */ /* 0x000fc4000001ff00 */
[----:B------:R-:W-:Y:S02]  /*6b90*/  CS2R R198, SRZ ;  /* 0x0000000000c67805 */ /* 0x000fe4000001ff00 */
[----:B------:R-:W-:Y:S01]  /*6ba0*/  CS2R R230, SRZ ;  /* 0x0000000000e67805 */ /* 0x000fe2000001ff00 */
[----:B------:R-:W3:Y:S01]  /*6bb0*/  LDL.LU R43, [R1+0x24] ;  /* 0x00002400012b7983 */ /* 0x000ee20000300800 */
[----:B------:R-:W-:Y:S02]  /*6bc0*/  CS2R R74, SRZ ;  /* 0x00000000004a7805 */ /* 0x000fe4000001ff00 */
[----:B------:R-:W-:Y:S02]  /*6bd0*/  CS2R R106, SRZ ;  /* 0x00000000006a7805 */ /* 0x000fe4000001ff00 */
[----:B------:R-:W-:Y:S01]  /*6be0*/  CS2R R138, SRZ ;  /* 0x00000000008a7805 */ /* 0x000fe2000001ff00 */
[----:B------:R-:W3:Y:S01]  /*6bf0*/  LDL.LU R31, [R1+0x28] ;  /* 0x00002800011f7983 */ /* 0x000ee20000300800 */
        /* <DEDUP_REMOVED lines=11> */
[----:B0-----:R-:W3:Y:S01]  /*6cb0*/  LDL.LU R11, [R1+0x4] ;  /* 0x00000400010b7983 */ /* 0x001ee20000300800 */
[----:B------:R-:W-:Y:S02]  /*6cc0*/  CS2R R82, SRZ ;  /* 0x0000000000527805 */ /* 0x000fe4000001ff00 */
[----:B------:R-:W-:Y:S02]  /*6cd0*/  CS2R R114, SRZ ;  /* 0x0000000000727805 */ /* 0x000fe4000001ff00 */
[----:B------:R-:W-:Y:S01]  /*6ce0*/  CS2R R146, SRZ ;  /* 0x0000000000927805 */ /* 0x000fe2000001ff00 */
[----:B------:R-:W3:Y:S01]  /*6cf0*/  LDL.LU R10, [R1] ;  /* 0x00000000010a7983 */ /* 0x000ee20000300800 */
        /* <DEDUP_REMOVED lines=22> */
[----:B------:R-:W-:Y:S02]  /*6e60*/  CS2R R190, SRZ ;  /* 0x0000000000be7805 */ /* 0x000fe4000001ff00 */
[----:B------:R-:W-:Y:S01]  /*6e70*/  CS2R R222, SRZ ;  /* 0x0000000000de7805 */ /* 0x000fe2000001ff00 */
[----:B------:R-:W0:Y:S01]  /*6e80*/  LDCU UR5, c[0x0][0x3a8] ;  /* 0x00007500ff0577ac */ /* 0x000e220008000800 */
[----:B--2---:R-:W-:-:S02]  /*6e90*/  IMAD.MOV.U32 R59, RZ, RZ, R46 ;  /* 0x000000ffff3b7224 */ /* 0x004fc400078e002e */
[----:B----4-:R-:W-:Y:S02]  /*6ea0*/  IMAD.MOV.U32 R46, RZ, RZ, R30 ;  /* 0x000000ffff2e7224 */ /* 0x010fe400078e001e */
[----:B---3--:R-:W-:Y:S01]  /*6eb0*/  IMAD.MOV.U32 R30, RZ, RZ, R14 ;  /* 0x000000ffff1e7224 */ /* 0x008fe200078e000e */
[----:B------:R-:W-:Y:S01]  /*6ec0*/  MOV R47, R43 ;  /* 0x0000002b002f7202 */ /* 0x000fe20000000f00 */
[----:B------:R-:W-:Y:S01]  /*6ed0*/  IMAD.MOV.U32 R55, RZ, RZ, R46 ;  /* 0x000000ffff377224 */ /* 0x000fe200078e002e */
[----:B------:R-:W-:-:S06]  /*6ee0*/  MOV R50, R31 ;  /* 0x0000001f00327202 */ /* 0x000fcc0000000f00 */
[----:B------:R-:W-:Y:S01]  /*6ef0*/  IMMA.16816.S8.S8 R16, R2.ROW, R55.COL, R16 ;  /* 0x0000003702107237 */ /* 0x000fe20000405410 */
[----:B------:R-:W-:Y:S01]  /*6f00*/  IMAD.MOV.U32 R54, RZ, RZ, R50 ;  /* 0x000000ffff367224 */ /* 0x000fe200078e0032 */
[----:B------:R-:W-:Y:S02]  /*6f10*/  MOV R31, R15 ;  /* 0x0000000f001f7202 */ /* 0x000fe40000000f00 */
[----:B------:R-:W-:Y:S01]  /*6f20*/  MOV R15, R11 ;  /* 0x0000000b000f7202 */ /* 0x000fe20000000f00 */
[----:B------:R-:W-:Y:S01]  /*6f30*/  IMAD.MOV.U32 R14, RZ, RZ, R10 ;  /* 0x000000ffff0e7224 */ /* 0x000fe200078e000a */
[----:B------:R-:W-:Y:S01]  /*6f40*/  CS2R R10, SRZ ;  /* 0x00000000000a7805 */ /* 0x000fe2000001ff00 */
[----:B------:R-:W-:Y:S01]  /*6f50*/  IMAD.MOV.U32 R51, RZ, RZ, R34 ;  /* 0x000000ffff337224 */ /* 0x000fe200078e0022 */
[----:B------:R-:W-:Y:S02]  /*6f60*/  MOV R34, R31 ;  /* 0x0000001f00227202 */ /* 0x000fe40000000f00 */
[----:B------:R-:W-:Y:S01]  /*6f70*/  MOV R31, R15 ;  /* 0x0000000f001f7202 */ /* 0x000fe20000000f00 */
[----:B------:R-:W-:Y:S01]  /*6f80*/  IMAD.MOV.U32 R58, RZ, RZ, R51 ;  /* 0x000000ffff3a7224 */ /* 0x000fe200078e0033 */
[----:B------:R-:W-:-:S02]  /*6f90*/  MOV R62, R27 ;  /* 0x0000001b003e7202 */ /* 0x000fc40000000f00 */
[----:B------:R-:W-:Y:S01]  /*6fa0*/  MOV R50, R35 ;  /* 0x0000002300327202 */ /* 0x000fe20000000f00 */
[----:B------:R-:W-:Y:S02]  /*6fb0*/  IMAD.MOV.U32 R35, RZ, RZ, R30 ;  /* 0x000000ffff237224 */ /* 0x000fe400078e001e */
[----:B------:R-:W-:Y:S01]  /*6fc0*/  IMAD.MOV.U32 R30, RZ, RZ, R14 ;  /* 0x000000ffff1e7224 */ /* 0x000fe200078e000e */
[----:B------:R-:W-:Y:S01]  /*6fd0*/  IMMA.16816.S8.S8 R4, R2.ROW, R42.COL, R4 ;  /* 0x0000002a02047237 */ /* 0x000fe20000405404 */
[----:B------:R-:W-:-:S15]  /*6fe0*/  CS2R R14, SRZ ;  /* 0x00000000000e7805 */ /* 0x000fde000001ff00 */
[----:B------:R-:W-:-:S03]  /*6ff0*/  NOP ;  /* 0x0000000000007918 */ /* 0x000fc60000000000 */
[----:B------:R-:W-:Y:S01]  /*7000*/  IMAD.MOV.U32 R63, RZ, RZ, R4 ;  /* 0x000000ffff3f7224 */ /* 0x000fe200078e0004 */
[----:B------:R-:W-:Y:S01]  /*7010*/  MOV R227, R5 ;  /* 0x0000000500e37202 */ /* 0x000fe20000000f00 */
[----:B------:R-:W-:Y:S01]  /*7020*/  IMAD.MOV.U32 R4, RZ, RZ, R66 ;  /* 0x000000ffff047224 */ /* 0x000fe200078e0042 */
[----:B------:R-:W-:-:S07]  /*7030*/  MOV R5, RZ ;  /* 0x000000ff00057202 */ /* 0x000fce0000000f00 */
[----:B-----5:R-:W-:-:S15]  /*7040*/  IMMA.16816.S8.S8 R4, R4.ROW, R42.COL, R36 ;  /* 0x0000002a04047237 */ /* 0x020fde0000405424 */
[----:B------:R-:W-:-:S04]  /*7050*/  NOP ;  /* 0x0000000000007918 */ /* 0x000fc80000000000 */
[----:B------:R-:W-:Y:S01]  /*7060*/  IMAD.MOV.U32 R126, RZ, RZ, R5 ;  /* 0x000000ffff7e7224 */ /* 0x000fe200078e0005 */
[----:B------:R-:W-:Y:S01]  /*7070*/  MOV R95, R4 ;  /* 0x00000004005f7202 */ /* 0x000fe20000000f00 */
[----:B------:R-:W-:Y:S01]  /*7080*/  IMAD.MOV.U32 R4, RZ, RZ, R98 ;  /* 0x000000ffff047224 */ /* 0x000fe200078e0062 */
[----:B------:R-:W-:-:S07]  /*7090*/  MOV R5, RZ ;  /* 0x000000ff00057202 */ /* 0x000fce0000000f00 */
[----:B------:R-:W-:Y:S01]  /*70a0*/  IMMA.16816.S8.S8 R36, R4.ROW, R42.COL, R68 ;  /* 0x0000002a04247237 */ /* 0x000fe20000405444 */
[----:B------:R-:W-:-:S07]  /*70b0*/  MOV R4, R130 ;  /* 0x0000008200047202 */ /* 0x000fce0000000f00 */
[----:B------:R-:W-:Y:S11]  /*70c0*/  IMMA.16816.S8.S8 R68, R2.ROW, R47.COL, R8 ;  /* 0x0000002f02447237 */ /* 0x000ff60000405408 */
[----:B------:R-:W-:Y:S01]  /*70d0*/  IMAD.MOV.U32 R7, RZ, RZ, R37 ;  /* 0x000000ffff077224 */ /* 0x000fe200078e0025 */
[----:B------:R-:W-:-:S02]  /*70e0*/  MOV R6, R36 ;  /* 0x0000002400067202 */ /* 0x000fc40000000f00 */
[----:B------:R-:W-:Y:S01]  /*70f0*/  IMMA.16816.S8.S8 R36, R4.ROW, R42.COL, R100 ;  /* 0x0000002a04247237 */ /* 0x000fe20000405464 */
[----:B------:R-:W-:Y:S01]  /*7100*/  IMAD.MOV.U32 R4, RZ, RZ, R162 ;  /* 0x000000ffff047224 */ /* 0x000fe200078e00a2 */
[----:B------:R-:W-:-:S15]  /*7110*/  MOV R70, R126 ;  /* 0x0000007e00467202 */ /* 0x000fde0000000f00 */
[----:B------:R-:W-:-:S02]  /*7120*/  NOP ;  /* 0x0000000000007918 */ /* 0x000fc40000000000 */
[----:B------:R-:W-:Y:S01]  /*7130*/  IMAD.MOV.U32 R101, RZ, RZ, R36 ;  /* 0x000000ffff657224 */ /* 0x000fe200078e0024 */
[----:B------:R-:W-:Y:S02]  /*7140*/  MOV R100, R37 ;  /* 0x0000002500647202 */ /* 0x000fe40000000f00 */
[----:B------:R-:W-:Y:S01]  /*7150*/  IMMA.16816.S8.S8 R36, R4.ROW, R42.COL, R132 ;  /* 0x0000002a04247237 */ /* 0x000fe20000405484 */
[----:B------:R-:W-:-:S15]  /*7160*/  IMAD.MOV.U32 R4, RZ, RZ, R194 ;  /* 0x000000ffff047224 */ /* 0x000fde00078e00c2 */
[----:B------:R-:W-:-:S03]  /*7170*/  NOP ;  /* 0x0000000000007918 */ /* 0x000fc60000000000 */
[----:B------:R1:W-:Y:S02]  /*7180*/  STL.64 [R1+0x60], R36 ;  /* 0x0000602401007387 */ /* 0x0003e40000100a00 */
[----:B-1----:R-:W-:Y:S01]  /*7190*/  IMMA.16816.S8.S8 R36, R4.ROW, R42.COL, R164 ;  /* 0x0000002a04247237 */ /* 0x002fe200004054a4 */
[----:B------:R-:W-:-:S15]  /*71a0*/  MOV R4, R226 ;  /* 0x000000e200047202 */ /* 0x000fde0000000f00 */
[----:B------:R-:W-:-:S03]  /*71b0*/  NOP ;  /* 0x0000000000007918 */ /* 0x000fc60000000000 */
[----:B------:R-:W-:Y:S01]  /*71c0*/  MOV R127, R36 ;  /* 0x00000024007f7202 */ /* 0x000fe20000000f00 */
[----:B------:R-:W-:Y:S02]  /*71d0*/  IMAD.MOV.U32 R195, RZ, RZ, R37 ;  /* 0x000000ffffc37224 */ /* 0x000fe400078e0025 */
[----:B------:R-:W-:Y:S01]  /*71e0*/  IMMA.16816.S8.S8 R36, R4.ROW, R42.COL, R196 ;  /* 0x0000002a04247237 */ /* 0x000fe200004054c4 */
[----:B------:R-:W-:Y:S02]  /*71f0*/  IMAD.MOV.U32 R4, RZ, RZ, R59 ;  /* 0x000000ffff047224 */ /* 0x000fe400078e003b */
[----:B------:R-:W-:Y:S01]  /*7200*/  IMAD.MOV.U32 R71, RZ, RZ, R127 ;  /* 0x000000ffff477224 */ /* 0x000fe200078e007f */
[----:B------:R-:W-:-:S15]  /*7210*/  CS2R R126, SRZ ;  /* 0x00000000007e7805 */ /* 0x000fde000001ff00 */
[----:B------:R-:W-:Y:S01]  /*7220*/  IMAD.MOV.U32 R163, RZ, RZ, R37 ;  /* 0x000000ffffa37224 */ /* 0x000fe200078e0025 */
[----:B------:R-:W-:Y:S02]  /*7230*/  MOV R131, R36 ;  /* 0x0000002400837202 */ /* 0x000fe40000000f00 */
[----:B------:R-:W-:Y:S01]  /*7240*/  IMMA.16816.S8.S8 R36, R4.ROW, R42.COL, R228 ;  /* 0x0000002a04247237 */ /* 0x000fe200004054e4 */
[----:B------:R-:W-:Y:S02]  /*7250*/  MOV R4, R66 ;  /* 0x0000004200047202 */ /* 0x000fe40000000f00 */
[----:B------:R-:W-:-:S07]  /*7260*/  CS2R R42, SRZ ;  /* 0x00000000002a7805 */ /* 0x000fce000001ff00 */
[----:B------:R-:W-:Y:S01]  /*7270*/  IMMA.16816.S8.S8 R196, R4.ROW, R47.COL, R40 ;  /* 0x0000002f04c47237 */ /* 0x000fe20000405428 */
[----:B------:R-:W-:-:S07]  /*7280*/  IMAD.MOV.U32 R4, RZ, RZ, R98 ;  /* 0x000000ffff047224 */ /* 0x000fce00078e0062 */
[----:B------:R-:W-:Y:S01]  /*7290*/  IMMA.16816.S8.S8 R40, R2.ROW, R54.COL, R12 ;  /* 0x0000003602287237 */ /* 0x000fe2000040540c */
[----:B------:R-:W-:Y:S01]  /*72a0*/  IMAD.MOV.U32 R14, RZ, RZ, R70 ;  /* 0x000000ffff0e7224 */ /* 0x000fe200078e0046 */
[----:B------:R-:W-:Y:S01]  /*72b0*/  MOV R94, R36 ;  /* 0x00000024005e7202 */ /* 0x000fe20000000f00 */
[----:B------:R-:W-:Y:S01]  /*72c0*/  IMAD.MOV.U32 R252, RZ, RZ, R37 ;  /* 0x000000fffffc7224 */ /* 0x000fe200078e0025 */
[----:B------:R-:W-:Y:S02]  /*72d0*/  MOV R70, R195 ;  /* 0x000000c300467202 */ /* 0x000fe40000000f00 */
[----:B------:R-:W1:Y:S02]  /*72e0*/  S2R R195, SR_TID.X ;  /* 0x0000000000c37919 */ /* 0x000e640000002100 */
[----:B------:R-:W-:Y:S01]  /*72f0*/  IMMA.16816.S8.S8 R36, R4.ROW, R47.COL, R72 ;  /* 0x0000002f04247237 */ /* 0x000fe20000405448 */
[----:B------:R-:W-:Y:S01]  /*7300*/  IMAD.MOV.U32 R4, RZ, RZ, R130 ;  /* 0x000000ffff047224 */ /* 0x000fe200078e0082 */
[----:B------:R2:W-:Y:S01]  /*7310*/  STL [R1+0xd0], R252 ;  /* 0x0000d0fc01007387 */ /* 0x0005e20000100800 */
[----:B------:R-:W-:Y:S01]  /*7320*/  IMAD.MOV.U32 R75, RZ, RZ, R95 ;  /* 0x000000ffff4b7224 */ /* 0x000fe200078e005f */
[----:B------:R-:W-:-:S02]  /*7330*/  MOV R74, R94 ;  /* 0x0000005e004a7202 */ /* 0x000fc40000000f00 */
[----:B------:R-:W-:Y:S02]  /*7340*/  CS2R R94, SRZ ;  /* 0x00000000005e7805 */ /* 0x000fe4000001ff00 */
[----:B------:R-:W-:Y:S01]  /*7350*/  IMMA.16816.S8.S8 R8, R4.ROW, R47.COL, R104 ;  /* 0x0000002f04087237 */ /* 0x000fe20000405468 */
[----:B------:R-:W-:Y:S02]  /*7360*/  MOV R4, R162 ;  /* 0x000000a200047202 */ /* 0x000fe40000000f00 */
[----:B------:R-:W-:Y:S01]  /*7370*/  MOV R15, R75 ;  /* 0x0000004b000f7202 */ /* 0x000fe20000000f00 */
[----:B------:R-:W-:Y:S01]  /*7380*/  IMAD.MOV.U32 R75, RZ, RZ, R163 ;  /* 0x000000ffff4b7224 */ /* 0x000fe200078e00a3 */
[----:B------:R-:W-:-:S06]  /*7390*/  MOV R163, R34 ;  /* 0x0000002200a37202 */ /* 0x000fcc0000000f00 */
[----:B------:R3:W-:Y:S08]  /*73a0*/  STL [R1+0x74], R37 ;  /* 0x0000742501007387 */ /* 0x0007f00000100800 */
[----:B------:R-:W-:Y:S01]  /*73b0*/  MOV R99, R8 ;  /* 0x0000000800637202 */ /* 0x000fe20000000f00 */
[----:B------:R-:W-:Y:S01]  /*73c0*/  IMAD.MOV.U32 R67, RZ, RZ, R9 ;  /* 0x000000ffff437224 */ /* 0x000fe200078e0009 */
[----:B--2---:R-:W-:Y:S01]  /*73d0*/  MOV R252, R36 ;  /* 0x0000002400fc7202 */ /* 0x004fe20000000f00 */
[----:B------:R-:W-:Y:S01]  /*73e0*/  IMMA.16816.S8.S8 R8, R4.ROW, R47.COL, R136 ;  /* 0x0000002f04087237 */ /* 0x000fe20000405488 */
[----:B------:R-:W-:Y:S01]  /*73f0*/  MOV R4, R194 ;  /* 0x000000c200047202 */ /* 0x000fe20000000f00 */
[----:B------:R-:W-:-:S02]  /*7400*/  IMAD.MOV.U32 R139, RZ, RZ, R63 ;  /* 0x000000ffff8b7224 */ /* 0x000fc400078e003f */
[----:B------:R-:W-:Y:S01]  /*7410*/  IMAD.MOV.U32 R138, RZ, RZ, R26 ;  /* 0x000000ffff8a7224 */ /* 0x000fe200078e001a */
[----:B------:R-:W-:-:S03]  /*7420*/  CS2R R26, SRZ ;  /* 0x00000000001a7805 */ /* 0x000fc6000001ff00 */
[----:B---3--:R-:W-:Y:S11]  /*7430*/  IMMA.16816.S8.S8 R36, R2.ROW, R58.COL, R20 ;  /* 0x0000003a02247237 */ /* 0x008ff60000405414 */
[----:B------:R-:W-:Y:S01]  /*7440*/  IMAD.MOV.U32 R103, RZ, RZ, R9 ;  /* 0x000000ffff677224 */ /* 0x000fe200078e0009 */
[----:B------:R-:W-:-:S02]  /*7450*/  MOV R102, R8 ;  /* 0x0000000800667202 */ /* 0x000fc40000000f00 */
[----:B------:R-:W-:Y:S01]  /*7460*/  IMMA.16816.S8.S8 R8, R4.ROW, R47.COL, R168 ;  /* 0x0000002f04087237 */ /* 0x000fe200004054a8 */
[----:B------:R-:W-:Y:S02]  /*7470*/  IMAD.MOV.U32 R4, RZ, RZ, R226 ;  /* 0x000000ffff047224 */ /* 0x000fe400078e00e2 */
[----:B------:R-:W-:-:S15]  /*7480*/  IMAD.MOV.U32 R13, RZ, RZ, R103 ;  /* 0x000000ffff0d7224 */ /* 0x000fde00078e0067 */
[----:B------:R-:W-:-:S01]  /*7490*/  NOP ;  /* 0x0000000000007918 */ /* 0x000fc20000000000 */
[----:B------:R-:W-:Y:S01]  /*74a0*/  IMAD.MOV.U32 R73, RZ, RZ, R9 ;  /* 0x000000ffff497224 */ /* 0x000fe200078e0009 */
[----:B------:R-:W-:Y:S02]  /*74b0*/  MOV R72, R8 ;  /* 0x0000000800487202 */ /* 0x000fe40000000f00 */
[----:B------:R-:W-:Y:S01]  /*74c0*/  IMMA.16816.S8.S8 R8, R4.ROW, R47.COL, R200 ;  /* 0x0000002f04087237 */ /* 0x000fe200004054c8 */
[----:B------:R-:W-:-:S15]  /*74d0*/  MOV R4, R59 ;  /* 0x0000003b00047202 */ /* 0x000fde0000000f00 */
[----:B------:R-:W-:-:S03]  /*74e0*/  NOP ;  /* 0x0000000000007918 */ /* 0x000fc60000000000 */
[----:B------:R-:W-:Y:S01]  /*74f0*/  MOV R137, R9 ;  /* 0x0000000900897202 */ /* 0x000fe20000000f00 */
[----:B------:R-:W-:Y:S02]  /*7500*/  IMAD.MOV.U32 R136, RZ, RZ, R8 ;  /* 0x000000ffff887224 */ /* 0x000fe400078e0008 */
[----:B------:R-:W-:Y:S01]  /*7510*/  IMMA.16816.S8.S8 R8, R4.ROW, R47.COL, R232 ;  /* 0x0000002f04087237 */ /* 0x000fe200004054e8 */
[----:B------:R-:W-:Y:S02]  /*7520*/  MOV R4, R66 ;  /* 0x0000004200047202 */ /* 0x000fe40000000f00 */
[----:B------:R-:W-:-:S07]  /*7530*/  CS2R R46, SRZ ;  /* 0x00000000002e7805 */ /* 0x000fce000001ff00 */
[----:B------:R-:W-:Y:S01]  /*7540*/  IMMA.16816.S8.S8 R168, R4.ROW, R54.COL, R44 ;  /* 0x0000003604a87237 */ /* 0x000fe2000040542c */
[----:B------:R-:W-:Y:S01]  /*7550*/  IMAD.MOV.U32 R4, RZ, RZ, R98 ;  /* 0x000000ffff047224 */ /* 0x000fe200078e0062 */
[----:B------:R-:W-:-:S06]  /*7560*/  MOV R47, R102 ;  /* 0x00000066002f7202 */ /* 0x000fcc0000000f00 */
[-C--:B------:R-:W-:Y:S01]  /*7570*/  IMMA.16816.S8.S8 R228, R4.ROW, R54.reuse.COL, R76 ;  /* 0x0000003604e47237 */ /* 0x080fe2000040544c */
[----:B------:R-:W-:Y:S01]  /*7580*/  MOV R4, R130 ;  /* 0x0000008200047202 */ /* 0x000fe20000000f00 */
[----:B------:R-:W-:Y:S01]  /*7590*/  IMAD.MOV.U32 R199, RZ, RZ, R8 ;  /* 0x000000ffffc77224 */ /* 0x000fe200078e0008 */
[----:B------:R-:W-:Y:S01]  /*75a0*/  MOV R198, R9 ;  /* 0x0000000900c67202 */ /* 0x000fe20000000f00 */
[----:B------:R-:W-:Y:S01]  /*75b0*/  IMAD.MOV.U32 R79, RZ, RZ, R101 ;  /* 0x000000ffff4f7224 */ /* 0x000fe200078e0065 */
[----:B------:R-:W-:Y:S01]  /*75c0*/  MOV R77, R67 ;  /* 0x00000043004d7202 */ /* 0x000fe20000000f00 */
[----:B------:R-:W-:Y:S01]  /*75d0*/  IMAD.MOV.U32 R76, RZ, RZ, R99 ;  /* 0x000000ffff4c7224 */ /* 0x000fe200078e0063 */
[----:B------:R-:W-:Y:S01]  /*75e0*/  MOV R78, R100 ;  /* 0x00000064004e7202 */ /* 0x000fe20000000f00 */
[----:B------:R-:W-:Y:S01]  /*75f0*/  IMMA.16816.S8.S8 R8, R4.ROW, R54.COL, R108 ;  /* 0x0000003604087237 */ /* 0x000fe2000040546c */
[----:B------:R-:W-:-:S07]  /*7600*/  IMAD.MOV.U32 R4, RZ, RZ, R162 ;  /* 0x000000ffff047224 */ /* 0x000fce00078e00a2 */
[----:B------:R-:W-:Y:S02]  /*7610*/  MOV R230, R62 ;  /* 0x0000003e00e67202 */ /* 0x000fe40000000f00 */
[----:B------:R-:W-:-:S09]  /*7620*/  CS2R R62, SRZ ;  /* 0x00000000003e7805 */ /* 0x000fd2000001ff00 */
        /* <DEDUP_REMOVED lines=8> */
[----:B------:R-:W-:-:S15]  /*76b0*/  IMAD.MOV.U32 R4, RZ, RZ, R226 ;  /* 0x000000ffff047224 */ /* 0x000fde00078e00e2 */
[----:B------:R-:W-:-:S03]  /*76c0*/  NOP ;  /* 0x0000000000007918 */ /* 0x000fc60000000000 */
        /* <DEDUP_REMOVED lines=8> */
[----:B------:R-:W-:Y:S01]  /*7750*/  MOV R54, R50 ;  /* 0x0000003200367202 */ /* 0x000fe20000000f00 */
[----:B------:R-:W-:Y:S01]  /*7760*/  IMAD.MOV.U32 R4, RZ, RZ, R66 ;  /* 0x000000ffff047224 */ /* 0x000fe200078e0042 */
[----:B------:R-:W-:-:S07]  /*7770*/  CS2R R50, SRZ ;  /* 0x0000000000327805 */ /* 0x000fce000001ff00 */
[-C--:B------:R-:W-:Y:S01]  /*7780*/  IMMA.16816.S8.S8 R164, R4.ROW, R55.reuse.COL, R48 ;  /* 0x0000003704a47237 */ /* 0x080fe20000405430 */
[----:B------:R-:W-:Y:S01]  /*7790*/  MOV R4, R98 ;  /* 0x0000006200047202 */ /* 0x000fe20000000f00 */
[----:B------:R-:W2:Y:S01]  /*77a0*/  S2R R50, SR_TID.X ;  /* 0x0000000000327919 */ /* 0x000ea20000002100 */
[----:B------:R-:W-:Y:S01]  /*77b0*/  IMAD.MOV.U32 R51, RZ, RZ, R35 ;  /* 0x000000ffff337224 */ /* 0x000fe200078e0023 */
[----:B------:R-:W-:Y:S01]  /*77c0*/  CS2R R34, SRZ ;  /* 0x0000000000227805 */ /* 0x000fe2000001ff00 */
[----:B------:R-:W-:Y:S02]  /*77d0*/  IMAD.MOV.U32 R49, RZ, RZ, R12 ;  /* 0x000000ffff317224 */ /* 0x000fe400078e000c */
[----:B------:R-:W-:Y:S01]  /*77e0*/  IMAD.MOV.U32 R12, RZ, RZ, R227 ;  /* 0x000000ffff0c7224 */ /* 0x000fe200078e00e3 */
        /* <DEDUP_REMOVED lines=9> */
[----:B------:R-:W-:Y:S01]  /*7880*/  IMAD.MOV.U32 R4, RZ, RZ, R162 ;  /* 0x000000ffff047224 */ /* 0x000fe200078e00a2 */
[----:B------:R-:W-:-:S02]  /*7890*/  MOV R14, R7 ;  /* 0x00000007000e7202 */ /* 0x000fc40000000f00 */
[----:B------:R-:W-:Y:S02]  /*78a0*/  CS2R R6, SRZ ;  /* 0x0000000000067805 */ /* 0x000fe4000001ff00 */
[----:B------:R-:W-:Y:S01]  /*78b0*/  MOV R81, R79 ;  /* 0x0000004f00517202 */ /* 0x000fe20000000f00 */
[----:B------:R-:W-:Y:S01]  /*78c0*/  IMAD.MOV.U32 R79, RZ, RZ, R14 ;  /* 0x000000ffff4f7224 */ /* 0x000fe200078e000e */
[----:B------:R-:W-:Y:S01]  /*78d0*/  IMMA.16816.S8.S8 R8, R4.ROW, R55.COL, R144 ;  /* 0x0000003704087237 */ /* 0x000fe20000405490 */
[----:B------:R-:W-:Y:S01]  /*78e0*/  MOV R4, R194 ;  /* 0x000000c200047202 */ /* 0x000fe20000000f00 */
[----:B------:R-:W-:Y:S02]  /*78f0*/  IMAD.MOV.U32 R203, RZ, RZ, R59 ;  /* 0x000000ffffcb7224 */ /* 0x000fe400078e003b */
[----:B------:R-:W-:Y:S02]  /*7900*/  IMAD.MOV.U32 R59, RZ, RZ, R54 ;  /* 0x000000ffff3b7224 */ /* 0x000fe400078e0036 */
[----:B------:R-:W-:-:S02]  /*7910*/  IMAD.MOV.U32 R202, RZ, RZ, R15 ;  /* 0x000000ffffca7224 */ /* 0x000fc400078e000f */
[----:B------:R-:W-:-:S07]  /*7920*/  IMAD.MOV.U32 R158, RZ, RZ, R59 ;  /* 0x000000ffff9e7224 */ /* 0x000fce00078e003b */
[----:B------:R-:W-:Y:S04]  /*7930*/  IMMA.16816.S8.S8 R20, R2.ROW, R158.COL, R24 ;  /* 0x0000009e02147237 */ /* 0x000fe80000405418 */
[----:B------:R-:W-:Y:S01]  /*7940*/  MOV R44, R9 ;  /* 0x00000009002c7202 */ /* 0x000fe20000000f00 */
[----:B------:R-:W-:-:S03]  /*7950*/  IMAD.MOV.U32 R19, RZ, RZ, R8 ;  /* 0x000000ffff137224 */ /* 0x000fc600078e0008 */
[----:B------:R-:W-:Y:S01]  /*7960*/  IMMA.16816.S8.S8 R8, R4.ROW, R55.COL, R176 ;  /* 0x0000003704087237 */ /* 0x000fe200004054b0 */
[----:B------:R-:W-:-:S07]  /*7970*/  IMAD.MOV.U32 R4, RZ, RZ, R226 ;  /* 0x000000ffff047224 */ /* 0x000fce00078e00e2 */
[----:B------:R-:W-:Y:S01]  /*7980*/  IMMA.16816.S8.S8 R24, R2.ROW, R230.COL, R32 ;  /* 0x000000e602187237 */ /* 0x000fe20000405420 */
[----:B--2---:R-:W-:Y:S02]  /*7990*/  LOP3.LUT R23, R50, 0x1f, RZ, 0xc0, !PT ;  /* 0x0000001f32177812 */ /* 0x004fe400078ec0ff */
[----:B------:R-:W2:Y:S08]  /*79a0*/  S2R R22, SR_TID.X ;  /* 0x0000000000167919 */ /* 0x000eb00000002100 */
[----:B------:R-:W-:Y:S01]  /*79b0*/  IMAD.MOV.U32 R46, RZ, RZ, R9 ;  /* 0x000000ffff2e7224 */ /* 0x000fe200078e0009 */
[----:B------:R-:W-:-:S02]  /*79c0*/  MOV R45, R8 ;  /* 0x00000008002d7202 */ /* 0x000fc40000000f00 */
[----:B------:R-:W-:Y:S01]  /*79d0*/  IMMA.16816.S8.S8 R8, R4.ROW, R55.COL, R208 ;  /* 0x0000003704087237 */ /* 0x000fe200004054d0 */
[----:B------:R-:W-:-:S15]  /*79e0*/  MOV R4, R203 ;  /* 0x000000cb00047202 */ /* 0x000fde0000000f00 */
[----:B------:R-:W-:-:S03]  /*79f0*/  NOP ;  /* 0x0000000000007918 */ /* 0x000fc60000000000 */
[----:B------:R-:W-:Y:S01]  /*7a00*/  MOV R48, R8 ;  /* 0x0000000800307202 */ /* 0x000fe20000000f00 */
[----:B------:R-:W-:Y:S01]  /*7a10*/  IMAD.MOV.U32 R234, RZ, RZ, R9 ;  /* 0x000000ffffea7224 */ /* 0x000fe200078e0009 */
[----:B--2---:R-:W-:Y:S01]  /*7a20*/  SHF.L.U32 R18, R22, 0x1, RZ ;  /* 0x0000000116127819 */ /* 0x004fe200000006ff */
[----:B------:R-:W-:Y:S01]  /*7a30*/  IMMA.16816.S8.S8 R8, R4.ROW, R55.COL, R240 ;  /* 0x0000003704087237 */ /* 0x000fe200004054f0 */
[----:B------:R-:W-:Y:S02]  /*7a40*/  MOV R4, R66 ;  /* 0x0000004200047202 */ /* 0x000fe40000000f00 */
[----:B------:R-:W-:-:S07]  /*7a50*/  CS2R R54, SRZ ;  /* 0x0000000000367805 */ /* 0x000fce000001ff00 */
[----:B------:R-:W-:Y:S01]  /*7a60*/  IMMA.16816.S8.S8 R140, R4.ROW, R58.COL, R52 ;  /* 0x0000003a048c7237 */ /* 0x000fe20000405434 */
[----:B------:R-:W-:-:S07]  /*7a70*/  IMAD.MOV.U32 R4, RZ, RZ, R98 ;  /* 0x000000ffff047224 */ /* 0x000fce00078e0062 */
[----:B------:R-:W-:Y:S01]  /*7a80*/  IMMA.16816.S8.S8 R176, R4.ROW, R58.COL, R84 ;  /* 0x0000003a04b07237 */ /* 0x000fe20000405454 */
[----:B------:R-:W-:Y:S01]  /*7a90*/  MOV R4, R130 ;  /* 0x0000008200047202 */ /* 0x000fe20000000f00 */
[----:B------:R-:W-:Y:S01]  /*7aa0*/  IMAD.MOV.U32 R167, RZ, RZ, R8 ;  /* 0x000000ffffa77224 */ /* 0x000fe200078e0008 */
[----:B------:R-:W-:-:S05]  /*7ab0*/  MOV R166, R9 ;  /* 0x0000000900a67202 */ /* 0x000fca0000000f00 */
[----:B------:R-:W-:Y:S01]  /*7ac0*/  IMMA.16816.S8.S8 R208, R4.ROW, R58.COL, R116 ;  /* 0x0000003a04d07237 */ /* 0x000fe20000405474 */
[----:B------:R-:W-:-:S07]  /*7ad0*/  IMAD.MOV.U32 R4, RZ, RZ, R162 ;  /* 0x000000ffff047224 */ /* 0x000fce00078e00a2 */
[----:B------:R-:W-:Y:S01]  /*7ae0*/  IMMA.16816.S8.S8 R240, R4.ROW, R58.COL, R148 ;  /* 0x0000003a04f07237 */ /* 0x000fe20000405494 */
[----:B------:R-:W-:-:S07]  /*7af0*/  MOV R4, R194 ;  /* 0x000000c200047202 */ /* 0x000fce0000000f00 */
[----:B------:R-:W-:Y:S01]  /*7b00*/  IMMA.16816.S8.S8 R8, R4.ROW, R58.COL, R180 ;  /* 0x0000003a04087237 */ /* 0x000fe200004054b4 */
[----:B------:R-:W-:Y:S01]  /*7b10*/  MOV R4, R226 ;  /* 0x000000e200047202 */ /* 0x000fe20000000f00 */
[----:B------:R-:W-:Y:S01]  /*7b20*/  IMAD.MOV.U32 R211, RZ, RZ, R48 ;  /* 0x000000ffffd37224 */ /* 0x000fe200078e0030 */
[----:B------:R-:W-:-:S06]  /*7b30*/  MOV R210, R109 ;  /* 0x0000006d00d27202 */ /* 0x000fcc0000000f00 */
[----:B------:R-:W-:-:S10]  /*7b40*/  IMAD.MOV.U32 R243, RZ, RZ, R108 ;  /* 0x000000fffff37224 */ /* 0x000fd400078e006c */
[----:B------:R-:W-:Y:S01]  /*7b50*/  IMAD.MOV.U32 R39, RZ, RZ, R9 ;  /* 0x000000ffff277224 */ /* 0x000fe200078e0009 */
[----:B------:R-:W-:Y:S02]  /*7b60*/  MOV R38, R8 ;  /* 0x0000000800267202 */ /* 0x000fe40000000f00 */
[----:B------:R-:W-:Y:S01]  /*7b70*/  IMMA.16816.S8.S8 R8, R4.ROW, R58.COL, R212 ;  /* 0x0000003a04087237 */ /* 0x000fe200004054d4 */
[----:B------:R-:W-:-:S15]  /*7b80*/  IMAD.MOV.U32 R4, RZ, RZ, R203 ;  /* 0x000000ffff047224 */ /* 0x000fde00078e00cb */
[----:B------:R-:W-:-:S03]  /*7b90*/  NOP ;  /* 0x0000000000007918 */ /* 0x000fc60000000000 */
        /* <DEDUP_REMOVED lines=14> */
[----:B------:R-:W-:Y:S02]  /*7c80*/  MOV R4, R194 ;  /* 0x000000c200047202 */ /* 0x000fe40000000f00 */
[----:B------:R-:W-:Y:S02]  /*7c90*/  CS2R R26, SRZ ;  /* 0x00000000001a7805 */ /* 0x000fe4000001ff00 */
[----:B------:R-:W-:-:S03]  /*7ca0*/  MOV R174, R39 ;  /* 0x0000002700ae7202 */ /* 0x000fc60000000f00 */
[-C--:B------:R-:W-:Y:S01]  /*7cb0*/  IMMA.16816.S8.S8 R244, R4.ROW, R158.reuse.COL, R184 ;  /* 0x0000009e04f47237 */ /* 0x080fe200004054b8 */
[----:B------:R-:W-:Y:S01]  /*7cc0*/  IMAD.MOV.U32 R4, RZ, RZ, R226 ;  /* 0x000000ffff047224 */ /* 0x000fe200078e00e2 */
[----:B------:R-:W-:Y:S01]  /*7cd0*/  MOV R33, R21 ;  /* 0x0000001500217202 */ /* 0x000fe20000000f00 */
[----:B------:R-:W-:Y:S02]  /*7ce0*/  IMAD.MOV.U32 R207, RZ, RZ, R38 ;  /* 0x000000ffffcf7224 */ /* 0x000fe400078e0026 */
[----:B------:R-:W-:Y:S02]  /*7cf0*/  IMAD.MOV.U32 R32, RZ, RZ, R20 ;  /* 0x000000ffff207224 */ /* 0x000fe400078e0014 */
[----:B------:R-:W-:Y:S01]  /*7d00*/  IMAD.MOV.U32 R206, RZ, RZ, R46 ;  /* 0x000000ffffce7224 */ /* 0x000fe200078e002e */
[----:B------:R-:W-:Y:S01]  /*7d10*/  IMMA.16816.S8.S8 R216, R4.ROW, R158.COL, R216 ;  /* 0x0000009e04d87237 */ /* 0x000fe200004054d8 */
[----:B------:R-:W-:Y:S01]  /*7d20*/  MOV R4, R203 ;  /* 0x000000cb00047202 */ /* 0x000fe20000000f00 */
[----:B------:R-:W-:Y:S01]  /*7d30*/  IMAD.MOV.U32 R238, RZ, RZ, R43 ;  /* 0x000000ffffee7224 */ /* 0x000fe200078e002b */
[----:B------:R-:W-:-:S05]  /*7d40*/  MOV R239, R45 ;  /* 0x0000002d00ef7202 */ /* 0x000fca0000000f00 */
[----:B------:R-:W-:Y:S01]  /*7d50*/  IMMA.16816.S8.S8 R8, R4.ROW, R158.COL, R248 ;  /* 0x0000009e04087237 */ /* 0x000fe200004054f8 */
[----:B------:R-:W-:Y:S01]  /*7d60*/  IMAD.MOV.U32 R4, RZ, RZ, R66 ;  /* 0x000000ffff047224 */ /* 0x000fe200078e0042 */
[----:B------:R-:W-:Y:S01]  /*7d70*/  CS2R R158, SRZ ;  /* 0x00000000009e7805 */ /* 0x000fe2000001ff00 */
[----:B------:R-:W-:Y:S01]  /*7d80*/  IMAD.MOV.U32 R246, RZ, RZ, R73 ;  /* 0x000000fffff67224 */ /* 0x000fe200078e0049 */
[----:B------:R-:W-:-:S04]  /*7d90*/  MOV R247, R42 ;  /* 0x0000002a00f77202 */ /* 0x000fc80000000f00 */
[----:B------:R-:W-:Y:S01]  /*7da0*/  IMMA.16816.S8.S8 R104, R4.ROW, R138.COL, R60 ;  /* 0x0000008a04687237 */ /* 0x000fe2000040543c */
[----:B------:R-:W-:Y:S02]  /*7db0*/  MOV R4, R98 ;  /* 0x0000006200047202 */ /* 0x000fe40000000f00 */
[----:B------:R-:W-:Y:S02]  /*7dc0*/  MOV R219, R72 ;  /* 0x0000004800db7202 */ /* 0x000fe40000000f00 */
[----:B------:R-:W-:-:S03]  /*7dd0*/  MOV R218, R75 ;  /* 0x0000004b00da7202 */ /* 0x000fc60000000f00 */
[-C--:B------:R-:W-:Y:S01]  /*7de0*/  IMMA.16816.S8.S8 R148, R4.ROW, R138.reuse.COL, R92 ;  /* 0x0000008a04947237 */ /* 0x080fe2000040545c */
[----:B------:R-:W-:Y:S01]  /*7df0*/  IMAD.MOV.U32 R4, RZ, RZ, R130 ;  /* 0x000000ffff047224 */ /* 0x000fe200078e0082 */
[----:B------:R-:W-:Y:S01]  /*7e00*/  MOV R10, R30 ;  /* 0x0000001e000a7202 */ /* 0x000fe20000000f00 */
[----:B------:R-:W-:Y:S01]  /*7e10*/  IMAD.MOV.U32 R11, RZ, RZ, R31 ;  /* 0x000000ffff0b7224 */ /* 0x000fe200078e001f */
[----:B------:R-:W-:Y:S01]  /*7e20*/  CS2R R30, SRZ ;  /* 0x00000000001e7805 */ /* 0x000fe2000001ff00 */
[----:B------:R-:W-:Y:S01]  /*7e30*/  IMAD.MOV.U32 R135, RZ, RZ, R8 ;  /* 0x000000ffff877224 */ /* 0x000fe200078e0008 */
[----:B------:R-:W-:Y:S01]  /*7e40*/  MOV R134, R9 ;  /* 0x0000000900867202 */ /* 0x000fe20000000f00 */
[----:B------:R-:W-:Y:S01]  /*7e50*/  IMAD.MOV.U32 R8, RZ, RZ, R10 ;  /* 0x000000ffff087224 */ /* 0x000fe200078e000a */
[----:B------:R-:W-:Y:S01]  /*7e60*/  IMMA.16816.S8.S8 R184, R4.ROW, R138.COL, R124 ;  /* 0x0000008a04b87237 */ /* 0x000fe2000040547c */
[----:B------:R-:W-:Y:S02]  /*7e70*/  MOV R4, R162 ;  /* 0x000000a200047202 */ /* 0x000fe40000000f00 */
[----:B------:R-:W-:-:S02]  /*7e80*/  CS2R R38, SRZ ;  /* 0x0000000000267805 */ /* 0x000fc4000001ff00 */
[----:B------:R-:W-:Y:S02]  /*7e90*/  MOV R9, R11 ;  /* 0x0000000b00097202 */ /* 0x000fe40000000f00 */
[----:B------:R-:W-:Y:S02]  /*7ea0*/  CS2R R10, SRZ ;  /* 0x00000000000a7805 */ /* 0x000fe4000001ff00 */
[----:B------:R-:W-:Y:S01]  /*7eb0*/  CS2R R42, SRZ ;  /* 0x00000000002a7805 */ /* 0x000fe2000001ff00 */
[----:B------:R-:W-:Y:S01]  /*7ec0*/  IMAD.MOV.U32 R106, RZ, RZ, R44 ;  /* 0x000000ffff6a7224 */ /* 0x000fe200078e002c */
[----:B------:R-:W-:Y:S01]  /*7ed0*/  IMMA.16816.S8.S8 R212, R4.ROW, R138.COL, R156 ;  /* 0x0000008a04d47237 */ /* 0x000fe2000040549c */
[----:B------:R-:W-:Y:S01]  /*7ee0*/  IMAD.MOV.U32 R4, RZ, RZ, R194 ;  /* 0x000000ffff047224 */ /* 0x000fe200078e00c2 */
[----:B------:R-:W-:Y:S01]  /*7ef0*/  MOV R157, R49 ;  /* 0x00000031009d7202 */ /* 0x000fe20000000f00 */
[----:B------:R-:W-:Y:S01]  /*7f00*/  IMAD.MOV.U32 R156, RZ, RZ, R231 ;  /* 0x000000ffff9c7224 */ /* 0x000fe200078e00e7 */
[----:B------:R-:W-:Y:S01]  /*7f10*/  MOV R150, R111 ;  /* 0x0000006f00967202 */ /* 0x000fe20000000f00 */
[----:B------:R-:W-:Y:S01]  /*7f20*/  IMAD.MOV.U32 R158, RZ, RZ, R82 ;  /* 0x000000ffff9e7224 */ /* 0x000fe200078e0052 */
[----:B------:R-:W-:-:S02]  /*7f30*/  MOV R151, R19 ;  /* 0x0000001300977202 */ /* 0x000fc40000000f00 */
[----:B------:R-:W-:Y:S01]  /*7f40*/  IMMA.16816.S8.S8 R188, R4.ROW, R138.COL, R188 ;  /* 0x0000008a04bc7237 */ /* 0x000fe200004054bc */
[----:B------:R-:W-:Y:S01]  /*7f50*/  MOV R4, R226 ;  /* 0x000000e200047202 */ /* 0x000fe20000000f00 */
[----:B------:R-:W-:Y:S01]  /*7f60*/  IMAD.MOV.U32 R187, RZ, RZ, R110 ;  /* 0x000000ffffbb7224 */ /* 0x000fe200078e006e */
[----:B------:R-:W-:-:S05]  /*7f70*/  MOV R186, R83 ;  /* 0x0000005300ba7202 */ /* 0x000fca0000000f00 */
[----:B------:R-:W-:Y:S01]  /*7f80*/  IMMA.16816.S8.S8 R220, R4.ROW, R138.COL, R220 ;  /* 0x0000008a04dc7237 */ /* 0x000fe200004054dc */
[----:B------:R-:W-:Y:S01]  /*7f90*/  IMAD.MOV.U32 R4, RZ, RZ, R203 ;  /* 0x000000ffff047224 */ /* 0x000fe200078e00cb */
[----:B------:R-:W-:Y:S01]  /*7fa0*/  MOV R214, R71 ;  /* 0x0000004700d67202 */ /* 0x000fe20000000f00 */
[----:B------:R-:W-:-:S05]  /*7fb0*/  IMAD.MOV.U32 R215, RZ, RZ, R70 ;  /* 0x000000ffffd77224 */ /* 0x000fca00078e0046 */
[-C--:B------:R-:W-:Y:S01]  /*7fc0*/  IMMA.16816.S8.S8 R28, R2.ROW, R138.reuse.COL, R28 ;  /* 0x0000008a021c7237 */ /* 0x080fe2000040541c */
[----:B------:R-:W-:Y:S01]  /*7fd0*/  IMAD.MOV.U32 R2, RZ, RZ, R66 ;  /* 0x000000ffff027224 */ /* 0x000fe200078e0042 */
[----:B------:R-:W-:Y:S01]  /*7fe0*/  CS2R R66, SRZ ;  /* 0x0000000000427805 */ /* 0x000fe2000001ff00 */
[----:B------:R-:W2:Y:S04]  /*7ff0*/  LDL.LU R191, [R1+0x64] ;  /* 0x0000640001bf7983 */ /* 0x000ea80000300800 */
[----:B------:R-:W3:Y:S01]  /*8000*/  LDL.LU R190, [R1+0x60] ;  /* 0x0000600001be7983 */ /* 0x000ee20000300800 */
[----:B------:R-:W-:Y:S01]  /*8010*/  IMMA.16816.S8.S8 R248, R4.ROW, R138.COL, R8 ;  /* 0x0000008a04f87237 */ /* 0x000fe20000405408 */
[----:B------:R-:W-:Y:S01]  /*8020*/  MOV R138, R139 ;  /* 0x0000008b008a7202 */ /* 0x000fe20000000f00 */
[----:B------:R-:W-:Y:S01]  /*8030*/  IMAD.MOV.U32 R139, RZ, RZ, R74 ;  /* 0x000000ffff8b7224 */ /* 0x000fe200078e004a */
[----:B------:R-:W-:Y:S01]  /*8040*/  MOV R74, R131 ;  /* 0x00000083004a7202 */ /* 0x000fe20000000f00 */
[----:B------:R-:W-:Y:S01]  /*8050*/  IMAD.MOV.U32 R4, RZ, RZ, R130 ;  /* 0x000000ffff047224 */ /* 0x000fe200078e0082 */
[----:B-1----:R-:W-:-:S02]  /*8060*/  LOP3.LUT R131, R195, 0x1f, RZ, 0xc0, !PT ;  /* 0x0000001fc3837812 */ /* 0x002fc400078ec0ff */
[----:B------:R-:W-:Y:S01]  /*8070*/  LOP3.LUT R8, R195, 0x3c0, RZ, 0xc0, !PT ;  /* 0x000003c0c3087812 */ /* 0x000fe200078ec0ff */
[-C--:B------:R-:W-:Y:S01]  /*8080*/  IMMA.16816.S8.S8 R100, R2.ROW, R230.reuse.COL, R64 ;  /* 0x000000e602647237 */ /* 0x080fe20000405440 */
[----:B------:R-:W-:Y:S02]  /*8090*/  MOV R2, R98 ;  /* 0x0000006200027202 */ /* 0x000fe40000000f00 */
[----:B------:R-:W-:Y:S02]  /*80a0*/  CS2R R98, SRZ ;  /* 0x0000000000627805 */ /* 0x000fe4000001ff00 */
[----:B------:R-:W-:Y:S02]  /*80b0*/  IADD3 R8, PT, PT, R131, R8, RZ ;  /* 0x0000000883087210 */ /* 0x000fe40007ffe0ff */
[----:B------:R-:W-:Y:S02]  /*80c0*/  CS2R R130, SRZ ;  /* 0x0000000000827805 */ /* 0x000fe4000001ff00 */
[----:B------:R-:W-:Y:S01]  /*80d0*/  MOV R195, R163 ;  /* 0x000000a300c37202 */ /* 0x000fe20000000f00 */
[----:B------:R-:W-:Y:S01]  /*80e0*/  IMAD.MOV.U32 R163, RZ, RZ, R0 ;  /* 0x000000ffffa37224 */ /* 0x000fe200078e0000 */
[----:B------:R-:W-:Y:S01]  /*80f0*/  MOV R47, R138 ;  /* 0x0000008a002f7202 */ /* 0x000fe20000000f00 */
[----:B------:R-:W-:Y:S01]  /*8100*/  IMAD.SHL.U32 R0, R51, 0x4000, RZ ;  /* 0x0000400033007824 */ /* 0x000fe200078e00ff */
[-C--:B------:R-:W-:Y:S01]  /*8110*/  IMMA.16816.S8.S8 R144, R2.ROW, R230.reuse.COL, R96 ;  /* 0x000000e602907237 */ /* 0x080fe20000405460 */
[----:B------:R-:W-:Y:S01]  /*8120*/  IMAD.SHL.U32 R2, R8, 0x10, RZ ;  /* 0x0000001008027824 */ /* 0x000fe200078e00ff */
[----:B------:R-:W-:Y:S01]  /*8130*/  LOP3.LUT R3, R18, 0x40, RZ, 0xc0, !PT ;  /* 0x0000004012037812 */ /* 0x000fe200078ec0ff */
[----:B------:R-:W1:Y:S01]  /*8140*/  S2R R8, SR_CTAID.Y ;  /* 0x0000000000087919 */ /* 0x000e620000002600 */
[----:B------:R-:W-:Y:S01]  /*8150*/  MOV R15, R195 ;  /* 0x000000c3000f7202 */ /* 0x000fe20000000f00 */
[----:B------:R-:W-:Y:S01]  /*8160*/  IMAD.MOV.U32 R138, RZ, RZ, R163 ;  /* 0x000000ffff8a7224 */ /* 0x000fe200078e00a3 */
[----:B------:R-:W-:Y:S01]  /*8170*/  LOP3.LUT R96, R2, R0, RZ, 0xfc, !PT ;  /* 0x0000000002607212 */ /* 0x000fe200078efcff */
[----:B------:R-:W4:Y:S01]  /*8180*/  LDC R97, c[0x0][0x39c] ;  /* 0x0000e700ff617b82 */ /* 0x000f220000000800 */
[----:B------:R-:W-:Y:S01]  /*8190*/  IADD3 R0, PT, PT, R23, R3, RZ ;  /* 0x0000000317007210 */ /* 0x000fe20007ffe0ff */
[----:B------:R-:W-:Y:S01]  /*81a0*/  IMMA.16816.S8.S8 R180, R4.ROW, R230.COL, R128 ;  /* 0x000000e604b47237 */ /* 0x000fe20000405480 */
[----:B------:R-:W-:Y:S01]  /*81b0*/  SHF.L.U32 R2, R51, 0xd, RZ ;  /* 0x0000000d33027819 */ /* 0x000fe200000006ff */
[----:B------:R-:W0:Y:S01]  /*81c0*/  LDSM.16.M88.4 R60, [R96+UR4+0x1000] ;  /* 0x00100004603c783b */ /* 0x000e220008000200 */
[----:B------:R-:W-:Y:S01]  /*81d0*/  SHF.L.U32 R0, R0, 0x4, RZ ;  /* 0x0000000400007819 */ /* 0x000fe200000006ff */
[----:B------:R-:W-:Y:S01]  /*81e0*/  IMAD.MOV.U32 R4, RZ, RZ, R162 ;  /* 0x000000ffff047224 */ /* 0x000fe200078e00a2 */
[----:B------:R-:W-:-:S02]  /*81f0*/  MOV R3, RZ ;  /* 0x000000ff00037202 */ /* 0x000fc40000000f00 */
[----:B------:R-:W-:Y:S02]  /*8200*/  CS2R R162, SRZ ;  /* 0x0000000000a27805 */ /* 0x000fe4000001ff00 */
[----:B------:R-:W-:Y:S01]  /*8210*/  LOP3.LUT R50, R0, R2, RZ, 0xfc, !PT ;  /* 0x0000000200327212 */ /* 0x000fe200078efcff */
[----:B------:R-:W-:Y:S01]  /*8220*/  IMAD.MOV.U32 R2, RZ, RZ, R194 ;  /* 0x000000ffff027224 */ /* 0x000fe200078e00c2 */
[----:B------:R-:W-:Y:S01]  /*8230*/  CS2R R194, SRZ ;  /* 0x0000000000c27805 */ /* 0x000fe2000001ff00 */
[----:B------:R-:W-:Y:S01]  /*8240*/  IMAD.MOV.U32 R51, RZ, RZ, R78 ;  /* 0x000000ffff337224 */ /* 0x000fe200078e004e */
[----:B------:R-:W-:Y:S01]  /*8250*/  MOV R78, R13 ;  /* 0x0000000d004e7202 */ /* 0x000fe20000000f00 */
[----:B------:R-:W1:Y:S01]  /*8260*/  LDSM.16.M88.4 R128, [R50+UR4+0x8800] ;  /* 0x008800043280783b */ /* 0x000e620008000200 */
[-C--:B------:R-:W-:Y:S01]  /*8270*/  IMMA.16816.S8.S8 R160, R4.ROW, R230.reuse.COL, R160 ;  /* 0x000000e604a07237 */ /* 0x080fe200004054a0 */
[----:B------:R-:W-:Y:S01]  /*8280*/  MOV R4, R47 ;  /* 0x0000002f00047202 */ /* 0x000fe20000000f00 */
[----:B------:R-:W-:Y:S01]  /*8290*/  IMAD.MOV.U32 R5, RZ, RZ, R12 ;  /* 0x000000ffff057224 */ /* 0x000fe200078e000c */
[----:B------:R-:W-:Y:S01]  /*82a0*/  MOV R47, R15 ;  /* 0x0000000f002f7202 */ /* 0x000fe20000000f00 */
[----:B------:R-:W-:Y:S01]  /*82b0*/  IMAD.MOV.U32 R107, RZ, RZ, R74 ;  /* 0x000000ffff6b7224 */ /* 0x000fe200078e004a */
[----:B------:R-:W-:Y:S01]  /*82c0*/  SHF.R.U64 R0, R23, 0x2, RZ ;  /* 0x0000000217007819 */ /* 0x000fe200000012ff */
[----:B------:R-:W4:Y:S01]  /*82d0*/  LDSM.16.M88.4 R108, [R50+UR4+0x8a00] ;  /* 0x008a0004326c783b */ /* 0x000f220008000200 */
[----:B------:R-:W-:Y:S01]  /*82e0*/  MOV R9, R79 ;  /* 0x0000004f00097202 */ /* 0x000fe20000000f00 */
[----:B------:R-:W-:Y:S01]  /*82f0*/  IMMA.16816.S8.S8 R192, R2.ROW, R230.COL, R192 ;  /* 0x000000e602c07237 */ /* 0x000fe200004054c0 */
[----:B------:R-:W-:Y:S01]  /*8300*/  IMAD.MOV.U32 R2, RZ, RZ, R226 ;  /* 0x000000ffff027224 */ /* 0x000fe200078e00e2 */
[----:B------:R-:W-:-:S02]  /*8310*/  CS2R R226, SRZ ;  /* 0x0000000000e27805 */ /* 0x000fc4000001ff00 */
[----:B------:R-:W-:Y:S01]  /*8320*/  LOP3.LUT R0, R0, 0x3c0, R22, 0xf8, !PT ;  /* 0x000003c000007812 */ /* 0x000fe200078ef816 */
[----:B------:R-:W-:Y:S01]  /*8330*/  IMAD.MOV.U32 R79, RZ, RZ, R137 ;  /* 0x000000ffff4f7224 */ /* 0x000fe200078e0089 */
[----:B------:R-:W4:Y:S03]  /*8340*/  LDSM.16.M88.4 R64, [R96+UR4+0x2000] ;  /* 0x002000046040783b */ /* 0x000f260008000200 */
[----:B------:R-:W-:Y:S01]  /*8350*/  IMAD.MOV.U32 R242, RZ, RZ, R79 ;  /* 0x000000fffff27224 */ /* 0x000fe200078e004f */
[----:B------:R-:W-:Y:S01]  /*8360*/  IMMA.16816.S8.S8 R224, R2.ROW, R230.COL, R224 ;  /* 0x000000e602e07237 */ /* 0x000fe200004054e0 */
[----:B------:R-:W4:Y:S04]  /*8370*/  LDSM.16.M88.4 R124, [R50+UR4+0x9000] ;  /* 0x00900004327c783b */ /* 0x000f280008000200 */
[----:B------:R-:W4:Y:S01]  /*8380*/  LDSM.16.M88.4 R120, [R50+UR4+0x9200] ;  /* 0x009200043278783b */ /* 0x000f220008000200 */
[----:B------:R-:W-:-:S03]  /*8390*/  CS2R R30, SRZ ;  /* 0x00000000001e7805 */ /* 0x000fc6000001ff00 */
[----:B------:R-:W-:Y:S01]  /*83a0*/  LDSM.16.M88.4 R116, [R50+UR4+0x9800] ;  /* 0x009800043274783b */ /* 0x000fe20008000200 */
[----:B0-----:R-:W-:-:S03]  /*83b0*/  IMAD.MOV.U32 R2, RZ, RZ, R60 ;  /* 0x000000ffff027224 */ /* 0x001fc600078e003c */
[----:B------:R-:W-:Y:S04]  /*83c0*/  LDSM.16.M88.4 R112, [R50+UR4+0x9a00] ;  /* 0x009a00043270783b */ /* 0x000fe80008000200 */
[----:B------:R-:W-:Y:S01]  /*83d0*/  LDSM.16.M88.4 R92, [R96+UR4+0x1200] ;  /* 0x00120004605c783b */ /* 0x000fe20008000200 */
[----:B------:R-:W-:-:S03]  /*83e0*/  IMAD.MOV.U32 R222, RZ, RZ, R215 ;  /* 0x000000ffffde7224 */ /* 0x000fc600078e00d7 */
[----:B------:R-:W2:Y:S01]  /*83f0*/  LDL.LU R250, [R1+0x74] ;  /* 0x0000740001fa7983 */ /* 0x000ea20000300800 */
[-C--:B-1----:R-:W-:Y:S01]  /*8400*/  IMMA.16816.S8.S8 R12, R2.ROW, R128.reuse.COL, R4 ;  /* 0x00000080020c7237 */ /* 0x082fe20000405404 */
[----:B------:R-:W-:Y:S01]  /*8410*/  MOV R4, R202 ;  /* 0x000000ca00047202 */ /* 0x000fe20000000f00 */
[----:B------:R-:W-:Y:S01]  /*8420*/  IMAD.MOV.U32 R5, RZ, RZ, R80 ;  /* 0x000000ffff057224 */ /* 0x000fe200078e0050 */
        /* <DEDUP_REMOVED lines=8> */
[----:B------:R-:W-:Y:S01]  /*84b0*/  IMAD.SHL.U32 R2, R8, 0x80, RZ ;  /* 0x0000008008027824 */ /* 0x000fe200078e00ff */
[----:B----4-:R-:W-:Y:S01]  /*84c0*/  SHF.R.S32.HI R6, RZ, 0x1f, R97 ;  /* 0x0000001fff067819 */ /* 0x010fe20000011461 */
[----:B------:R-:W-:Y:S01]  /*84d0*/  IMAD R3, R97, UR6, RZ ;  /* 0x0000000661037c24 */ /* 0x000fe2000f8e02ff */
[----:B------:R-:W0:Y:S01]  /*84e0*/  LDCU.64 UR6, c[0x0][0x390] ;  /* 0x00007200ff0677ac */ /* 0x000e220008000a00 */
[----:B------:R-:W-:Y:S01]  /*84f0*/  MOV R5, RZ ;  /* 0x000000ff00057202 */ /* 0x000fe20000000f00 */
[----:B------:R-:W-:Y:S01]  /*8500*/  IMAD.MOV.U32 R8, RZ, RZ, R78 ;  /* 0x000000ffff087224 */ /* 0x000fe200078e004e */
[----:B------:R-:W-:Y:S01]  /*8510*/  LOP3.LUT R2, R2, 0x6, R18, 0xf8, !PT ;  /* 0x0000000602027812 */ /* 0x000fe200078ef812 */
[----:B------:R-:W-:Y:S01]  /*8520*/  IMAD.MOV.U32 R4, RZ, RZ, R62 ;  /* 0x000000ffff047224 */ /* 0x000fe200078e003e */
[----:B------:R-:W-:Y:S01]  /*8530*/  MOV R78, R139 ;  /* 0x0000008b004e7202 */ /* 0x000fe20000000f00 */
[----:B------:R-:W-:Y:S01]  /*8540*/  IMAD.MOV.U32 R235, RZ, RZ, R77 ;  /* 0x000000ffffeb7224 */ /* 0x000fe200078e004d */
[----:B------:R-:W-:-:S02]  /*8550*/  LOP3.LUT R2, R2, 0x40, R18, 0xf8, !PT ;  /* 0x0000004002027812 */ /* 0x000fc400078ef812 */
[----:B------:R-:W-:Y:S02]  /*8560*/  MOV R47, R136 ;  /* 0x00000088002f7202 */ /* 0x000fe40000000f00 */
[----:B------:R-:W-:Y:S01]  /*8570*/  LEA R2, P0, R3, R2, 0x8 ;  /* 0x0000000203027211 */ /* 0x000fe200078040ff */
[----:B------:R-:W-:Y:S01]  /*8580*/  IMMA.16816.S8.S8 R136, R4.ROW, R128.COL, R8 ;  /* 0x0000008004887237 */ /* 0x000fe20000405408 */
[----:B------:R-:W-:Y:S01]  /*8590*/  IMAD.MOV.U32 R9, RZ, RZ, R80 ;  /* 0x000000ffff097224 */ /* 0x000fe200078e0050 */
[----:B------:R-:W-:Y:S02]  /*85a0*/  MOV R159, R81 ;  /* 0x00000051009f7202 */ /* 0x000fe40000000f00 */
[----:B------:R-:W-:Y:S01]  /*85b0*/  IMAD.X R3, RZ, RZ, RZ, P0 ;  /* 0x000000ffff037224 */ /* 0x000fe200000e06ff */
[----:B------:R-:W-:Y:S02]  /*85c0*/  MOV R8, R202 ;  /* 0x000000ca00087202 */ /* 0x000fe40000000f00 */
[----:B------:R-:W-:Y:S01]  /*85d0*/  MOV R202, R76 ;  /* 0x0000004c00ca7202 */ /* 0x000fe20000000f00 */
[----:B------:R-:W-:Y:S01]  /*85e0*/  IMAD.WIDE.U32 R2, R0, R97, R2 ;  /* 0x0000006100027225 */ /* 0x000fe200078e0002 */
[----:B------:R-:W-:-:S02]  /*85f0*/  MOV R231, R78 ;  /* 0x0000004e00e77202 */ /* 0x000fc40000000f00 */
[----:B------:R-:W-:Y:S02]  /*8600*/  CS2R R18, SRZ ;  /* 0x0000000000127805 */ /* 0x000fe4000001ff00 */
[----:B------:R-:W-:Y:S01]  /*8610*/  CS2R R22, SRZ ;  /* 0x0000000000167805 */ /* 0x000fe2000001ff00 */
[----:B------:R-:W-:Y:S01]  /*8620*/  IMAD R0, R6, R0, R3 ;  /* 0x0000000006007224 */ /* 0x000fe200078e0203 */
[C---:B0-----:R-:W-:Y:S01]  /*8630*/  LEA R48, P0, R2.reuse, UR6, 0x2 ;  /* 0x0000000602307c11 */ /* 0x041fe2000f8010ff */
[----:B------:R-:W-:Y:S01]  /*8640*/  IMAD.MOV.U32 R4, RZ, RZ, R63 ;  /* 0x000000ffff047224 */ /* 0x000fe200078e003f */
[----:B------:R-:W-:Y:S02]  /*8650*/  MOV R3, RZ ;  /* 0x000000ff00037202 */ /* 0x000fe40000000f00 */
[----:B------:R-:W-:Y:S02]  /*8660*/  CS2R R14, SRZ ;  /* 0x00000000000e7805 */ /* 0x000fe4000001ff00 */
[----:B------:R-:W-:Y:S01]  /*8670*/  LEA.HI.X R49, R2, UR7, R0, 0x2, P0 ;  /* 0x0000000702317c11 */ /* 0x000fe200080f1400 */
[----:B------:R-:W0:Y:S01]  /*8680*/  LDCU UR6, c[0x0][0x3a4] ;  /* 0x00007480ff0677ac */ /* 0x000e220008000800 */
[----:B------:R-:W-:-:S03]  /*8690*/  MOV R175, R47 ;  /* 0x0000002f00af7202 */ /* 0x000fc60000000f00 */
[----:B------:R-:W4:Y:S04]  /*86a0*/  LDG.E.64 R72, desc[UR12][R48.64] ;  /* 0x0000000c30487981 */ /* 0x000f28000c1e1b00 */
[----:B------:R-:W3:Y:S04]  /*86b0*/  LDG.E.64 R74, desc[UR12][R48.64+0x20] ;  /* 0x0000200c304a7981 */ /* 0x000ee8000c1e1b00 */
[----:B------:R-:W2:Y:S04]  /*86c0*/  LDG.E.64 R80, desc[UR12][R48.64+0x40] ;  /* 0x0000400c30507981 */ /* 0x000ea8000c1e1b00 */
[----:B------:R-:W2:Y:S04]  /*86d0*/  LDG.E.64 R86, desc[UR12][R48.64+0x60] ;  /* 0x0000600c30567981 */ /* 0x000ea8000c1e1b00 */
[----:B------:R-:W2:Y:S04]  /*86e0*/  LDG.E.64 R84, desc[UR12][R48.64+0x80] ;  /* 0x0000800c30547981 */ /* 0x000ea8000c1e1b00 */
[----:B------:R-:W2:Y:S04]  /*86f0*/  LDG.E.64 R76, desc[UR12][R48.64+0xe0] ;  /* 0x0000e00c304c7981 */ /* 0x000ea8000c1e1b00 */
[----:B------:R-:W2:Y:S04]  /*8700*/  LDG.E.64 R78, desc[UR12][R48.64+0xa0] ;  /* 0x0000a00c304e7981 */ /* 0x000ea8000c1e1b00 */
[----:B------:R-:W2:Y:S01]  /*8710*/  LDG.E.64 R82, desc[UR12][R48.64+0xc0] ;  /* 0x0000c00c30527981 */ /* 0x000ea2000c1e1b00 */
[----:B------:R-:W-:Y:S01]  /*8720*/  IMMA.16816.S8.S8 R152, R4.ROW, R128.COL, R8 ;  /* 0x0000008004987237 */ /* 0x000fe20000405408 */
[----:B------:R-:W-:Y:S01]  /*8730*/  IMAD.MOV.U32 R8, RZ, RZ, R68 ;  /* 0x000000ffff087224 */ /* 0x000fe200078e0044 */
[----:B------:R-:W-:Y:S01]  /*8740*/  MOV R9, R69 ;  /* 0x0000004500097202 */ /* 0x000fe20000000f00 */
[----:B------:R-:W-:Y:S01]  /*8750*/  IMAD.MOV.U32 R2, RZ, RZ, R60 ;  /* 0x000000ffff027224 */ /* 0x000fe200078e003c */
[----:B------:R-:W-:Y:S01]  /*8760*/  MOV R6, RZ ;  /* 0x000000ff00067202 */ /* 0x000fe20000000f00 */
[----:B------:R-:W-:Y:S01]  /*8770*/  IMAD.MOV.U32 R4, RZ, RZ, R40 ;  /* 0x000000ffff047224 */ /* 0x000fe200078e0028 */
[----:B------:R-:W-:Y:S01]  /*8780*/  MOV R5, R41 ;  /* 0x0000002900057202 */ /* 0x000fe20000000f00 */
[----:B------:R-:W1:Y:S03]  /*8790*/  LDSM.16.M88.4 R68, [R96+UR4+0x3000] ;  /* 0x003000046044783b */ /* 0x000e660008000200 */
[C---:B------:R-:W-:Y:S08]  /*87a0*/  IMMA.16816.S8.S8 R8, R2.reuse.ROW, R129.COL, R8 ;  /* 0x0000008102087237 */ /* 0x040ff00000405408 */
[C---:B------:R-:W-:Y:S08]  /*87b0*/  IMMA.16816.S8.S8 R4, R2.reuse.ROW, R130.COL, R4 ;  /* 0x0000008202047237 */ /* 0x040ff00000405404 */
[----:B------:R-:W-:Y:S03]  /*87c0*/  IMMA.16816.S8.S8 R16, R2.ROW, R131.COL, R16 ;  /* 0x0000008302107237 */ /* 0x000fe60000405410 */
[----:B------:R-:W-:Y:S01]  /*87d0*/  MOV R20, R8 ;  /* 0x0000000800147202 */ /* 0x000fe20000000f00 */
[----:B------:R-:W-:-:S04]  /*87e0*/  IMAD.MOV.U32 R21, RZ, RZ, R9 ;  /* 0x000000ffff157224 */ /* 0x000fc800078e0009 */
[----:B------:R-:W-:Y:S01]  /*87f0*/  IMMA.16816.S8.S8 R24, R2.ROW, R111.COL, R24 ;  /* 0x0000006f02187237 */ /* 0x000fe20000405418 */
[----:B------:R-:W-:Y:S01]  /*8800*/  MOV R40, R12 ;  /* 0x0000000c00287202 */ /* 0x000fe20000000f00 */
[----:B------:R-:W-:-:S06]  /*8810*/  IMAD.MOV.U32 R41, RZ, RZ, R13 ;  /* 0x000000ffff297224 */ /* 0x000fcc00078e000d */
[----:B------:R-:W-:Y:S01]  /*8820*/  IMMA.16816.S8.S8 R36, R2.ROW, R108.COL, R36 ;  /* 0x0000006c02247237 */ /* 0x000fe20000405424 */
[----:B------:R-:W-:Y:S01]  /*8830*/  MOV R12, R4 ;  /* 0x00000004000c7202 */ /* 0x000fe20000000f00 */
[----:B------:R-:W-:-:S06]  /*8840*/  IMAD.MOV.U32 R13, RZ, RZ, R5 ;  /* 0x000000ffff0d7224 */ /* 0x000fcc00078e0005 */
[----:B------:R-:W-:Y:S01]  /*8850*/  IMMA.16816.S8.S8 R32, R2.ROW, R109.COL, R32 ;  /* 0x0000006d02207237 */ /* 0x000fe20000405420 */
[----:B------:R-:W-:-:S07]  /*8860*/  CS2R R10, SRZ ;  /* 0x00000000000a7805 */ /* 0x000fce000001ff00 */
[----:B------:R-:W-:Y:S01]  /*8870*/  IMMA.16816.S8.S8 R28, R2.ROW, R110.COL, R28 ;  /* 0x0000006e021c7237 */ /* 0x000fe2000040541c */
[----:B------:R-:W-:Y:S01]  /*8880*/  IMAD.MOV.U32 R2, RZ, RZ, R64 ;  /* 0x000000ffff027224 */ /* 0x000fe200078e0040 */
[----:B------:R-:W-:Y:S01]  /*8890*/  MOV R8, R16 ;  /* 0x0000001000087202 */ /* 0x000fe20000000f00 */
[----:B------:R-:W-:-:S05]  /*88a0*/  IMAD.MOV.U32 R9, RZ, RZ, R17 ;  /* 0x000000ffff097224 */ /* 0x000fca00078e0011 */
[----:B------:R-:W-:Y:S01]  /*88b0*/  IMMA.16816.S8.S8 R20, R2.ROW, R125.COL, R20 ;  /* 0x0000007d02147237 */ /* 0x000fe20000405414 */
[----:B------:R-:W-:Y:S02]  /*88c0*/  CS2R R6, SRZ ;  /* 0x0000000000067805 */ /* 0x000fe4000001ff00 */
[----:B------:R-:W-:Y:S01]  /*88d0*/  MOV R4, R24 ;  /* 0x0000001800047202 */ /* 0x000fe20000000f00 */
[----:B------:R-:W-:-:S04]  /*88e0*/  IMAD.MOV.U32 R5, RZ, RZ, R25 ;  /* 0x000000ffff057224 */ /* 0x000fc800078e0019 */
[----:B------:R-:W-:Y:S01]  /*88f0*/  IMMA.16816.S8.S8 R12, R2.ROW, R126.COL, R12 ;  /* 0x0000007e020c7237 */ /* 0x000fe2000040540c */
[----:B------:R-:W-:Y:S01]  /*8900*/  MOV R56, R36 ;  /* 0x0000002400387202 */ /* 0x000fe20000000f00 */
[----:B------:R-:W-:Y:S01]  /*8910*/  IMAD.MOV.U32 R57, RZ, RZ, R37 ;  /* 0x000000ffff397224 */ /* 0x000fe200078e0025 */
[----:B------:R-:W-:-:S05]  /*8920*/  MOV R52, R32 ;  /* 0x0000002000347202 */ /* 0x000fca0000000f00 */
[----:B------:R-:W-:Y:S01]  /*8930*/  IMMA.16816.S8.S8 R8, R2.ROW, R127.COL, R8 ;  /* 0x0000007f02087237 */ /* 0x000fe20000405408 */
[----:B------:R-:W-:Y:S01]  /*8940*/  IMAD.MOV.U32 R53, RZ, RZ, R33 ;  /* 0x000000ffff357224 */ /* 0x000fe200078e0021 */
[----:B------:R-:W-:Y:S02]  /*8950*/  CS2R R46, SRZ ;  /* 0x00000000002e7805 */ /* 0x000fe4000001ff00 */
[----:B------:R-:W-:Y:S01]  /*8960*/  MOV R44, R28 ;  /* 0x0000001c002c7202 */ /* 0x000fe20000000f00 */
[----:B------:R-:W-:-:S03]  /*8970*/  IMAD.MOV.U32 R45, RZ, RZ, R29 ;  /* 0x000000ffff2d7224 */ /* 0x000fc600078e001d */
[----:B------:R-:W-:Y:S01]  /*8980*/  IMMA.16816.S8.S8 R40, R2.ROW, R124.COL, R40 ;  /* 0x0000007c02287237 */ /* 0x000fe20000405428 */
[----:B------:R-:W-:Y:S01]  /*8990*/  CS2R R38, SRZ ;  /* 0x0000000000267805 */ /* 0x000fe2000001ff00 */
[----:B------:R-:W-:Y:S01]  /*89a0*/  IMAD.MOV.U32 R36, RZ, RZ, R20 ;  /* 0x000000ffff247224 */ /* 0x000fe200078e0014 */
[----:B------:R-:W-:-:S05]  /*89b0*/  MOV R37, R21 ;  /* 0x0000001500257202 */ /* 0x000fca0000000f00 */
[----:B------:R-:W-:Y:S01]  /*89c0*/  IMMA.16816.S8.S8 R4, R2.ROW, R123.COL, R4 ;  /* 0x0000007b02047237 */ /* 0x000fe20000405404 */
[----:B------:R-:W-:Y:S01]  /*89d0*/  CS2R R34, SRZ ;  /* 0x0000000000227805 */ /* 0x000fe2000001ff00 */
[----:B------:R-:W-:-:S06]  /*89e0*/  IMAD.MOV.U32 R32, RZ, RZ, R12 ;  /* 0x000000ffff207224 */ /* 0x000fcc00078e000c */
[----:B------:R-:W-:Y:S01]  /*89f0*/  IMMA.16816.S8.S8 R56, R2.ROW, R120.COL, R56 ;  /* 0x0000007802387237 */ /* 0x000fe20000405438 */
[----:B------:R-:W-:Y:S02]  /*8a00*/  CS2R R42, SRZ ;  /* 0x00000000002a7805 */ /* 0x000fe4000001ff00 */
[----:B------:R-:W-:-:S05]  /*8a10*/  MOV R33, R13 ;  /* 0x0000000d00217202 */ /* 0x000fca0000000f00 */
[----:B------:R-:W-:Y:S01]  /*8a20*/  IMMA.16816.S8.S8 R52, R2.ROW, R121.COL, R52 ;  /* 0x0000007902347237 */ /* 0x000fe20000405434 */
[----:B------:R-:W-:-:S07]  /*8a30*/  CS2R R22, SRZ ;  /* 0x0000000000167805 */ /* 0x000fce000001ff00 */
[----:B------:R-:W-:Y:S01]  /*8a40*/  IMMA.16816.S8.S8 R44, R2.ROW, R122.COL, R44 ;  /* 0x0000007a022c7237 */ /* 0x000fe2000040542c */
[----:B-1----:R-:W-:Y:S01]  /*8a50*/  MOV R2, R68 ;  /* 0x0000004400027202 */ /* 0x002fe20000000f00 */
[----:B------:R-:W-:Y:S01]  /*8a60*/  IMAD.MOV.U32 R20, RZ, RZ, R8 ;  /* 0x000000ffff147224 */ /* 0x000fe200078e0008 */
[----:B------:R-:W-:-:S05]  /*8a70*/  MOV R21, R9 ;  /* 0x0000000900157202 */ /* 0x000fca0000000f00 */
        /* <DEDUP_REMOVED lines=8> */
[----:B------:R-:W-:Y:S02]  /*8b00*/  MOV R13, R57 ;  /* 0x00000039000d7202 */ /* 0x000fe40000000f00 */
[----:B------:R-:W-:Y:S01]  /*8b10*/  CS2R R30, SRZ ;  /* 0x00000000001e7805 */ /* 0x000fe2000001ff00 */
[----:B------:R-:W-:-:S04]  /*8b20*/  IMAD.MOV.U32 R28, RZ, RZ, R52 ;  /* 0x000000ffff1c7224 */ /* 0x000fc800078e0034 */
[----:B------:R-:W-:Y:S01]  /*8b30*/  IMMA.16816.S8.S8 R20, R2.ROW, R119.COL, R20 ;  /* 0x0000007702147237 */ /* 0x000fe20000405414 */
[----:B------:R-:W-:Y:S02]  /*8b40*/  MOV R29, R53 ;  /* 0x00000035001d7202 */ /* 0x000fe40000000f00 */
[----:B------:R-:W-:Y:S01]  /*8b50*/  CS2R R26, SRZ ;  /* 0x00000000001a7805 */ /* 0x000fe2000001ff00 */
[----:B------:R-:W-:Y:S01]  /*8b60*/  IMAD.MOV.U32 R24, RZ, RZ, R44 ;  /* 0x000000ffff187224 */ /* 0x000fe200078e002c */
[----:B------:R-:W-:-:S03]  /*8b70*/  MOV R25, R45 ;  /* 0x0000002d00197202 */ /* 0x000fc60000000f00 */
[----:B------:R-:W-:Y:S01]  /*8b80*/  IMMA.16816.S8.S8 R16, R2.ROW, R115.COL, R16 ;  /* 0x0000007302107237 */ /* 0x000fe20000405410 */
[----:B0-----:R-:W-:-:S07]  /*8b90*/  IMAD R4, R40, UR6, RZ ;  /* 0x0000000628047c24 */ /* 0x001fce000f8e02ff */
[C---:B------:R-:W-:Y:S08]  /*8ba0*/  IMMA.16816.S8.S8 R12, R2.reuse.ROW, R112.COL, R12 ;  /* 0x00000070020c7237 */ /* 0x040ff0000040540c */
[----:B------:R-:W-:Y:S01]  /*8bb0*/  IMMA.16816.S8.S8 R28, R2.ROW, R113.COL, R28 ;  /* 0x00000071021c7237 */ /* 0x000fe2000040541c */
[----:B------:R-:W-:-:S07]  /*8bc0*/  IMAD R6, R20, UR6, RZ ;  /* 0x0000000614067c24 */ /* 0x000fce000f8e02ff */
[----:B------:R-:W-:Y:S01]  /*8bd0*/  IMMA.16816.S8.S8 R24, R2.ROW, R114.COL, R24 ;  /* 0x0000007202187237 */ /* 0x000fe20000405418 */
[----:B------:R-:W-:Y:S01]  /*8be0*/  IMAD R3, R36, UR6, RZ ;  /* 0x0000000624037c24 */ /* 0x000fe2000f8e02ff */
[----:B------:R-:W-:Y:S01]  /*8bf0*/  MOV R223, R51 ;  /* 0x0000003300df7202 */ /* 0x000fe20000000f00 */
[----:B----4-:R-:W-:Y:S02]  /*8c00*/  IMAD R2, R73, UR5, RZ ;  /* 0x0000000549027c24 */ /* 0x010fe4000f8e02ff */
[----:B---3--:R-:W-:Y:S02]  /*8c10*/  IMAD R0, R75, UR5, RZ ;  /* 0x000000054b007c24 */ /* 0x008fe4000f8e02ff */
[----:B------:R-:W-:Y:S02]  /*8c20*/  IMAD R11, R41, UR6, R2 ;  /* 0x00000006290b7c24 */ /* 0x000fe4000f8e0202 */
[----:B------:R-:W-:Y:S02]  /*8c30*/  IMAD R8, R74, UR5, R3 ;  /* 0x000000054a087c24 */ /* 0x000fe4000f8e0203 */
[----:B------:R-:W-:-:S02]  /*8c40*/  IMAD R9, R37, UR6, R0 ;  /* 0x0000000625097c24 */ /* 0x000fc4000f8e0200 */
[----:B------:R-:W-:Y:S02]  /*8c50*/  IMAD R3, R32, UR6, RZ ;  /* 0x0000000620037c24 */ /* 0x000fe4000f8e02ff */
[----:B--2---:R-:W-:Y:S02]  /*8c60*/  IMAD R2, R81, UR5, RZ ;  /* 0x0000000551027c24 */ /* 0x004fe4000f8e02ff */
[----:B------:R-:W-:Y:S02]  /*8c70*/  IMAD R0, R87, UR5, RZ ;  /* 0x0000000557007c24 */ /* 0x000fe4000f8e02ff */
[----:B------:R-:W-:Y:S02]  /*8c80*/  IMAD R10, R72, UR5, R4 ;  /* 0x00000005480a7c24 */ /* 0x000fe4000f8e0204 */
[----:B------:R-:W-:Y:S02]  /*8c90*/  IMAD R4, R80, UR5, R3 ;  /* 0x0000000550047c24 */ /* 0x000fe4000f8e0203 */
[----:B------:R-:W-:-:S02]  /*8ca0*/  IMAD R5, R33, UR6, R2 ;  /* 0x0000000621057c24 */ /* 0x000fc4000f8e0202 */
[----:B------:R-:W-:Y:S02]  /*8cb0*/  IMAD R2, R86, UR5, R6 ;  /* 0x0000000556027c24 */ /* 0x000fe4000f8e0206 */
[----:B------:R-:W-:Y:S02]  /*8cc0*/  IMAD R3, R21, UR6, R0 ;  /* 0x0000000615037c24 */ /* 0x000fe4000f8e0200 */
[----:B------:R-:W-:-:S03]  /*8cd0*/  IMAD R0, R77, UR5, RZ ;  /* 0x000000054d007c24 */ /* 0x000fc6000f8e02ff */
[----:B------:R0:W-:Y:S01]  /*8ce0*/  STG.E.64 desc[UR12][R48.64+0x60], R2 ;  /* 0x0000600230007986 */ /* 0x0001e2000c101b0c */
[----:B------:R-:W-:-:S03]  /*8cf0*/  IMAD R6, R24, UR6, RZ ;  /* 0x0000000618067c24 */ /* 0x000fc6000f8e02ff */
[----:B------:R1:W-:Y:S04]  /*8d00*/  STG.E.64 desc[UR12][R48.64], R10 ;  /* 0x0000000a30007986 */ /* 0x0003e8000c101b0c */
[----:B------:R2:W-:Y:S04]  /*8d10*/  STG.E.64 desc[UR12][R48.64+0x20], R8 ;  /* 0x0000200830007986 */ /* 0x0005e8000c101b0c */
[----:B------:R3:W-:Y:S01]  /*8d20*/  STG.E.64 desc[UR12][R48.64+0x40], R4 ;  /* 0x0000400430007986 */ /* 0x0007e2000c101b0c */
[----:B0-----:R-:W-:Y:S02]  /*8d30*/  IMAD R3, R16, UR6, RZ ;  /* 0x0000000610037c24 */ /* 0x001fe4000f8e02ff */
[----:B------:R-:W-:-:S02]  /*8d40*/  IMAD R2, R85, UR5, RZ ;  /* 0x0000000555027c24 */ /* 0x000fc4000f8e02ff */
[----:B-1----:R-:W-:Y:S02]  /*8d50*/  IMAD R10, R76, UR5, R3 ;  /* 0x000000054c0a7c24 */ /* 0x002fe4000f8e0203 */
[----:B------:R-:W-:Y:S02]  /*8d60*/  IMAD R11, R17, UR6, R0 ;  /* 0x00000006110b7c24 */ /* 0x000fe4000f8e0200 */
[----:B--2---:R-:W-:Y:S02]  /*8d70*/  IMAD R9, R13, UR6, R2 ;  /* 0x000000060d097c24 */ /* 0x004fe4000f8e0202 */
[----:B------:R-:W-:Y:S02]  /*8d80*/  IMAD R3, R28, UR6, RZ ;  /* 0x000000061c037c24 */ /* 0x000fe4000f8e02ff */
[----:B---3--:R-:W-:Y:S02]  /*8d90*/  IMAD R4, R12, UR6, RZ ;  /* 0x000000060c047c24 */ /* 0x008fe4000f8e02ff */
[----:B------:R-:W-:-:S02]  /*8da0*/  IMAD R2, R79, UR5, RZ ;  /* 0x000000054f027c24 */ /* 0x000fc4000f8e02ff */
[----:B------:R-:W-:Y:S02]  /*8db0*/  IMAD R0, R83, UR5, RZ ;  /* 0x0000000553007c24 */ /* 0x000fe4000f8e02ff */
[----:B------:R-:W-:Y:S02]  /*8dc0*/  IMAD R8, R84, UR5, R4 ;  /* 0x0000000554087c24 */ /* 0x000fe4000f8e0204 */
[----:B------:R-:W-:Y:S02]  /*8dd0*/  IMAD R4, R78, UR5, R3 ;  /* 0x000000054e047c24 */ /* 0x000fe4000f8e0203 */
[----:B------:R-:W-:Y:S02]  /*8de0*/  IMAD R5, R29, UR6, R2 ;  /* 0x000000061d057c24 */ /* 0x000fe4000f8e0202 */
[----:B------:R-:W-:Y:S02]  /*8df0*/  IMAD R2, R82, UR5, R6 ;  /* 0x0000000552027c24 */ /* 0x000fe4000f8e0206 */
[----:B------:R-:W-:-:S02]  /*8e00*/  IMAD R3, R25, UR6, R0 ;  /* 0x0000000619037c24 */ /* 0x000fc4000f8e0200 */
[----:B------:R-:W-:Y:S01]  /*8e10*/  IMAD.WIDE R78, R97, 0x20, R48 ;  /* 0x00000020614e7825 */ /* 0x000fe200078e0230 */
[----:B------:R-:W-:Y:S04]  /*8e20*/  STG.E.64 desc[UR12][R48.64+0xe0], R10 ;  /* 0x0000e00a30007986 */ /* 0x000fe8000c101b0c */
[----:B------:R-:W-:Y:S04]  /*8e30*/  STG.E.64 desc[UR12][R48.64+0x80], R8 ;  /* 0x0000800830007986 */ /* 0x000fe8000c101b0c */
[----:B------:R-:W-:Y:S04]  /*8e40*/  STG.E.64 desc[UR12][R48.64+0xa0], R4 ;  /* 0x0000a00430007986 */ /* 0x000fe8000c101b0c */
[----:B------:R0:W-:Y:S04]  /*8e50*/  STG.E.64 desc[UR12][R48.64+0xc0], R2 ;  /* 0x0000c00230007986 */ /* 0x0001e8000c101b0c */
[----:B------:R-:W2:Y:S04]  /*8e60*/  LDG.E.64 R50, desc[UR12][R78.64] ;  /* 0x0000000c4e327981 */ /* 0x000ea8000c1e1b00 */
[----:B------:R-:W3:Y:S04]  /*8e70*/  LDG.E.64 R54, desc[UR12][R78.64+0x20] ;  /* 0x0000200c4e367981 */ /* 0x000ee8000c1e1b00 */
[----:B------:R-:W4:Y:S04]  /*8e80*/  LDG.E.64 R56, desc[UR12][R78.64+0x40] ;  /* 0x0000400c4e387981 */ /* 0x000f28000c1e1b00 */
[----:B------:R-:W4:Y:S04]  /*8e90*/  LDG.E.64 R52, desc[UR12][R78.64+0x60] ;  /* 0x0000600c4e347981 */ /* 0x000f28000c1e1b00 */
[----:B------:R-:W4:Y:S04]  /*8ea0*/  LDG.E.64 R72, desc[UR12][R78.64+0x80] ;  /* 0x0000800c4e487981 */ /* 0x000f28000c1e1b00 */
[----:B------:R-:W4:Y:S04]  /*8eb0*/  LDG.E.64 R76, desc[UR12][R78.64+0xa0] ;  /* 0x0000a00c4e4c7981 */ /* 0x000f28000c1e1b00 */
[----:B------:R-:W4:Y:S04]  /*8ec0*/  LDG.E.64 R58, desc[UR12][R78.64+0xc0] ;  /* 0x0000c00c4e3a7981 */ /* 0x000f28000c1e1b00 */
[----:B------:R-:W4:Y:S01]  /*8ed0*/  LDG.E.64 R74, desc[UR12][R78.64+0xe0] ;  /* 0x0000e00c4e4a7981 */ /* 0x000f22000c1e1b00 */
[----:B0-----:R-:W-:Y:S01]  /*8ee0*/  IMAD.MOV.U32 R3, RZ, RZ, RZ ;  /* 0x000000ffff037224 */ /* 0x001fe200078e00ff */
[----:B------:R-:W-:-:S02]  /*8ef0*/  MOV R2, R61 ;  /* 0x0000003d00027202 */ /* 0x000fc40000000f00 */
[----:B------:R-:W-:Y:S01]  /*8f00*/  CS2R R6, SRZ ;  /* 0x0000000000067805 */ /* 0x000fe2000001ff00 */
[----:B------:R-:W-:Y:S01]  /*8f10*/  IMAD.MOV.U32 R4, RZ, RZ, R168 ;  /* 0x000000ffff047224 */ /* 0x000fe200078e00a8 */
[----:B------:R-:W-:Y:S02]  /*8f20*/  MOV R5, R169 ;  /* 0x000000a900057202 */ /* 0x000fe40000000f00 */
[----:B------:R-:W-:Y:S02]  /*8f30*/  CS2R R10, SRZ ;  /* 0x00000000000a7805 */ /* 0x000fe4000001ff00 */
[----:B------:R-:W-:Y:S01]  /*8f40*/  MOV R8, R196 ;  /* 0x000000c400087202 */ /* 0x000fe20000000f00 */
[----:B------:R-:W-:Y:S01]  /*8f50*/  IMAD.MOV.U32 R9, RZ, RZ, R197 ;  /* 0x000000ffff097224 */ /* 0x000fe200078e00c5 */
[----:B------:R-:W-:Y:S01]  /*8f60*/  CS2R R18, SRZ ;  /* 0x0000000000127805 */ /* 0x000fe2000001ff00 */
[----:B------:R-:W-:Y:S01]  /*8f70*/  IMMA.16816.S8.S8 R4, R2.ROW, R130.COL, R4 ;  /* 0x0000008202047237 */ /* 0x000fe20000405404 */
[----:B------:R-:W-:Y:S01]  /*8f80*/  IMAD.MOV.U32 R16, RZ, RZ, R164 ;  /* 0x000000ffff107224 */ /* 0x000fe200078e00a4 */
[----:B------:R-:W-:-:S02]  /*8f90*/  MOV R17, R165 ;  /* 0x000000a500117202 */ /* 0x000fc40000000f00 */
[----:B------:R-:W-:Y:S01]  /*8fa0*/  CS2R R30, SRZ ;  /* 0x00000000001e7805 */ /* 0x000fe2000001ff00 */
[----:B------:R-:W-:Y:S01]  /*8fb0*/  IMAD.MOV.U32 R28, RZ, RZ, R132 ;  /* 0x000000ffff1c7224 */ /* 0x000fe200078e0084 */
[----:B------:R-:W-:Y:S02]  /*8fc0*/  MOV R29, R133 ;  /* 0x00000085001d7202 */ /* 0x000fe40000000f00 */
[----:B------:R-:W-:Y:S01]  /*8fd0*/  CS2R R34, SRZ ;  /* 0x0000000000227805 */ /* 0x000fe2000001ff00 */
[----:B------:R-:W-:Y:S01]  /*8fe0*/  IMAD.MOV.U32 R32, RZ, RZ, R140 ;  /* 0x000000ffff207224 */ /* 0x000fe200078e008c */
[----:B------:R-:W-:Y:S02]  /*8ff0*/  MOV R33, R141 ;  /* 0x0000008d00217202 */ /* 0x000fe40000000f00 */
[----:B------:R-:W-:Y:S01]  /*9000*/  CS2R R26, SRZ ;  /* 0x00000000001a7805 */ /* 0x000fe2000001ff00 */
[----:B------:R-:W-:Y:S01]  /*9010*/  IMAD.MOV.U32 R24, RZ, RZ, R104 ;  /* 0x000000ffff187224 */ /* 0x000fe200078e0068 */
[----:B------:R-:W-:-:S02]  /*9020*/  MOV R25, R105 ;  /* 0x0000006900197202 */ /* 0x000fc40000000f00 */
[----:B------:R-:W-:Y:S01]  /*9030*/  CS2R R22, SRZ ;  /* 0x0000000000167805 */ /* 0x000fe2000001ff00 */
[----:B------:R-:W-:Y:S01]  /*9040*/  IMAD.MOV.U32 R20, RZ, RZ, R100 ;  /* 0x000000ffff147224 */ /* 0x000fe200078e0064 */
[----:B------:R-:W-:Y:S01]  /*9050*/  MOV R21, R101 ;  /* 0x0000006500157202 */ /* 0x000fe20000000f00 */
[C---:B------:R-:W-:Y:S01]  /*9060*/  IMMA.16816.S8.S8 R8, R2.reuse.ROW, R129.COL, R8 ;  /* 0x0000008102087237 */ /* 0x040fe20000405408 */
[----:B------:R-:W-:Y:S01]  /*9070*/  IMAD.MOV.U32 R15, RZ, RZ, RZ ;  /* 0x000000ffff0f7224 */ /* 0x000fe200078e00ff */
[----:B------:R-:W-:Y:S02]  /*9080*/  CS2R R38, SRZ ;  /* 0x0000000000267805 */ /* 0x000fe4000001ff00 */
[----:B------:R-:W-:Y:S01]  /*9090*/  MOV R36, R190 ;  /* 0x000000be00247202 */ /* 0x000fe20000000f00 */
[----:B------:R-:W-:Y:S01]  /*90a0*/  IMAD.MOV.U32 R37, RZ, RZ, R191 ;  /* 0x000000ffff257224 */ /* 0x000fe200078e00bf */
[----:B------:R-:W-:Y:S02]  /*90b0*/  MOV R14, R92 ;  /* 0x0000005c000e7202 */ /* 0x000fe40000000f00 */
[----:B------:R-:W-:Y:S01]  /*90c0*/  IMMA.16816.S8.S8 R16, R2.ROW, R131.COL, R16 ;  /* 0x0000008302107237 */ /* 0x000fe20000405410 */
[----:B------:R-:W-:-:S02]  /*90d0*/  CS2R R42, SRZ ;  /* 0x00000000002a7805 */ /* 0x000fc4000001ff00 */
[----:B------:R-:W-:Y:S01]  /*90e0*/  MOV R40, R88 ;  /* 0x0000005800287202 */ /* 0x000fe20000000f00 */
[----:B------:R-:W-:-:S04]  /*90f0*/  IMAD.MOV.U32 R41, RZ, RZ, R89 ;  /* 0x000000ffff297224 */ /* 0x000fc800078e0059 */
[----:B------:R-:W-:Y:S01]  /*9100*/  IMMA.16816.S8.S8 R28, R2.ROW, R109.COL, R28 ;  /* 0x0000006d021c7237 */ /* 0x000fe2000040541c */
[----:B------:R-:W-:Y:S01]  /*9110*/  MOV R251, R214 ;  /* 0x000000d600fb7202 */ /* 0x000fe20000000f00 */
[----:B------:R-:W-:Y:S01]  /*9120*/  IMAD.MOV.U32 R191, RZ, RZ, R157 ;  /* 0x000000ffffbf7224 */ /* 0x000fe200078e009d */
[----:B------:R-:W-:-:S05]  /*9130*/  MOV R214, R156 ;  /* 0x0000009c00d67202 */ /* 0x000fca0000000f00 */
[----:B------:R-:W-:Y:S01]  /*9140*/  IMMA.16816.S8.S8 R32, R2.ROW, R108.COL, R32 ;  /* 0x0000006c02207237 */ /* 0x000fe20000405420 */
[----:B------:R-:W-:Y:S01]  /*9150*/  MOV R215, R158 ;  /* 0x0000009e00d77202 */ /* 0x000fe20000000f00 */
[----:B------:R-:W-:-:S06]  /*9160*/  IMAD.MOV.U32 R190, RZ, RZ, R159 ;  /* 0x000000ffffbe7224 */ /* 0x000fcc00078e009f */
[----:B------:R-:W-:Y:S01]  /*9170*/  IMMA.16816.S8.S8 R24, R2.ROW, R110.COL, R24 ;  /* 0x0000006e02187237 */ /* 0x000fe20000405418 */
[----:B------:R-:W-:-:S07]  /*9180*/  IMAD.MOV.U32 R12, RZ, RZ, R4 ;  /* 0x000000ffff0c7224 */ /* 0x000fce00078e0004 */
[----:B------:R-:W-:Y:S01]  /*9190*/  IMMA.16816.S8.S8 R20, R2.ROW, R111.COL, R20 ;  /* 0x0000006f02147237 */ /* 0x000fe20000405414 */
[----:B------:R-:W-:Y:S01]  /*91a0*/  IMAD.MOV.U32 R2, RZ, RZ, R65 ;  /* 0x000000ffff027224 */ /* 0x000fe200078e0041 */
[----:B------:R-:W-:-:S06]  /*91b0*/  MOV R13, R5 ;  /* 0x00000005000d7202 */ /* 0x000fcc0000000f00 */
[----:B------:R-:W-:Y:S01]  /*91c0*/  IMMA.16816.S8.S8 R156, R14.ROW, R128.COL, R36 ;  /* 0x000000800e9c7237 */ /* 0x000fe20000405424 */
[----:B------:R-:W-:Y:S01]  /*91d0*/  MOV R14, RZ ;  /* 0x000000ff000e7202 */ /* 0x000fe20000000f00 */
[----:B------:R-:W-:-:S06]  /*91e0*/  IMAD.MOV.U32 R37, RZ, RZ, R9 ;  /* 0x000000ffff257224 */ /* 0x000fcc00078e0009 */
[----:B------:R-:W-:Y:S01]  /*91f0*/  IMMA.16816.S8.S8 R40, R2.ROW, R124.COL, R40 ;  /* 0x0000007c02287237 */ /* 0x000fe20000405428 */
[----:B------:R-:W-:Y:S02]  /*9200*/  MOV R36, R8 ;  /* 0x0000000800247202 */ /* 0x000fe40000000f00 */
[----:B------:R-:W-:Y:S01]  /*9210*/  CS2R R10, SRZ ;  /* 0x00000000000a7805 */ /* 0x000fe2000001ff00 */
[----:B------:R-:W-:Y:S01]  /*9220*/  IMAD.MOV.U32 R8, RZ, RZ, R16 ;  /* 0x000000ffff087224 */ /* 0x000fe200078e0010 */
[----:B------:R-:W-:-:S03]  /*9230*/  MOV R9, R17 ;  /* 0x0000001100097202 */ /* 0x000fc60000000f00 */
[C---:B------:R-:W-:Y:S01]  /*9240*/  IMMA.16816.S8.S8 R12, R2.reuse.ROW, R126.COL, R12 ;  /* 0x0000007e020c7237 */ /* 0x040fe2000040540c */
[----:B------:R-:W-:Y:S01]  /*9250*/  CS2R R46, SRZ ;  /* 0x00000000002e7805 */ /* 0x000fe2000001ff00 */
[----:B------:R-:W-:Y:S01]  /*9260*/  IMAD.MOV.U32 R44, RZ, RZ, R28 ;  /* 0x000000ffff2c7224 */ /* 0x000fe200078e001c */
[----:B------:R-:W-:Y:S02]  /*9270*/  MOV R45, R29 ;  /* 0x0000001d002d7202 */ /* 0x000fe40000000f00 */
[----:B------:R-:W-:Y:S01]  /*9280*/  CS2R R18, SRZ ;  /* 0x0000000000127805 */ /* 0x000fe2000001ff00 */
[----:B------:R-:W-:Y:S01]  /*9290*/  IMAD.MOV.U32 R16, RZ, RZ, R32 ;  /* 0x000000ffff107224 */ /* 0x000fe200078e0020 */
[----:B------:R-:W-:Y:S02]  /*92a0*/  MOV R17, R33 ;  /* 0x0000002100117202 */ /* 0x000fe40000000f00 */
[----:B------:R-:W-:Y:S02]  /*92b0*/  CS2R R26, SRZ ;  /* 0x00000000001a7805 */ /* 0x000fe4000001ff00 */
[----:B------:R-:W-:Y:S01]  /*92c0*/  CS2R R6, SRZ ;  /* 0x0000000000067805 */ /* 0x000fe2000001ff00 */
[----:B------:R-:W-:Y:S01]  /*92d0*/  IMAD.MOV.U32 R4, RZ, RZ, R20 ;  /* 0x000000ffff047224 */ /* 0x000fe200078e0014 */
[----:B------:R-:W-:Y:S01]  /*92e0*/  MOV R5, R21 ;  /* 0x0000001500057202 */ /* 0x000fe20000000f00 */
[----:B------:R-:W-:Y:S01]  /*92f0*/  IMMA.16816.S8.S8 R36, R2.ROW, R125.COL, R36 ;  /* 0x0000007d02247237 */ /* 0x000fe20000405424 */
[----:B------:R-:W-:-:S02]  /*9300*/  CS2R R30, SRZ ;  /* 0x00000000001e7805 */ /* 0x000fc4000001ff00 */
[----:B------:R-:W-:Y:S01]  /*9310*/  MOV R28, R40 ;  /* 0x00000028001c7202 */ /* 0x000fe20000000f00 */
[----:B------:R-:W-:-:S04]  /*9320*/  IMAD.MOV.U32 R29, RZ, RZ, R41 ;  /* 0x000000ffff1d7224 */ /* 0x000fc800078e0029 */
[C---:B------:R-:W-:Y:S08]  /*9330*/  IMMA.16816.S8.S8 R8, R2.reuse.ROW, R127.COL, R8 ;  /* 0x0000007f02087237 */ /* 0x040ff00000405408 */
[----:B------:R-:W-:Y:S01]  /*9340*/  IMMA.16816.S8.S8 R44, R2.ROW, R121.COL, R44 ;  /* 0x00000079022c7237 */ /* 0x000fe2000040542c */
[----:B------:R-:W-:-:S07]  /*9350*/  CS2R R34, SRZ ;  /* 0x0000000000227805 */ /* 0x000fce000001ff00 */
[----:B------:R-:W-:Y:S01]  /*9360*/  IMMA.16816.S8.S8 R16, R2.ROW, R120.COL, R16 ;  /* 0x0000007802107237 */ /* 0x000fe20000405410 */
[----:B------:R-:W-:-:S07]  /*9370*/  MOV R32, R12 ;  /* 0x0000000c00207202 */ /* 0x000fce0000000f00 */
[----:B------:R-:W-:Y:S01]  /*9380*/  IMMA.16816.S8.S8 R24, R2.ROW, R122.COL, R24 ;  /* 0x0000007a02187237 */ /* 0x000fe20000405418 */
[----:B------:R-:W-:-:S07]  /*9390*/  IMAD.MOV.U32 R33, RZ, RZ, R13 ;  /* 0x000000ffff217224 */ /* 0x000fce00078e000d */
[----:B------:R-:W-:Y:S01]  /*93a0*/  IMMA.16816.S8.S8 R4, R2.ROW, R123.COL, R4 ;  /* 0x0000007b02047237 */ /* 0x000fe20000405404 */
[----:B------:R-:W-:Y:S01]  /*93b0*/  IMAD.MOV.U32 R2, RZ, RZ, R69 ;  /* 0x000000ffff027224 */ /* 0x000fe200078e0045 */
[----:B------:R-:W-:-:S06]  /*93c0*/  CS2R R38, SRZ ;  /* 0x0000000000267805 */ /* 0x000fcc000001ff00 */
[----:B------:R-:W-:Y:S01]  /*93d0*/  IMMA.16816.S8.S8 R28, R2.ROW, R116.COL, R28 ;  /* 0x00000074021c7237 */ /* 0x000fe2000040541c */
[----:B------:R-:W-:Y:S02]  /*93e0*/  CS2R R22, SRZ ;  /* 0x0000000000167805 */ /* 0x000fe4000001ff00 */
[----:B------:R-:W-:Y:S01]  /*93f0*/  MOV R20, R8 ;  /* 0x0000000800147202 */ /* 0x000fe20000000f00 */
[----:B------:R-:W-:Y:S01]  /*9400*/  IMAD.MOV.U32 R21, RZ, RZ, R9 ;  /* 0x000000ffff157224 */ /* 0x000fe200078e0009 */
[----:B------:R-:W-:-:S03]  /*9410*/  CS2R R14, SRZ ;  /* 0x00000000000e7805 */ /* 0x000fc6000001ff00 */
[C---:B------:R-:W-:Y:S01]  /*9420*/  IMMA.16816.S8.S8 R32, R2.reuse.ROW, R118.COL, R32 ;  /* 0x0000007602207237 */ /* 0x040fe20000405420 */
[----:B------:R-:W-:Y:S01]  /*9430*/  MOV R12, R44 ;  /* 0x0000002c000c7202 */ /* 0x000fe20000000f00 */
[----:B------:R-:W-:Y:S01]  /*9440*/  IMAD.MOV.U32 R13, RZ, RZ, R45 ;  /* 0x000000ffff0d7224 */ /* 0x000fe200078e002d */
[----:B------:R-:W-:Y:S02]  /*9450*/  CS2R R42, SRZ ;  /* 0x00000000002a7805 */ /* 0x000fe4000001ff00 */
[----:B------:R-:W-:Y:S01]  /*9460*/  MOV R40, R4 ;  /* 0x0000000400287202 */ /* 0x000fe20000000f00 */
[----:B------:R-:W-:Y:S01]  /*9470*/  IMAD.MOV.U32 R41, RZ, RZ, R5 ;  /* 0x000000ffff297224 */ /* 0x000fe200078e0005 */
[----:B------:R-:W-:Y:S01]  /*9480*/  CS2R R18, SRZ ;  /* 0x0000000000127805 */ /* 0x000fe2000001ff00 */
[----:B------:R-:W-:Y:S01]  /*9490*/  IMMA.16816.S8.S8 R36, R2.ROW, R117.COL, R36 ;  /* 0x0000007502247237 */ /* 0x000fe20000405424 */
[----:B------:R-:W-:Y:S02]  /*94a0*/  MOV R5, RZ ;  /* 0x000000ff00057202 */ /* 0x000fe40000000f00 */
[----:B------:R-:W-:Y:S01]  /*94b0*/  CS2R R26, SRZ ;  /* 0x00000000001a7805 */ /* 0x000fe2000001ff00 */
[----:B------:R-:W-:-:S04]  /*94c0*/  IMAD.MOV.U32 R4, RZ, RZ, R69 ;  /* 0x000000ffff047224 */ /* 0x000fc800078e0045 */
[C---:B------:R-:W-:Y:S08]  /*94d0*/  IMMA.16816.S8.S8 R20, R2.reuse.ROW, R119.COL, R20 ;  /* 0x0000007702147237 */ /* 0x040ff00000405414 */
[C---:B------:R-:W-:Y:S08]  /*94e0*/  IMMA.16816.S8.S8 R12, R2.reuse.ROW, R113.COL, R12 ;  /* 0x00000071020c7237 */ /* 0x040ff0000040540c */
[C---:B------:R-:W-:Y:S08]  /*94f0*/  IMMA.16816.S8.S8 R40, R2.reuse.ROW, R115.COL, R40 ;  /* 0x0000007302287237 */ /* 0x040ff00000405428 */
[----:B------:R-:W-:Y:S01]  /*9500*/  IMMA.16816.S8.S8 R16, R2.ROW, R112.COL, R16 ;  /* 0x0000007002107237 */ /* 0x000fe20000405410 */
[----:B------:R-:W-:-:S02]  /*9510*/  IMAD R2, R28, UR6, RZ ;  /* 0x000000061c027c24 */ /* 0x000fc4000f8e02ff */
[----:B------:R-:W-:-:S05]  /*9520*/  IMAD R3, R32, UR6, RZ ;  /* 0x0000000620037c24 */ /* 0x000fca000f8e02ff */
[----:B------:R-:W-:Y:S01]  /*9530*/  IMMA.16816.S8.S8 R24, R4.ROW, R114.COL, R24 ;  /* 0x0000007204187237 */ /* 0x000fe20000405418 */
[----:B------:R-:W-:Y:S02]  /*9540*/  IMAD R4, R36, UR6, RZ ;  /* 0x0000000624047c24 */ /* 0x000fe4000f8e02ff */
[----:B------:R-:W-:-:S04]  /*9550*/  IMAD.WIDE R80, R97, 0x40, R48 ;  /* 0x0000004061507825 */ /* 0x000fc800078e0230 */
[----:B--2---:R-:W-:Y:S02]  /*9560*/  IMAD R0, R51, UR5, RZ ;  /* 0x0000000533007c24 */ /* 0x004fe4000f8e02ff */
[----:B------:R-:W-:Y:S02]  /*9570*/  IMAD R8, R50, UR5, R2 ;  /* 0x0000000532087c24 */ /* 0x000fe4000f8e0202 */
[----:B---3--:R-:W-:Y:S02]  /*9580*/  IMAD R2, R55, UR5, RZ ;  /* 0x0000000537027c24 */ /* 0x008fe4000f8e02ff */
[----:B------:R-:W-:Y:S02]  /*9590*/  IMAD R9, R29, UR6, R0 ;  /* 0x000000061d097c24 */ /* 0x000fe4000f8e0200 */
[----:B----4-:R-:W-:Y:S02]  /*95a0*/  IMAD R0, R57, UR5, RZ ;  /* 0x0000000539007c24 */ /* 0x010fe4000f8e02ff */
[----:B------:R-:W-:-:S02]  /*95b0*/  IMAD R7, R37, UR6, R2 ;  /* 0x0000000625077c24 */ /* 0x000fc4000f8e0202 */
[----:B------:R-:W-:Y:S02]  /*95c0*/  IMAD R2, R56, UR5, R3 ;  /* 0x0000000538027c24 */ /* 0x000fe4000f8e0203 */
[----:B------:R-:W-:Y:S02]  /*95d0*/  IMAD R3, R33, UR6, R0 ;  /* 0x0000000621037c24 */ /* 0x000fe4000f8e0200 */
[----:B------:R-:W-:Y:S02]  /*95e0*/  IMAD R0, R53, UR5, RZ ;  /* 0x0000000535007c24 */ /* 0x000fe4000f8e02ff */
[----:B------:R-:W-:Y:S01]  /*95f0*/  IMAD R6, R54, UR5, R4 ;  /* 0x0000000536067c24 */ /* 0x000fe2000f8e0204 */
[----:B------:R0:W-:Y:S01]  /*9600*/  STG.E.64 desc[UR12][R78.64+0x40], R2 ;  /* 0x000040024e007986 */ /* 0x0001e2000c101b0c */
[----:B------:R-:W-:Y:S02]  /*9610*/  IMAD R4, R20, UR6, RZ ;  /* 0x0000000614047c24 */ /* 0x000fe4000f8e02ff */
[----:B------:R-:W-:-:S02]  /*9620*/  IMAD R15, R21, UR6, R0 ;  /* 0x00000006150f7c24 */ /* 0x000fc4000f8e0200 */
[----:B------:R-:W-:Y:S01]  /*9630*/  IMAD R0, R77, UR5, RZ ;  /* 0x000000054d007c24 */ /* 0x000fe2000f8e02ff */
[----:B------:R1:W-:Y:S01]  /*9640*/  STG.E.64 desc[UR12][R78.64], R8 ;  /* 0x000000084e007986 */ /* 0x0003e2000c101b0c */
[----:B------:R-:W-:Y:S02]  /*9650*/  IMAD R14, R52, UR5, R4 ;  /* 0x00000005340e7c24 */ /* 0x000fe4000f8e0204 */
[----:B------:R-:W-:Y:S01]  /*9660*/  IMAD R4, R16, UR6, RZ ;  /* 0x0000000610047c24 */ /* 0x000fe2000f8e02ff */
[----:B------:R2:W-:Y:S03]  /*9670*/  STG.E.64 desc[UR12][R78.64+0x20], R6 ;  /* 0x000020064e007986 */ /* 0x0005e6000c101b0c */
[----:B------:R-:W-:Y:S01]  /*9680*/  IMAD R10, R72, UR5, R4 ;  /* 0x00000005480a7c24 */ /* 0x000fe2000f8e0204 */
[----:B------:R-:W-:Y:S01]  /*9690*/  STG.E.64 desc[UR12][R78.64+0x60], R14 ;  /* 0x0000600e4e007986 */ /* 0x000fe2000c101b0c */
[----:B0-----:R-:W-:-:S02]  /*96a0*/  IMAD R2, R73, UR5, RZ ;  /* 0x0000000549027c24 */ /* 0x001fc4000f8e02ff */
[----:B------:R-:W-:Y:S02]  /*96b0*/  IMAD R3, R12, UR6, RZ ;  /* 0x000000060c037c24 */ /* 0x000fe4000f8e02ff */
[----:B------:R-:W-:Y:S02]  /*96c0*/  IMAD R11, R17, UR6, R2 ;  /* 0x00000006110b7c24 */ /* 0x000fe4000f8e0202 */
[----:B-1----:R-:W-:Y:S02]  /*96d0*/  IMAD R8, R76, UR5, R3 ;  /* 0x000000054c087c24 */ /* 0x002fe4000f8e0203 */
[----:B------:R-:W-:Y:S02]  /*96e0*/  IMAD R9, R13, UR6, R0 ;  /* 0x000000060d097c24 */ /* 0x000fe4000f8e0200 */
[----:B------:R-:W-:Y:S02]  /*96f0*/  IMAD R3, R24, UR6, RZ ;  /* 0x0000000618037c24 */ /* 0x000fe4000f8e02ff */
[----:B------:R-:W-:-:S02]  /*9700*/  IMAD R2, R59, UR5, RZ ;  /* 0x000000053b027c24 */ /* 0x000fc4000f8e02ff */
[----:B--2---:R-:W-:Y:S02]  /*9710*/  IMAD R6, R40, UR6, RZ ;  /* 0x0000000628067c24 */ /* 0x004fe4000f8e02ff */
[----:B------:R-:W-:Y:S02]  /*9720*/  IMAD R0, R75, UR5, RZ ;  /* 0x000000054b007c24 */ /* 0x000fe4000f8e02ff */
[----:B------:R-:W-:Y:S02]  /*9730*/  IMAD R4, R58, UR5, R3 ;  /* 0x000000053a047c24 */ /* 0x000fe4000f8e0203 */
[----:B------:R-:W-:Y:S02]  /*9740*/  IMAD R5, R25, UR6, R2 ;  /* 0x0000000619057c24 */ /* 0x000fe4000f8e0202 */
[----:B------:R-:W-:Y:S02]  /*9750*/  IMAD R2, R74, UR5, R6 ;  /* 0x000000054a027c24 */ /* 0x000fe4000f8e0206 */
[----:B------:R-:W-:Y:S01]  /*9760*/  IMAD R3, R41, UR6, R0 ;  /* 0x0000000629037c24 */ /* 0x000fe2000f8e0200 */
        /* <DEDUP_REMOVED lines=11> */
[----:B0-----:R-:W4:Y:S01]  /*9820*/  LDG.E.64 R78, desc[UR12][R80.64+0xc0] ;  /* 0x0000c00c504e7981 */ /* 0x001f22000c1e1b00 */
[----:B------:R-:W-:Y:S01]  /*9830*/  IMAD.MOV.U32 R103, RZ, RZ, R252 ;  /* 0x000000ffff677224 */ /* 0x000fe200078e00fc */
[----:B------:R-:W-:-:S02]  /*9840*/  MOV R3, RZ ;  /* 0x000000ff00037202 */ /* 0x000fc40000000f00 */
[----:B------:R-:W-:Y:S02]  /*9850*/  CS2R R10, SRZ ;  /* 0x00000000000a7805 */ /* 0x000fe4000001ff00 */
[----:B------:R-:W-:Y:S01]  /*9860*/  MOV R9, R250 ;  /* 0x000000fa00097202 */ /* 0x000fe20000000f00 */
[----:B------:R-:W-:Y:S01]  /*9870*/  IMAD.MOV.U32 R8, RZ, RZ, R103 ;  /* 0x000000ffff087224 */ /* 0x000fe200078e0067 */
[----:B------:R-:W-:Y:S01]  /*9880*/  CS2R R6, SRZ ;  /* 0x0000000000067805 */ /* 0x000fe2000001ff00 */
[----:B------:R-:W-:Y:S01]  /*9890*/  IMAD.MOV.U32 R2, RZ, RZ, R62 ;  /* 0x000000ffff027224 */ /* 0x000fe200078e003e */
[----:B------:R-:W-:Y:S01]  /*98a0*/  MOV R4, R228 ;  /* 0x000000e400047202 */ /* 0x000fe20000000f00 */
[----:B------:R-:W-:Y:S01]  /*98b0*/  IMAD.MOV.U32 R5, RZ, RZ, R229 ;  /* 0x000000ffff057224 */ /* 0x000fe200078e00e5 */
[----:B------:R-:W-:Y:S02]  /*98c0*/  CS2R R18, SRZ ;  /* 0x0000000000127805 */ /* 0x000fe4000001ff00 */
[----:B------:R-:W-:Y:S01]  /*98d0*/  MOV R16, R200 ;  /* 0x000000c800107202 */ /* 0x000fe20000000f00 */
[----:B------:R-:W-:Y:S01]  /*98e0*/  IMAD.MOV.U32 R17, RZ, RZ, R201 ;  /* 0x000000ffff117224 */ /* 0x000fe200078e00c9 */
[----:B------:R-:W-:Y:S01]  /*98f0*/  CS2R R38, SRZ ;  /* 0x0000000000267805 */ /* 0x000fe2000001ff00 */
[----:B------:R-:W-:Y:S01]  /*9900*/  IMMA.16816.S8.S8 R8, R2.ROW, R129.COL, R8 ;  /* 0x0000008102087237 */ /* 0x000fe20000405408 */
[----:B------:R-:W-:Y:S01]  /*9910*/  MOV R36, R176 ;  /* 0x000000b000247202 */ /* 0x000fe20000000f00 */
[----:B------:R-:W-:Y:S01]  /*9920*/  IMAD.MOV.U32 R37, RZ, RZ, R177 ;  /* 0x000000ffff257224 */ /* 0x000fe200078e00b1 */
[----:B------:R-:W-:-:S02]  /*9930*/  CS2R R26, SRZ ;  /* 0x00000000001a7805 */ /* 0x000fc4000001ff00 */
[----:B------:R-:W-:Y:S01]  /*9940*/  MOV R24, R144 ;  /* 0x0000009000187202 */ /* 0x000fe20000000f00 */
[----:B------:R-:W-:Y:S01]  /*9950*/  IMAD.MOV.U32 R25, RZ, RZ, R145 ;  /* 0x000000ffff197224 */ /* 0x000fe200078e0091 */
[----:B------:R-:W-:Y:S02]  /*9960*/  CS2R R34, SRZ ;  /* 0x0000000000227805 */ /* 0x000fe4000001ff00 */
[----:B------:R-:W-:Y:S01]  /*9970*/  MOV R32, R172 ;  /* 0x000000ac00207202 */ /* 0x000fe20000000f00 */
[----:B------:R-:W-:Y:S01]  /*9980*/  IMMA.16816.S8.S8 R4, R2.ROW, R130.COL, R4 ;  /* 0x0000008202047237 */ /* 0x000fe20000405404 */
[----:B------:R-:W-:Y:S01]  /*9990*/  IMAD.MOV.U32 R33, RZ, RZ, R173 ;  /* 0x000000ffff217224 */ /* 0x000fe200078e00ad */
[----:B------:R-:W-:Y:S02]  /*99a0*/  CS2R R30, SRZ ;  /* 0x00000000001e7805 */ /* 0x000fe4000001ff00 */
[----:B------:R-:W-:Y:S01]  /*99b0*/  MOV R28, R148 ;  /* 0x00000094001c7202 */ /* 0x000fe20000000f00 */
[----:B------:R-:W-:Y:S01]  /*99c0*/  IMAD.MOV.U32 R29, RZ, RZ, R149 ;  /* 0x000000ffff1d7224 */ /* 0x000fe200078e0095 */
[----:B------:R-:W-:-:S02]  /*99d0*/  CS2R R22, SRZ ;  /* 0x0000000000167805 */ /* 0x000fc4000001ff00 */
[----:B------:R-:W-:Y:S02]  /*99e0*/  CS2R R14, SRZ ;  /* 0x00000000000e7805 */ /* 0x000fe4000001ff00 */
[----:B------:R-:W-:Y:S01]  /*99f0*/  CS2R R42, SRZ ;  /* 0x00000000002a7805 */ /* 0x000fe2000001ff00 */
[----:B------:R-:W-:Y:S01]  /*9a00*/  IMMA.16816.S8.S8 R16, R2.ROW, R131.COL, R16 ;  /* 0x0000008302107237 */ /* 0x000fe20000405410 */
[----:B------:R-:W-:Y:S01]  /*9a10*/  IMAD.MOV.U32 R40, RZ, RZ, R136 ;  /* 0x000000ffff287224 */ /* 0x000fe200078e0088 */
[----:B------:R-:W-:Y:S01]  /*9a20*/  MOV R41, R137 ;  /* 0x0000008900297202 */ /* 0x000fe20000000f00 */
[----:B------:R-:W-:Y:S01]  /*9a30*/  IMAD.MOV.U32 R20, RZ, RZ, R8 ;  /* 0x000000ffff147224 */ /* 0x000fe200078e0008 */
[----:B------:R-:W-:Y:S02]  /*9a40*/  MOV R21, R9 ;  /* 0x0000000900157202 */ /* 0x000fe40000000f00 */
[----:B------:R-:W-:Y:S02]  /*9a50*/  CS2R R58, SRZ ;  /* 0x00000000003a7805 */ /* 0x000fe4000001ff00 */
[----:B------:R-:W-:-:S02]  /*9a60*/  CS2R R54, SRZ ;  /* 0x0000000000367805 */ /* 0x000fc4000001ff00 */
[----:B------:R-:W-:Y:S01]  /*9a70*/  CS2R R46, SRZ ;  /* 0x00000000002e7805 */ /* 0x000fe2000001ff00 */
[C---:B------:R-:W-:Y:S01]  /*9a80*/  IMMA.16816.S8.S8 R36, R2.reuse.ROW, R108.COL, R36 ;  /* 0x0000006c02247237 */ /* 0x040fe20000405424 */
[----:B------:R-:W4:Y:S07]  /*9a90*/  LDL.LU R252, [R1+0xd0] ;  /* 0x0000d00001fc7983 */ /* 0x000f2e0000300800 */
[----:B------:R-:W-:Y:S01]  /*9aa0*/  IMMA.16816.S8.S8 R24, R2.ROW, R111.COL, R24 ;  /* 0x0000006f02187237 */ /* 0x000fe20000405418 */
[----:B------:R-:W-:Y:S01]  /*9ab0*/  IMAD.MOV.U32 R12, RZ, RZ, R4 ;  /* 0x000000ffff0c7224 */ /* 0x000fe200078e0004 */
[----:B------:R-:W-:-:S06]  /*9ac0*/  MOV R13, R5 ;  /* 0x00000005000d7202 */ /* 0x000fcc0000000f00 */
[----:B------:R-:W-:Y:S01]  /*9ad0*/  IMMA.16816.S8.S8 R32, R2.ROW, R109.COL, R32 ;  /* 0x0000006d02207237 */ /* 0x000fe20000405420 */
[----:B------:R-:W-:-:S07]  /*9ae0*/  CS2R R10, SRZ ;  /* 0x00000000000a7805 */ /* 0x000fce000001ff00 */
[----:B------:R-:W-:Y:S01]  /*9af0*/  IMMA.16816.S8.S8 R28, R2.ROW, R110.COL, R28 ;  /* 0x0000006e021c7237 */ /* 0x000fe2000040541c */
[----:B------:R-:W-:Y:S01]  /*9b00*/  MOV R2, R66 ;  /* 0x0000004200027202 */ /* 0x000fe20000000f00 */
[----:B------:R-:W-:Y:S01]  /*9b10*/  IMAD.MOV.U32 R8, RZ, RZ, R16 ;  /* 0x000000ffff087224 */ /* 0x000fe200078e0010 */
[----:B------:R-:W-:-:S05]  /*9b20*/  MOV R9, R17 ;  /* 0x0000001100097202 */ /* 0x000fca0000000f00 */
[----:B------:R-:W-:Y:S01]  /*9b30*/  IMMA.16816.S8.S8 R20, R2.ROW, R125.COL, R20 ;  /* 0x0000007d02147237 */ /* 0x000fe20000405414 */
[----:B------:R-:W-:Y:S01]  /*9b40*/  IMAD.MOV.U32 R56, RZ, RZ, R36 ;  /* 0x000000ffff387224 */ /* 0x000fe200078e0024 */
[----:B------:R-:W-:Y:S02]  /*9b50*/  MOV R57, R37 ;  /* 0x0000002500397202 */ /* 0x000fe40000000f00 */
[----:B------:R-:W-:Y:S01]  /*9b60*/  CS2R R6, SRZ ;  /* 0x0000000000067805 */ /* 0x000fe2000001ff00 */
[----:B------:R-:W-:-:S03]  /*9b70*/  IMAD.MOV.U32 R4, RZ, RZ, R24 ;  /* 0x000000ffff047224 */ /* 0x000fc600078e0018 */
[----:B------:R-:W-:Y:S01]  /*9b80*/  IMMA.16816.S8.S8 R12, R2.ROW, R126.COL, R12 ;  /* 0x0000007e020c7237 */ /* 0x000fe2000040540c */
[----:B------:R-:W-:Y:S01]  /*9b90*/  MOV R5, R25 ;  /* 0x0000001900057202 */ /* 0x000fe20000000f00 */
[----:B------:R-:W-:Y:S01]  /*9ba0*/  IMAD.MOV.U32 R52, RZ, RZ, R32 ;  /* 0x000000ffff347224 */ /* 0x000fe200078e0020 */
[----:B------:R-:W-:-:S05]  /*9bb0*/  MOV R53, R33 ;  /* 0x0000002100357202 */ /* 0x000fca0000000f00 */
[----:B------:R-:W-:Y:S01]  /*9bc0*/  IMMA.16816.S8.S8 R8, R2.ROW, R127.COL, R8 ;  /* 0x0000007f02087237 */ /* 0x000fe20000405408 */
[----:B------:R-:W-:Y:S01]  /*9bd0*/  IMAD.MOV.U32 R44, RZ, RZ, R28 ;  /* 0x000000ffff2c7224 */ /* 0x000fe200078e001c */
[----:B------:R-:W-:-:S06]  /*9be0*/  MOV R45, R29 ;  /* 0x0000001d002d7202 */ /* 0x000fcc0000000f00 */
[----:B------:R-:W-:Y:S01]  /*9bf0*/  IMMA.16816.S8.S8 R40, R2.ROW, R124.COL, R40 ;  /* 0x0000007c02287237 */ /* 0x000fe20000405428 */
[----:B------:R-:W-:Y:S02]  /*9c00*/  CS2R R38, SRZ ;  /* 0x0000000000267805 */ /* 0x000fe4000001ff00 */
[----:B------:R-:W-:Y:S01]  /*9c10*/  MOV R36, R20 ;  /* 0x0000001400247202 */ /* 0x000fe20000000f00 */
[----:B------:R-:W-:-:S04]  /*9c20*/  IMAD.MOV.U32 R37, RZ, RZ, R21 ;  /* 0x000000ffff257224 */ /* 0x000fc800078e0015 */
[C---:B------:R-:W-:Y:S08]  /*9c30*/  IMMA.16816.S8.S8 R56, R2.reuse.ROW, R120.COL, R56 ;  /* 0x0000007802387237 */ /* 0x040ff00000405438 */
[----:B------:R-:W-:Y:S01]  /*9c40*/  IMMA.16816.S8.S8 R4, R2.ROW, R123.COL, R4 ;  /* 0x0000007b02047237 */ /* 0x000fe20000405404 */
[----:B------:R-:W-:Y:S02]  /*9c50*/  CS2R R42, SRZ ;  /* 0x00000000002a7805 */ /* 0x000fe4000001ff00 */
[----:B------:R-:W-:-:S05]  /*9c60*/  CS2R R34, SRZ ;  /* 0x0000000000227805 */ /* 0x000fca000001ff00 */
[----:B------:R-:W-:Y:S01]  /*9c70*/  IMMA.16816.S8.S8 R52, R2.ROW, R121.COL, R52 ;  /* 0x0000007902347237 */ /* 0x000fe20000405434 */
[----:B------:R-:W-:Y:S01]  /*9c80*/  MOV R32, R12 ;  /* 0x0000000c00207202 */ /* 0x000fe20000000f00 */
[----:B------:R-:W-:-:S06]  /*9c90*/  IMAD.MOV.U32 R33, RZ, RZ, R13 ;  /* 0x000000ffff217224 */ /* 0x000fcc00078e000d */
[----:B------:R-:W-:Y:S01]  /*9ca0*/  IMMA.16816.S8.S8 R44, R2.ROW, R122.COL, R44 ;  /* 0x0000007a022c7237 */ /* 0x000fe2000040542c */
[----:B------:R-:W-:Y:S01]  /*9cb0*/  IMAD.MOV.U32 R2, RZ, RZ, R70 ;  /* 0x000000ffff027224 */ /* 0x000fe200078e0046 */
[----:B------:R-:W-:Y:S02]  /*9cc0*/  CS2R R22, SRZ ;  /* 0x0000000000167805 */ /* 0x000fe4000001ff00 */
[----:B------:R-:W-:Y:S01]  /*9cd0*/  MOV R20, R8 ;  /* 0x0000000800147202 */ /* 0x000fe20000000f00 */
[----:B------:R-:W-:-:S03]  /*9ce0*/  IMAD.MOV.U32 R21, RZ, RZ, R9 ;  /* 0x000000ffff157224 */ /* 0x000fc600078e0009 */
[----:B------:R-:W-:Y:S01]  /*9cf0*/  IMMA.16816.S8.S8 R36, R2.ROW, R117.COL, R36 ;  /* 0x0000007502247237 */ /* 0x000fe20000405424 */
[----:B------:R-:W-:Y:S02]  /*9d00*/  CS2R R14, SRZ ;  /* 0x00000000000e7805 */ /* 0x000fe4000001ff00 */
[----:B------:R-:W-:Y:S01]  /*9d10*/  MOV R12, R56 ;  /* 0x00000038000c7202 */ /* 0x000fe20000000f00 */
[----:B------:R-:W-:-:S04]  /*9d20*/  IMAD.MOV.U32 R13, RZ, RZ, R57 ;  /* 0x000000ffff0d7224 */ /* 0x000fc800078e0039 */
        /* <DEDUP_REMOVED lines=13> */
[----:B------:R-:W-:-:S07]  /*9e00*/  IMAD R4, R40, UR6, RZ ;  /* 0x0000000628047c24 */ /* 0x000fce000f8e02ff */
[C---:B------:R-:W-:Y:S08]  /*9e10*/  IMMA.16816.S8.S8 R16, R2.reuse.ROW, R115.COL, R16 ;  /* 0x0000007302107237 */ /* 0x040ff00000405410 */
[----:B------:R-:W-:Y:S01]  /*9e20*/  IMMA.16816.S8.S8 R28, R2.ROW, R113.COL, R28 ;  /* 0x00000071021c7237 */ /* 0x000fe2000040541c */
[----:B------:R-:W-:-:S07]  /*9e30*/  IMAD R6, R20, UR6, RZ ;  /* 0x0000000614067c24 */ /* 0x000fce000f8e02ff */
[----:B------:R-:W-:Y:S01]  /*9e40*/  IMMA.16816.S8.S8 R24, R2.ROW, R114.COL, R24 ;  /* 0x0000007202187237 */ /* 0x000fe20000405418 */
[----:B------:R-:W-:Y:S02]  /*9e50*/  IMAD R3, R36, UR6, RZ ;  /* 0x0000000624037c24 */ /* 0x000fe4000f8e02ff */
[----:B--2---:R-:W-:Y:S02]  /*9e60*/  IMAD R2, R51, UR5, RZ ;  /* 0x0000000533027c24 */ /* 0x004fe4000f8e02ff */
[----:B---3--:R-:W-:Y:S02]  /*9e70*/  IMAD R0, R61, UR5, RZ ;  /* 0x000000053d007c24 */ /* 0x008fe4000f8e02ff */
[----:B------:R-:W-:Y:S02]  /*9e80*/  IMAD R11, R41, UR6, R2 ;  /* 0x00000006290b7c24 */ /* 0x000fe4000f8e0202 */
[----:B------:R-:W-:Y:S02]  /*9e90*/  IMAD R8, R60, UR5, R3 ;  /* 0x000000053c087c24 */ /* 0x000fe4000f8e0203 */
[----:B------:R-:W-:-:S02]  /*9ea0*/  IMAD R9, R37, UR6, R0 ;  /* 0x0000000625097c24 */ /* 0x000fc4000f8e0200 */
[----:B------:R-:W-:Y:S02]  /*9eb0*/  IMAD R3, R32, UR6, RZ ;  /* 0x0000000620037c24 */ /* 0x000fe4000f8e02ff */
[----:B----4-:R-:W-:Y:S02]  /*9ec0*/  IMAD R2, R69, UR5, RZ ;  /* 0x0000000545027c24 */ /* 0x010fe4000f8e02ff */
[----:B------:R-:W-:Y:S02]  /*9ed0*/  IMAD R0, R75, UR5, RZ ;  /* 0x000000054b007c24 */ /* 0x000fe4000f8e02ff */
[----:B------:R-:W-:Y:S02]  /*9ee0*/  IMAD R10, R50, UR5, R4 ;  /* 0x00000005320a7c24 */ /* 0x000fe4000f8e0204 */
[----:B------:R-:W-:Y:S02]  /*9ef0*/  IMAD R4, R68, UR5, R3 ;  /* 0x0000000544047c24 */ /* 0x000fe4000f8e0203 */
[----:B------:R-:W-:-:S02]  /*9f00*/  IMAD R5, R33, UR6, R2 ;  /* 0x0000000621057c24 */ /* 0x000fc4000f8e0202 */
[----:B------:R-:W-:Y:S02]  /*9f10*/  IMAD R2, R74, UR5, R6 ;  /* 0x000000054a027c24 */ /* 0x000fe4000f8e0206 */
[----:B------:R-:W-:Y:S01]  /*9f20*/  IMAD R3, R21, UR6, R0 ;  /* 0x0000000615037c24 */ /* 0x000fe2000f8e0200 */
[----:B------:R0:W-:Y:S01]  /*9f30*/  STG.E.64 desc[UR12][R80.64+0x40], R4 ;  /* 0x0000400450007986 */ /* 0x0001e2000c101b0c */
[----:B------:R-:W-:-:S03]  /*9f40*/  IMAD R0, R65, UR5, RZ ;  /* 0x0000000541007c24 */ /* 0x000fc6000f8e02ff */
[----:B------:R1:W-:Y:S04]  /*9f50*/  STG.E.64 desc[UR12][R80.64+0x60], R2 ;  /* 0x0000600250007986 */ /* 0x0003e8000c101b0c */
[----:B------:R2:W-:Y:S04]  /*9f60*/  STG.E.64 desc[UR12][R80.64+0x20], R8 ;  /* 0x0000200850007986 */ /* 0x0005e8000c101b0c */
[----:B------:R3:W-:Y:S01]  /*9f70*/  STG.E.64 desc[UR12][R80.64], R10 ;  /* 0x0000000a50007986 */ /* 0x0007e2000c101b0c */
[----:B0-----:R-:W-:Y:S02]  /*9f80*/  IMAD R4, R12, UR6, RZ ;  /* 0x000000060c047c24 */ /* 0x001fe4000f8e02ff */
[----:B-1----:R-:W-:-:S02]  /*9f90*/  IMAD R3, R16, UR6, RZ ;  /* 0x0000000610037c24 */ /* 0x002fc4000f8e02ff */
[----:B------:R-:W-:Y:S02]  /*9fa0*/  IMAD R2, R73, UR5, RZ ;  /* 0x0000000549027c24 */ /* 0x000fe4000f8e02ff */
[----:B--2---:R-:W-:Y:S02]  /*9fb0*/  IMAD R8, R72, UR5, R4 ;  /* 0x0000000548087c24 */ /* 0x004fe4000f8e0204 */
[----:B------:R-:W-:Y:S02]  /*9fc0*/  IMAD R9, R13, UR6, R2 ;  /* 0x000000060d097c24 */ /* 0x000fe4000f8e0202 */
[----:B---3--:R-:W-:Y:S02]  /*9fd0*/  IMAD R10, R64, UR5, R3 ;  /* 0x00000005400a7c24 */ /* 0x008fe4000f8e0203 */
[----:B------:R-:W-:Y:S02]  /*9fe0*/  IMAD R11, R17, UR6, R0 ;  /* 0x00000006110b7c24 */ /* 0x000fe4000f8e0200 */
[----:B------:R-:W-:-:S02]  /*9ff0*/  IMAD R4, R28, UR6, RZ ;  /* 0x000000061c047c24 */ /* 0x000fc4000f8e02ff */
[----:B------:R-:W-:Y:S02]  /*a000*/  IMAD R2, R77, UR5, RZ ;  /* 0x000000054d027c24 */ /* 0x000fe4000f8e02ff */
[----:B------:R-:W-:Y:S02]  /*a010*/  IMAD R3, R24, UR6, RZ ;  /* 0x0000000618037c24 */ /* 0x000fe4000f8e02ff */
[----:B------:R-:W-:Y:S02]  /*a020*/  IMAD R0, R79, UR5, RZ ;  /* 0x000000054f007c24 */ /* 0x000fe4000f8e02ff */
[----:B------:R-:W-:Y:S02]  /*a030*/  IMAD R6, R76, UR5, R4 ;  /* 0x000000054c067c24 */ /* 0x000fe4000f8e0204 */
[----:B------:R-:W-:Y:S02]  /*a040*/  IMAD R7, R29, UR6, R2 ;  /* 0x000000061d077c24 */ /* 0x000fe4000f8e0202 */
[----:B------:R-:W-:-:S02]  /*a050*/  IMAD R4, R78, UR5, R3 ;  /* 0x000000054e047c24 */ /* 0x000fc4000f8e0203 */
[----:B------:R-:W-:Y:S02]  /*a060*/  IMAD R5, R25, UR6, R0 ;  /* 0x0000000619057c24 */ /* 0x000fe4000f8e0200 */
        /* <DEDUP_REMOVED lines=13> */
[----:B------:R-:W-:-:S02]  /*a140*/  MOV R15, RZ ;  /* 0x000000ff000f7202 */ /* 0x000fc40000000f00 */
[----:B------:R-:W-:Y:S01]  /*a150*/  CS2R R38, SRZ ;  /* 0x0000000000267805 */ /* 0x000fe2000001ff00 */
[----:B------:R-:W-:Y:S01]  /*a160*/  IMAD.MOV.U32 R36, RZ, RZ, R251 ;  /* 0x000000ffff247224 */ /* 0x000fe200078e00fb */
[----:B------:R-:W-:Y:S01]  /*a170*/  MOV R37, R222 ;  /* 0x000000de00257202 */ /* 0x000fe20000000f00 */
[----:B------:R-:W-:Y:S01]  /*a180*/  IMAD.MOV.U32 R14, RZ, RZ, R93 ;  /* 0x000000ffff0e7224 */ /* 0x000fe200078e005d */
[----:B------:R-:W-:Y:S01]  /*a190*/  MOV R5, RZ ;  /* 0x000000ff00057202 */ /* 0x000fe20000000f00 */
[----:B------:R-:W-:Y:S01]  /*a1a0*/  IMAD.MOV.U32 R13, RZ, RZ, R190 ;  /* 0x000000ffff0d7224 */ /* 0x000fe200078e00be */
[----:B------:R-:W-:Y:S02]  /*a1b0*/  MOV R12, R223 ;  /* 0x000000df000c7202 */ /* 0x000fe40000000f00 */
[----:B------:R-:W-:Y:S02]  /*a1c0*/  CS2R R10, SRZ ;  /* 0x00000000000a7805 */ /* 0x000fe4000001ff00 */
[----:B------:R-:W-:Y:S01]  /*a1d0*/  MOV R4, R63 ;  /* 0x0000003f00047202 */ /* 0x000fe20000000f00 */
[----:B------:R-:W-:Y:S01]  /*a1e0*/  IMMA.16816.S8.S8 R88, R14.ROW, R128.COL, R36 ;  /* 0x000000800e587237 */ /* 0x000fe20000405424 */
[----:B------:R-:W-:Y:S01]  /*a1f0*/  IMAD.MOV.U32 R14, RZ, RZ, RZ ;  /* 0x000000ffff0e7224 */ /* 0x000fe200078e00ff */
[----:B------:R-:W-:Y:S01]  /*a200*/  MOV R9, R214 ;  /* 0x000000d600097202 */ /* 0x000fe20000000f00 */
[----:B------:R-:W-:Y:S01]  /*a210*/  IMAD.MOV.U32 R8, RZ, RZ, R191 ;  /* 0x000000ffff087224 */ /* 0x000fe200078e00bf */
[----:B------:R-:W-:Y:S01]  /*a220*/  CS2R R22, SRZ ;  /* 0x0000000000167805 */ /* 0x000fe2000001ff00 */
[----:B------:R-:W-:-:S03]  /*a230*/  IMAD.MOV.U32 R20, RZ, RZ, R232 ;  /* 0x000000ffff147224 */ /* 0x000fc600078e00e8 */
[----:B------:R-:W-:Y:S01]  /*a240*/  IMMA.16816.S8.S8 R12, R4.ROW, R129.COL, R12 ;  /* 0x00000081040c7237 */ /* 0x000fe2000040540c */
[----:B------:R-:W-:Y:S02]  /*a250*/  MOV R21, R233 ;  /* 0x000000e900157202 */ /* 0x000fe40000000f00 */
[----:B------:R-:W-:Y:S01]  /*a260*/  CS2R R34, SRZ ;  /* 0x0000000000227805 */ /* 0x000fe2000001ff00 */
[----:B------:R-:W-:Y:S01]  /*a270*/  IMAD.MOV.U32 R32, RZ, RZ, R204 ;  /* 0x000000ffff207224 */ /* 0x000fe200078e00cc */
[----:B------:R-:W-:-:S03]  /*a280*/  MOV R33, R205 ;  /* 0x000000cd00217202 */ /* 0x000fc60000000f00 */
[C---:B------:R-:W-:Y:S01]  /*a290*/  IMMA.16816.S8.S8 R8, R4.reuse.ROW, R130.COL, R8 ;  /* 0x0000008204087237 */ /* 0x040fe20000405408 */
[----:B------:R-:W-:Y:S01]  /*a2a0*/  IMAD.MOV.U32 R36, RZ, RZ, R208 ;  /* 0x000000ffff247224 */ /* 0x000fe200078e00d0 */
[----:B------:R-:W-:Y:S02]  /*a2b0*/  MOV R37, R209 ;  /* 0x000000d100257202 */ /* 0x000fe40000000f00 */
[----:B------:R-:W-:Y:S01]  /*a2c0*/  CS2R R30, SRZ ;  /* 0x00000000001e7805 */ /* 0x000fe2000001ff00 */
[----:B------:R-:W-:Y:S01]  /*a2d0*/  IMAD.MOV.U32 R28, RZ, RZ, R184 ;  /* 0x000000ffff1c7224 */ /* 0x000fe200078e00b8 */
[----:B------:R-:W-:Y:S02]  /*a2e0*/  MOV R29, R185 ;  /* 0x000000b9001d7202 */ /* 0x000fe40000000f00 */
[----:B------:R-:W-:Y:S01]  /*a2f0*/  CS2R R26, SRZ ;  /* 0x00000000001a7805 */ /* 0x000fe2000001ff00 */
[----:B------:R-:W-:Y:S01]  /*a300*/  IMAD.MOV.U32 R24, RZ, RZ, R180 ;  /* 0x000000ffff187224 */ /* 0x000fe200078e00b4 */
[----:B------:R-:W-:Y:S01]  /*a310*/  MOV R25, R181 ;  /* 0x000000b500197202 */ /* 0x000fe20000000f00 */
[----:B------:R-:W-:Y:S01]  /*a320*/  IMMA.16816.S8.S8 R20, R4.ROW, R131.COL, R20 ;  /* 0x0000008304147237 */ /* 0x000fe20000405414 */
[----:B------:R-:W-:-:S02]  /*a330*/  CS2R R46, SRZ ;  /* 0x00000000002e7805 */ /* 0x000fc4000001ff00 */
[----:B------:R-:W-:Y:S01]  /*a340*/  MOV R44, R152 ;  /* 0x00000098002c7202 */ /* 0x000fe20000000f00 */
[----:B------:R-:W-:-:S04]  /*a350*/  IMAD.MOV.U32 R45, RZ, RZ, R153 ;  /* 0x000000ffff2d7224 */ /* 0x000fc800078e0099 */
[----:B------:R-:W-:Y:S01]  /*a360*/  IMMA.16816.S8.S8 R32, R4.ROW, R109.COL, R32 ;  /* 0x0000006d04207237 */ /* 0x000fe20000405420 */
[----:B------:R-:W-:Y:S02]  /*a370*/  CS2R R42, SRZ ;  /* 0x00000000002a7805 */ /* 0x000fe4000001ff00 */
[----:B------:R-:W-:-:S05]  /*a380*/  MOV R40, R12 ;  /* 0x0000000c00287202 */ /* 0x000fca0000000f00 */
[----:B------:R-:W-:Y:S01]  /*a390*/  IMMA.16816.S8.S8 R36, R4.ROW, R108.COL, R36 ;  /* 0x0000006c04247237 */ /* 0x000fe20000405424 */
[----:B------:R-:W-:-:S07]  /*a3a0*/  IMAD.MOV.U32 R41, RZ, RZ, R13 ;  /* 0x000000ffff297224 */ /* 0x000fce00078e000d */
        /* <DEDUP_REMOVED lines=9> */
[----:B------:R-:W-:Y:S01]  /*a440*/  IMAD.MOV.U32 R13, RZ, RZ, R21 ;  /* 0x000000ffff0d7224 */ /* 0x000fe200078e0015 */
[----:B------:R-:W-:-:S03]  /*a450*/  CS2R R58, SRZ ;  /* 0x00000000003a7805 */ /* 0x000fc6000001ff00 */
[----:B------:R-:W-:Y:S01]  /*a460*/  IMMA.16816.S8.S8 R40, R4.ROW, R125.COL, R40 ;  /* 0x0000007d04287237 */ /* 0x000fe20000405428 */
[----:B------:R-:W-:Y:S01]  /*a470*/  MOV R56, R32 ;  /* 0x0000002000387202 */ /* 0x000fe20000000f00 */
[----:B------:R-:W-:Y:S01]  /*a480*/  IMAD.MOV.U32 R57, RZ, RZ, R33 ;  /* 0x000000ffff397224 */ /* 0x000fe200078e0021 */
[----:B------:R-:W-:-:S05]  /*a490*/  CS2R R62, SRZ ;  /* 0x00000000003e7805 */ /* 0x000fca000001ff00 */
[C---:B------:R-:W-:Y:S01]  /*a4a0*/  IMMA.16816.S8.S8 R16, R4.reuse.ROW, R126.COL, R16 ;  /* 0x0000007e04107237 */ /* 0x040fe20000405410 */
[----:B------:R-:W-:Y:S01]  /*a4b0*/  MOV R60, R36 ;  /* 0x00000024003c7202 */ /* 0x000fe20000000f00 */
[----:B------:R-:W-:Y:S01]  /*a4c0*/  IMAD.MOV.U32 R61, RZ, RZ, R37 ;  /* 0x000000ffff3d7224 */ /* 0x000fe200078e0025 */
[----:B------:R-:W-:Y:S02]  /*a4d0*/  CS2R R54, SRZ ;  /* 0x0000000000367805 */ /* 0x000fe4000001ff00 */
[----:B------:R-:W-:Y:S01]  /*a4e0*/  MOV R52, R28 ;  /* 0x0000001c00347202 */ /* 0x000fe20000000f00 */
[----:B------:R-:W-:Y:S01]  /*a4f0*/  IMAD.MOV.U32 R53, RZ, RZ, R29 ;  /* 0x000000ffff357224 */ /* 0x000fe200078e001d */
[----:B------:R-:W-:Y:S02]  /*a500*/  CS2R R10, SRZ ;  /* 0x00000000000a7805 */ /* 0x000fe4000001ff00 */
[----:B------:R-:W-:Y:S01]  /*a510*/  MOV R8, R24 ;  /* 0x0000001800087202 */ /* 0x000fe20000000f00 */
[----:B------:R-:W-:Y:S01]  /*a520*/  IMAD.MOV.U32 R9, RZ, RZ, R25 ;  /* 0x000000ffff097224 */ /* 0x000fe200078e0019 */
        /* <DEDUP_REMOVED lines=8> */
[----:B------:R-:W-:-:S07]  /*a5b0*/  MOV R37, R41 ;  /* 0x0000002900257202 */ /* 0x000fce0000000f00 */
[----:B------:R-:W-:Y:S01]  /*a5c0*/  IMMA.16816.S8.S8 R52, R4.ROW, R122.COL, R52 ;  /* 0x0000007a04347237 */ /* 0x000fe20000405434 */
[----:B------:R-:W-:-:S07]  /*a5d0*/  CS2R R34, SRZ ;  /* 0x0000000000227805 */ /* 0x000fce000001ff00 */
[----:B------:R-:W-:Y:S01]  /*a5e0*/  IMMA.16816.S8.S8 R8, R4.ROW, R123.COL, R8 ;  /* 0x0000007b04087237 */ /* 0x000fe20000405408 */
[----:B------:R-:W-:Y:S01]  /*a5f0*/  MOV R4, R71 ;  /* 0x0000004700047202 */ /* 0x000fe20000000f00 */
[----:B------:R-:W-:Y:S01]  /*a600*/  IMAD.MOV.U32 R32, RZ, RZ, R16 ;  /* 0x000000ffff207224 */ /* 0x000fe200078e0010 */
[----:B------:R-:W-:-:S05]  /*a610*/  MOV R33, R17 ;  /* 0x0000001100217202 */ /* 0x000fca0000000f00 */
[C---:B------:R-:W-:Y:S01]  /*a620*/  IMMA.16816.S8.S8 R28, R4.reuse.ROW, R116.COL, R28 ;  /* 0x00000074041c7237 */ /* 0x040fe2000040541c */
[----:B------:R-:W-:Y:S01]  /*a630*/  IMAD.MOV.U32 R20, RZ, RZ, R12 ;  /* 0x000000ffff147224 */ /* 0x000fe200078e000c */
[----:B------:R-:W-:Y:S02]  /*a640*/  MOV R21, R13 ;  /* 0x0000000d00157202 */ /* 0x000fe40000000f00 */
[----:B------:R-:W-:Y:S02]  /*a650*/  CS2R R22, SRZ ;  /* 0x0000000000167805 */ /* 0x000fe4000001ff00 */
[----:B------:R-:W-:Y:S02]  /*a660*/  CS2R R14, SRZ ;  /* 0x00000000000e7805 */ /* 0x000fe4000001ff00 */
[----:B------:R-:W-:Y:S01]  /*a670*/  IMMA.16816.S8.S8 R36, R4.ROW, R117.COL, R36 ;  /* 0x0000007504247237 */ /* 0x000fe20000405424 */
[----:B------:R-:W-:Y:S01]  /*a680*/  IMAD.MOV.U32 R12, RZ, RZ, R56 ;  /* 0x000000ffff0c7224 */ /* 0x000fe200078e0038 */
[----:B------:R-:W-:-:S02]  /*a690*/  MOV R13, R57 ;  /* 0x00000039000d7202 */ /* 0x000fc40000000f00 */
[----:B------:R-:W-:-:S04]  /*a6a0*/  CS2R R42, SRZ ;  /* 0x00000000002a7805 */ /* 0x000fc8000001ff00 */
[C---:B------:R-:W-:Y:S01]  /*a6b0*/  IMMA.16816.S8.S8 R32, R4.reuse.ROW, R118.COL, R32 ;  /* 0x0000007604207237 */ /* 0x040fe20000405420 */
[----:B------:R-:W-:Y:S01]  /*a6c0*/  IMAD.MOV.U32 R40, RZ, RZ, R8 ;  /* 0x000000ffff287224 */ /* 0x000fe200078e0008 */
[----:B------:R-:W-:Y:S02]  /*a6d0*/  MOV R41, R9 ;  /* 0x0000000900297202 */ /* 0x000fe40000000f00 */
[----:B------:R-:W-:Y:S01]  /*a6e0*/  CS2R R18, SRZ ;  /* 0x0000000000127805 */ /* 0x000fe2000001ff00 */
[----:B------:R-:W-:Y:S01]  /*a6f0*/  IMAD.MOV.U32 R16, RZ, RZ, R60 ;  /* 0x000000ffff107224 */ /* 0x000fe200078e003c */
[----:B------:R-:W-:Y:S01]  /*a700*/  MOV R17, R61 ;  /* 0x0000003d00117202 */ /* 0x000fe20000000f00 */
[----:B------:R-:W-:Y:S01]  /*a710*/  IMAD.MOV.U32 R6, RZ, RZ, R71 ;  /* 0x000000ffff067224 */ /* 0x000fe200078e0047 */
[----:B------:R-:W-:Y:S02]  /*a720*/  MOV R7, RZ ;  /* 0x000000ff00077202 */ /* 0x000fe40000000f00 */
[----:B------:R-:W-:Y:S01]  /*a730*/  CS2R R26, SRZ ;  /* 0x00000000001a7805 */ /* 0x000fe2000001ff00 */
[----:B------:R-:W-:Y:S01]  /*a740*/  IMAD.MOV.U32 R24, RZ, RZ, R52 ;  /* 0x000000ffff187224 */ /* 0x000fe200078e0034 */
[----:B------:R-:W-:Y:S01]  /*a750*/  MOV R25, R53 ;  /* 0x0000003500197202 */ /* 0x000fe20000000f00 */
[C---:B------:R-:W-:Y:S01]  /*a760*/  IMMA.16816.S8.S8 R20, R4.reuse.ROW, R119.COL, R20 ;  /* 0x0000007704147237 */ /* 0x040fe20000405414 */
[----:B------:R-:W0:Y:S07]  /*a770*/  LDSM.16.M88.4 R60, [R96+UR4+0x2200] ;  /* 0x00220004603c783b */ /* 0x000e2e0008000200 */
[----:B------:R-:W-:Y:S01]  /*a780*/  IMMA.16816.S8.S8 R12, R4.ROW, R113.COL, R12 ;  /* 0x00000071040c7237 */ /* 0x000fe2000040540c */
[----:B------:R-:W-:-:S07]  /*a790*/  IMAD R10, R32, UR6, RZ ;  /* 0x00000006200a7c24 */ /* 0x000fce000f8e02ff */
[C---:B------:R-:W-:Y:S08]  /*a7a0*/  IMMA.16816.S8.S8 R40, R4.reuse.ROW, R115.COL, R40 ;  /* 0x0000007304287237 */ /* 0x040ff00000405428 */
[----:B------:R-:W-:Y:S01]  /*a7b0*/  IMMA.16816.S8.S8 R16, R4.ROW, R112.COL, R16 ;  /* 0x0000007004107237 */ /* 0x000fe20000405410 */
[----:B------:R-:W-:Y:S02]  /*a7c0*/  IMAD R4, R28, UR6, RZ ;  /* 0x000000061c047c24 */ /* 0x000fe4000f8e02ff */
[----:B------:R-:W-:-:S05]  /*a7d0*/  IMAD R5, R36, UR6, RZ ;  /* 0x0000000624057c24 */ /* 0x000fca000f8e02ff */
[----:B------:R-:W-:Y:S01]  /*a7e0*/  IMMA.16816.S8.S8 R24, R6.ROW, R114.COL, R24 ;  /* 0x0000007206187237 */ /* 0x000fe20000405418 */
[----:B--2---:R-:W-:Y:S02]  /*a7f0*/  IMAD R0, R51, UR5, RZ ;  /* 0x0000000533007c24 */ /* 0x004fe4000f8e02ff */
[----:B------:R-:W-:Y:S02]  /*a800*/  IMAD R8, R50, UR5, R4 ;  /* 0x0000000532087c24 */ /* 0x000fe4000f8e0204 */
[----:B------:R-:W-:Y:S02]  /*a810*/  IMAD R9, R29, UR6, R0 ;  /* 0x000000061d097c24 */ /* 0x000fe4000f8e0200 */
[----:B---3--:R-:W-:Y:S02]  /*a820*/  IMAD R4, R69, UR5, RZ ;  /* 0x0000000545047c24 */ /* 0x008fe4000f8e02ff */
[----:B----4-:R-:W-:Y:S02]  /*a830*/  IMAD R0, R73, UR5, RZ ;  /* 0x0000000549007c24 */ /* 0x010fe4000f8e02ff */
[----:B------:R-:W-:-:S02]  /*a840*/  IMAD R6, R68, UR5, R5 ;  /* 0x0000000544067c24 */ /* 0x000fc4000f8e0205 */
[----:B------:R-:W-:Y:S02]  /*a850*/  IMAD R7, R37, UR6, R4 ;  /* 0x0000000625077c24 */ /* 0x000fe4000f8e0204 */
[----:B------:R-:W-:Y:S02]  /*a860*/  IMAD R4, R72, UR5, R10 ;  /* 0x0000000548047c24 */ /* 0x000fe4000f8e020a */
[----:B------:R-:W-:Y:S02]  /*a870*/  IMAD R5, R33, UR6, R0 ;  /* 0x0000000621057c24 */ /* 0x000fe4000f8e0200 */
[----:B------:R-:W-:Y:S01]  /*a880*/  IMAD R0, R65, UR5, RZ ;  /* 0x0000000541007c24 */ /* 0x000fe2000f8e02ff */
[----:B------:R1:W-:Y:S03]  /*a890*/  STG.E.64 desc[UR12][R2.64], R8 ;  /* 0x0000000802007986 */ /* 0x0003e6000c101b0c */
[----:B------:R-:W-:Y:S01]  /*a8a0*/  IMAD R19, R21, UR6, R0 ;  /* 0x0000000615137c24 */ /* 0x000fe2000f8e0200 */
[----:B------:R2:W-:Y:S01]  /*a8b0*/  STG.E.64 desc[UR12][R2.64+0x40], R4 ;  /* 0x0000400402007986 */ /* 0x0005e2000c101b0c */
[----:B------:R-:W-:-:S03]  /*a8c0*/  IMAD R0, R81, UR5, RZ ;  /* 0x0000000551007c24 */ /* 0x000fc6000f8e02ff */
[----:B------:R3:W-:Y:S01]  /*a8d0*/  STG.E.64 desc[UR12][R2.64+0x20], R6 ;  /* 0x0000200602007986 */ /* 0x0007e2000c101b0c */
[----:B------:R-:W-:Y:S02]  /*a8e0*/  IMAD R11, R13, UR6, R0 ;  /* 0x000000060d0b7c24 */ /* 0x000fe4000f8e0200 */
[----:B------:R-:W-:Y:S02]  /*a8f0*/  IMAD R0, R79, UR5, RZ ;  /* 0x000000054f007c24 */ /* 0x000fe4000f8e02ff */
[----:B-1----:R-:W-:Y:S02]  /*a900*/  IMAD R8, R20, UR6, RZ ;  /* 0x0000000614087c24 */ /* 0x002fe4000f8e02ff */
[----:B--2---:R-:W-:Y:S02]  /*a910*/  IMAD R4, R77, UR5, RZ ;  /* 0x000000054d047c24 */ /* 0x004fe4000f8e02ff */
[----:B------:R-:W-:Y:S02]  /*a920*/  IMAD R5, R12, UR6, RZ ;  /* 0x000000060c057c24 */ /* 0x000fe4000f8e02ff */
[----:B------:R-:W-:-:S02]  /*a930*/  IMAD R15, R17, UR6, R4 ;  /* 0x00000006110f7c24 */ /* 0x000fc4000f8e0204 */
[----:B---3--:R-:W-:Y:S02]  /*a940*/  IMAD R6, R16, UR6, RZ ;  /* 0x0000000610067c24 */ /* 0x008fe4000f8e02ff */
[----:B------:R-:W-:Y:S02]  /*a950*/  IMAD R10, R80, UR5, R5 ;  /* 0x00000005500a7c24 */ /* 0x000fe4000f8e0205 */
[----:B------:R-:W-:Y:S02]  /*a960*/  IMAD R18, R64, UR5, R8 ;  /* 0x0000000540127c24 */ /* 0x000fe4000f8e0208 */
[----:B------:R-:W-:Y:S02]  /*a970*/  IMAD R5, R24, UR6, RZ ;  /* 0x0000000618057c24 */ /* 0x000fe4000f8e02ff */
[----:B------:R-:W-:Y:S02]  /*a980*/  IMAD R4, R75, UR5, RZ ;  /* 0x000000054b047c24 */ /* 0x000fe4000f8e02ff */
[----:B------:R-:W-:Y:S01]  /*a990*/  IMAD R14, R76, UR5, R6 ;  /* 0x000000054c0e7c24 */ /* 0x000fe2000f8e0206 */
[----:B------:R-:W-:Y:S01]  /*a9a0*/  STG.E.64 desc[UR12][R2.64+0xa0], R10 ;  /* 0x0000a00a02007986 */ /* 0x000fe2000c101b0c */
[----:B------:R-:W-:-:S02]  /*a9b0*/  IMAD R8, R40, UR6, RZ ;  /* 0x0000000628087c24 */ /* 0x000fc4000f8e02ff */
[----:B------:R-:W-:Y:S01]  /*a9c0*/  IMAD R6, R74, UR5, R5 ;  /* 0x000000054a067c24 */ /* 0x000fe2000f8e0205 */
[----:B------:R-:W-:Y:S01]  /*a9d0*/  MOV R12, R215 ;  /* 0x000000d7000c7202 */ /* 0x000fe20000000f00 */
[----:B------:R-:W-:Y:S01]  /*a9e0*/  IMAD R7, R25, UR6, R4 ;  /* 0x0000000619077c24 */ /* 0x000fe2000f8e0204 */
[----:B------:R-:W-:Y:S01]  /*a9f0*/  MOV R9, R150 ;  /* 0x0000009600097202 */ /* 0x000fe20000000f00 */
[----:B------:R-:W-:Y:S01]  /*aa00*/  IMAD R4, R78, UR5, R8 ;  /* 0x000000054e047c24 */ /* 0x000fe2000f8e0208 */
[----:B------:R-:W-:Y:S01]  /*aa10*/  CS2R R22, SRZ ;  /* 0x0000000000167805 */ /* 0x000fe2000001ff00 */
[----:B------:R-:W-:Y:S01]  /*aa20*/  IMAD R5, R41, UR6, R0 ;  /* 0x0000000629057c24 */ /* 0x000fe2000f8e0200 */
[----:B------:R-:W-:Y:S04]  /*aa30*/  STG.E.64 desc[UR12][R2.64+0x60], R18 ;  /* 0x0000601202007986 */ /* 0x000fe8000c101b0c */
[----:B------:R-:W-:Y:S04]  /*aa40*/  STG.E.64 desc[UR12][R2.64+0x80], R14 ;  /* 0x0000800e02007986 */ /* 0x000fe8000c101b0c */
[----:B------:R-:W-:Y:S04]  /*aa50*/  STG.E.64 desc[UR12][R2.64+0xc0], R6 ;  /* 0x0000c00602007986 */ /* 0x000fe8000c101b0c */
[----:B------:R1:W-:Y:S01]  /*aa60*/  STG.E.64 desc[UR12][R2.64+0xe0], R4 ;  /* 0x0000e00402007986 */ /* 0x0003e2000c101b0c */
[----:B------:R-:W-:Y:S01]  /*aa70*/  IMAD.MOV.U32 R13, RZ, RZ, R186 ;  /* 0x000000ffff0d7224 */ /* 0x000fe200078e00ba */
[----:B------:R-:W-:Y:S01]  /*aa80*/  MOV R21, R106 ;  /* 0x0000006a00157202 */ /* 0x000fe20000000f00 */
[----:B------:R-:W-:Y:S01]  /*aa90*/  IMAD.MOV.U32 R20, RZ, RZ, R151 ;  /* 0x000000ffff147224 */ /* 0x000fe200078e0097 */
[----:B------:R-:W-:Y:S01]  /*aaa0*/  CS2R R30, SRZ ;  /* 0x00000000001e7805 */ /* 0x000fe2000001ff00 */
[----:B------:R-:W-:Y:S01]  /*aab0*/  IMAD.MOV.U32 R28, RZ, RZ, R160 ;  /* 0x000000ffff1c7224 */ /* 0x000fe200078e00a0 */
[----:B------:R-:W-:-:S02]  /*aac0*/  MOV R29, R161 ;  /* 0x000000a1001d7202 */ /* 0x000fc40000000f00 */
[----:B------:R-:W-:Y:S01]  /*aad0*/  CS2R R42, SRZ ;  /* 0x00000000002a7805 */ /* 0x000fe2000001ff00 */
[----:B------:R-:W2:Y:S01]  /*aae0*/  LDSM.16.M88.4 R64, [R96+UR4+0x3200] ;  /* 0x003200046040783b */ /* 0x000ea20008000200 */
[----:B-1----:R-:W-:-:S05]  /*aaf0*/  IMAD.WIDE R2, R97, 0x80, R48 ;  /* 0x0000008061027825 */ /* 0x002fca00078e0230 */
[----:B------:R-:W3:Y:S04]  /*ab00*/  LDG.E.64 R70, desc[UR12][R2.64+0x20] ;  /* 0x0000200c02467981 */ /* 0x000ee8000c1e1b00 */
[----:B------:R-:W4:Y:S04]  /*ab10*/  LDG.E.64 R68, desc[UR12][R2.64] ;  /* 0x0000000c02447981 */ /* 0x000f28000c1e1b00 */
[----:B------:R-:W4:Y:S04]  /*ab20*/  LDG.E.64 R76, desc[UR12][R2.64+0x40] ;  /* 0x0000400c024c7981 */ /* 0x000f28000c1e1b00 */
[----:B------:R-:W4:Y:S04]  /*ab30*/  LDG.E.64 R82, desc[UR12][R2.64+0x60] ;  /* 0x0000600c02527981 */ /* 0x000f28000c1e1b00 */
[----:B------:R-:W4:Y:S04]  /*ab40*/  LDG.E.64 R80, desc[UR12][R2.64+0x80] ;  /* 0x0000800c02507981 */ /* 0x000f28000c1e1b00 */
[----:B------:R-:W4:Y:S04]  /*ab50*/  LDG.E.64 R72, desc[UR12][R2.64+0xe0] ;  /* 0x0000e00c02487981 */ /* 0x000f28000c1e1b00 */
[----:B------:R-:W4:Y:S04]  /*ab60*/  LDG.E.64 R74, desc[UR12][R2.64+0xa0] ;  /* 0x0000a00c024a7981 */ /* 0x000f28000c1e1b00 */
[----:B------:R-:W4:Y:S01]  /*ab70*/  LDG.E.64 R78, desc[UR12][R2.64+0xc0] ;  /* 0x0000c00c024e7981 */ /* 0x000f22000c1e1b00 */
[----:B------:R-:W-:Y:S01]  /*ab80*/  IMAD.MOV.U32 R5, RZ, RZ, RZ ;  /* 0x000000ffff057224 */ /* 0x000fe200078e00ff */
[----:B------:R-:W-:-:S02]  /*ab90*/  CS2R R14, SRZ ;  /* 0x00000000000e7805 */ /* 0x000fc4000001ff00 */
[----:B------:R-:W-:Y:S02]  /*aba0*/  MOV R4, R92 ;  /* 0x0000005c00047202 */ /* 0x000fe40000000f00 */
[----:B------:R-:W-:Y:S01]  /*abb0*/  CS2R R10, SRZ ;  /* 0x00000000000a7805 */ /* 0x000fe2000001ff00 */
[----:B------:R-:W-:Y:S01]  /*abc0*/  IMAD.MOV.U32 R8, RZ, RZ, R187 ;  /* 0x000000ffff087224 */ /* 0x000fe200078e00bb */
[----:B------:R-:W-:Y:S01]  /*abd0*/  MOV R41, R241 ;  /* 0x000000f100297202 */ /* 0x000fe20000000f00 */
[----:B------:R-:W-:Y:S02]  /*abe0*/  IMAD.MOV.U32 R40, RZ, RZ, R240 ;  /* 0x000000ffff287224 */ /* 0x000fe400078e00f0 */
[----:B------:R-:W-:Y:S01]  /*abf0*/  IMMA.16816.S8.S8 R12, R4.ROW, R129.COL, R12 ;  /* 0x00000081040c7237 */ /* 0x000fe2000040540c */
[----:B------:R-:W-:-:S07]  /*ac00*/  CS2R R38, SRZ ;  /* 0x0000000000267805 */ /* 0x000fce000001ff00 */
[----:B------:R-:W-:Y:S01]  /*ac10*/  IMMA.16816.S8.S8 R8, R4.ROW, R130.COL, R8 ;  /* 0x0000008204087237 */ /* 0x000fe20000405408 */
[----:B------:R-:W-:Y:S01]  /*ac20*/  IMAD.MOV.U32 R36, RZ, RZ, R236 ;  /* 0x000000ffff247224 */ /* 0x000fe200078e00ec */
[----:B------:R-:W-:-:S06]  /*ac30*/  MOV R37, R237 ;  /* 0x000000ed00257202 */ /* 0x000fcc0000000f00 */
[----:B------:R-:W-:Y:S01]  /*ac40*/  IMMA.16816.S8.S8 R20, R4.ROW, R131.COL, R20 ;  /* 0x0000008304147237 */ /* 0x000fe20000405414 */
[----:B------:R-:W-:Y:S01]  /*ac50*/  CS2R R34, SRZ ;  /* 0x0000000000227805 */ /* 0x000fe2000001ff00 */
[----:B------:R-:W-:-:S06]  /*ac60*/  IMAD.MOV.U32 R32, RZ, RZ, R212 ;  /* 0x000000ffff207224 */ /* 0x000fcc00078e00d4 */
[----:B------:R-:W-:Y:S01]  /*ac70*/  IMMA.16816.S8.S8 R28, R4.ROW, R111.COL, R28 ;  /* 0x0000006f041c7237 */ /* 0x000fe2000040541c */
[----:B------:R-:W-:-:S07]  /*ac80*/  MOV R33, R213 ;  /* 0x000000d500217202 */ /* 0x000fce0000000f00 */
        /* <DEDUP_REMOVED lines=9> */
[----:B0-----:R-:W-:Y:S01]  /*ad20*/  IMAD.MOV.U32 R4, RZ, RZ, R60 ;  /* 0x000000ffff047224 */ /* 0x001fe200078e003c */
[----:B------:R-:W-:Y:S02]  /*ad30*/  CS2R R18, SRZ ;  /* 0x0000000000127805 */ /* 0x000fe4000001ff00 */
[----:B------:R-:W-:Y:S01]  /*ad40*/  MOV R16, R8 ;  /* 0x0000000800107202 */ /* 0x000fe20000000f00 */
[----:B------:R-:W-:Y:S01]  /*ad50*/  IMAD.MOV.U32 R17, RZ, RZ, R9 ;  /* 0x000000ffff117224 */ /* 0x000fe200078e0009 */
[----:B------:R-:W-:Y:S02]  /*ad60*/  CS2R R14, SRZ ;  /* 0x00000000000e7805 */ /* 0x000fe4000001ff00 */
[----:B------:R-:W-:Y:S01]  /*ad70*/  MOV R12, R20 ;  /* 0x00000014000c7202 */ /* 0x000fe20000000f00 */
[----:B------:R-:W-:Y:S01]  /*ad80*/  IMAD.MOV.U32 R13, RZ, RZ, R21 ;  /* 0x000000ffff0d7224 */ /* 0x000fe200078e0015 */
[----:B------:R-:W-:-:S02]  /*ad90*/  CS2R R10, SRZ ;  /* 0x00000000000a7805 */ /* 0x000fc4000001ff00 */
[----:B------:R-:W-:Y:S01]  /*ada0*/  MOV R8, R28 ;  /* 0x0000001c00087202 */ /* 0x000fe20000000f00 */
[----:B------:R-:W-:Y:S01]  /*adb0*/  IMAD.MOV.U32 R9, RZ, RZ, R29 ;  /* 0x000000ffff097224 */ /* 0x000fe200078e001d */
[----:B------:R-:W-:Y:S02]  /*adc0*/  CS2R R58, SRZ ;  /* 0x00000000003a7805 */ /* 0x000fe4000001ff00 */
[----:B------:R-:W-:Y:S01]  /*add0*/  MOV R56, R40 ;  /* 0x0000002800387202 */ /* 0x000fe20000000f00 */
[----:B------:R-:W-:Y:S01]  /*ade0*/  IMAD.MOV.U32 R57, RZ, RZ, R41 ;  /* 0x000000ffff397224 */ /* 0x000fe200078e0029 */
[----:B------:R-:W-:Y:S01]  /*adf0*/  IMMA.16816.S8.S8 R24, R4.ROW, R125.COL, R24 ;  /* 0x0000007d04187237 */ /* 0x000fe20000405418 */
[----:B------:R-:W-:-:S07]  /*ae00*/  CS2R R54, SRZ ;  /* 0x0000000000367805 */ /* 0x000fce000001ff00 */
[----:B------:R-:W-:Y:S01]  /*ae10*/  IMMA.16816.S8.S8 R44, R4.ROW, R124.COL, R44 ;  /* 0x0000007c042c7237 */ /* 0x000fe2000040542c */
[----:B------:R-:W-:-:S07]  /*ae20*/  MOV R52, R36 ;  /* 0x0000002400347202 */ /* 0x000fce0000000f00 */
[----:B------:R-:W-:Y:S01]  /*ae30*/  IMMA.16816.S8.S8 R16, R4.ROW, R126.COL, R16 ;  /* 0x0000007e04107237 */ /* 0x000fe20000405410 */
[----:B------:R-:W-:Y:S01]  /*ae40*/  IMAD.MOV.U32 R53, RZ, RZ, R37 ;  /* 0x000000ffff357224 */ /* 0x000fe200078e0025 */
[----:B------:R-:W-:-:S06]  /*ae50*/  CS2R R50, SRZ ;  /* 0x0000000000327805 */ /* 0x000fcc000001ff00 */
[----:B------:R-:W-:Y:S01]  /*ae60*/  IMMA.16816.S8.S8 R12, R4.ROW, R127.COL, R12 ;  /* 0x0000007f040c7237 */ /* 0x000fe2000040540c */
[----:B------:R-:W-:Y:S01]  /*ae70*/  MOV R48, R32 ;  /* 0x0000002000307202 */ /* 0x000fe20000000f00 */
[----:B------:R-:W-:-:S06]  /*ae80*/  IMAD.MOV.U32 R49, RZ, RZ, R33 ;  /* 0x000000ffff317224 */ /* 0x000fcc00078e0021 */
[C---:B------:R-:W-:Y:S08]  /*ae90*/  IMMA.16816.S8.S8 R8, R4.reuse.ROW, R123.COL, R8 ;  /* 0x0000007b04087237 */ /* 0x040ff00000405408 */
[----:B------:R-:W-:Y:S01]  /*aea0*/  IMMA.16816.S8.S8 R56, R4.ROW, R120.COL, R56 ;  /* 0x0000007804387237 */ /* 0x000fe20000405438 */
[----:B------:R-:W-:Y:S01]  /*aeb0*/  CS2R R38, SRZ ;  /* 0x0000000000267805 */ /* 0x000fe2000001ff00 */
[----:B------:R-:W-:Y:S01]  /*aec0*/  IMAD.MOV.U32 R36, RZ, RZ, R24 ;  /* 0x000000ffff247224 */ /* 0x000fe200078e0018 */
[----:B------:R-:W-:-:S05]  /*aed0*/  MOV R37, R25 ;  /* 0x0000001900257202 */ /* 0x000fca0000000f00 */
[----:B------:R-:W-:Y:S01]  /*aee0*/  IMMA.16816.S8.S8 R52, R4.ROW, R121.COL, R52 ;  /* 0x0000007904347237 */ /* 0x000fe20000405434 */
[----:B------:R-:W-:Y:S01]  /*aef0*/  CS2R R42, SRZ ;  /* 0x00000000002a7805 */ /* 0x000fe2000001ff00 */
[----:B------:R-:W-:Y:S01]  /*af00*/  IMAD.MOV.U32 R40, RZ, RZ, R44 ;  /* 0x000000ffff287224 */ /* 0x000fe200078e002c */
[----:B------:R-:W-:-:S05]  /*af10*/  MOV R41, R45 ;  /* 0x0000002d00297202 */ /* 0x000fca0000000f00 */
[----:B------:R-:W-:Y:S01]  /*af20*/  IMMA.16816.S8.S8 R48, R4.ROW, R122.COL, R48 ;  /* 0x0000007a04307237 */ /* 0x000fe20000405430 */
[----:B--2---:R-:W-:Y:S01]  /*af30*/  MOV R4, R64 ;  /* 0x0000004000047202 */ /* 0x004fe20000000f00 */
        /* <DEDUP_REMOVED lines=8> */
[----:B------:R-:W-:Y:S02]  /*afc0*/  CS2R R22, SRZ ;  /* 0x0000000000167805 */ /* 0x000fe4000001ff00 */
[----:B------:R-:W-:Y:S01]  /*afd0*/  CS2R R14, SRZ ;  /* 0x00000000000e7805 */ /* 0x000fe2000001ff00 */
[----:B------:R-:W-:Y:S01]  /*afe0*/  IMAD.MOV.U32 R12, RZ, RZ, R56 ;  /* 0x000000ffff0c7224 */ /* 0x000fe200078e0038 */
[----:B------:R-:W-:Y:S01]  /*aff0*/  MOV R13, R57 ;  /* 0x00000039000d7202 */ /* 0x000fe20000000f00 */
        /* <DEDUP_REMOVED lines=10> */
[C---:B------:R-:W-:Y:S08]  /*b0a0*/  IMMA.16816.S8.S8 R20, R4.reuse.ROW, R119.COL, R20 ;  /* 0x0000007704147237 */ /* 0x040ff00000405414 */
[----:B------:R-:W-:Y:S01]  /*b0b0*/  IMMA.16816.S8.S8 R12, R4.ROW, R112.COL, R12 ;  /* 0x00000070040c7237 */ /* 0x000fe2000040540c */
[----:B------:R-:W-:Y:S01]  /*b0c0*/  IMAD.MOV.U32 R19, RZ, RZ, RZ ;  /* 0x000000ffff137224 */ /* 0x000fe200078e00ff */
[----:B------:R-:W-:-:S02]  /*b0d0*/  CS2R R38, SRZ ;  /* 0x0000000000267805 */ /* 0x000fc4000001ff00 */
[----:B------:R-:W-:-:S04]  /*b0e0*/  MOV R18, R94 ;  /* 0x0000005e00127202 */ /* 0x000fc80000000f00 */
[----:B------:R-:W-:Y:S01]  /*b0f0*/  IMMA.16816.S8.S8 R28, R4.ROW, R113.COL, R28 ;  /* 0x00000071041c7237 */ /* 0x000fe2000040541c */
[----:B------:R-:W-:-:S07]  /*b100*/  IMAD R6, R40, UR6, RZ ;  /* 0x0000000628067c24 */ /* 0x000fce000f8e02ff */
[----:B------:R-:W-:Y:S01]  /*b110*/  IMMA.16816.S8.S8 R24, R4.ROW, R114.COL, R24 ;  /* 0x0000007204187237 */ /* 0x000fe20000405418 */
[----:B------:R-:W-:Y:S01]  /*b120*/  IMAD R5, R36, UR6, RZ ;  /* 0x0000000624057c24 */ /* 0x000fe2000f8e02ff */
[----:B------:R-:W-:Y:S01]  /*b130*/  MOV R36, R107 ;  /* 0x0000006b00247202 */ /* 0x000fe20000000f00 */
[----:B------:R-:W-:Y:S02]  /*b140*/  IMAD R8, R20, UR6, RZ ;  /* 0x0000000614087c24 */ /* 0x000fe4000f8e02ff */
[----:B---3--:R-:W-:Y:S02]  /*b150*/  IMAD R0, R71, UR5, RZ ;  /* 0x0000000547007c24 */ /* 0x008fe4000f8e02ff */
[----:B----4-:R-:W-:Y:S02]  /*b160*/  IMAD R4, R69, UR5, RZ ;  /* 0x0000000545047c24 */ /* 0x010fe4000f8e02ff */
[----:B------:R-:W-:Y:S02]  /*b170*/  IMAD R11, R37, UR6, R0 ;  /* 0x00000006250b7c24 */ /* 0x000fe4000f8e0200 */
[----:B------:R-:W-:-:S02]  /*b180*/  IMAD.MOV.U32 R37, RZ, RZ, R218 ;  /* 0x000000ffff257224 */ /* 0x000fc400078e00da */
[----:B------:R-:W-:Y:S02]  /*b190*/  IMAD R15, R41, UR6, R4 ;  /* 0x00000006290f7c24 */ /* 0x000fe4000f8e0204 */
[----:B------:R-:W-:Y:S02]  /*b1a0*/  IMAD R10, R70, UR5, R5 ;  /* 0x00000005460a7c24 */ /* 0x000fe4000f8e0205 */
[----:B------:R-:W-:Y:S02]  /*b1b0*/  IMAD R5, R32, UR6, RZ ;  /* 0x0000000620057c24 */ /* 0x000fe4000f8e02ff */
[----:B------:R-:W-:Y:S02]  /*b1c0*/  IMAD R4, R77, UR5, RZ ;  /* 0x000000054d047c24 */ /* 0x000fe4000f8e02ff */
[----:B------:R-:W-:Y:S02]  /*b1d0*/  IMAD R0, R83, UR5, RZ ;  /* 0x0000000553007c24 */ /* 0x000fe4000f8e02ff */
[----:B------:R-:W-:Y:S01]  /*b1e0*/  IMAD R14, R68, UR5, R6 ;  /* 0x00000005440e7c24 */ /* 0x000fe2000f8e0206 */
[----:B------:R-:W-:Y:S01]  /*b1f0*/  IMMA.16816.S8.S8 R84, R18.ROW, R128.COL, R36 ;  /* 0x0000008012547237 */ /* 0x000fe20000405424 */
[----:B------:R-:W-:-:S02]  /*b200*/  IMAD R6, R76, UR5, R5 ;  /* 0x000000054c067c24 */ /* 0x000fc4000f8e0205 */
[----:B------:R-:W-:Y:S02]  /*b210*/  IMAD R7, R33, UR6, R4 ;  /* 0x0000000621077c24 */ /* 0x000fe4000f8e0204 */
        /* <DEDUP_REMOVED lines=8> */
[----:B------:R-:W-:-:S04]  /*b2a0*/  IMAD.WIDE R86, R97, 0x20, R2 ;  /* 0x0000002061567825 */ /* 0x000fc800078e0202 */
[----:B0-----:R-:W-:Y:S02]  /*b2b0*/  IMAD R5, R16, UR6, RZ ;  /* 0x0000000610057c24 */ /* 0x001fe4000f8e02ff */
[----:B------:R-:W-:Y:S02]  /*b2c0*/  IMAD R4, R81, UR5, RZ ;  /* 0x0000000551047c24 */ /* 0x000fe4000f8e02ff */
[----:B-1----:R-:W-:Y:S02]  /*b2d0*/  IMAD R14, R72, UR5, R5 ;  /* 0x00000005480e7c24 */ /* 0x002fe4000f8e0205 */
[----:B------:R-:W-:Y:S02]  /*b2e0*/  IMAD R15, R17, UR6, R0 ;  /* 0x00000006110f7c24 */ /* 0x000fe4000f8e0200 */
[----:B--2---:R-:W-:Y:S02]  /*b2f0*/  IMAD R11, R13, UR6, R4 ;  /* 0x000000060d0b7c24 */ /* 0x004fe4000f8e0204 */
[----:B------:R-:W-:-:S02]  /*b300*/  IMAD R5, R28, UR6, RZ ;  /* 0x000000061c057c24 */ /* 0x000fc4000f8e02ff */
[----:B---3--:R-:W-:Y:S02]  /*b310*/  IMAD R6, R12, UR6, RZ ;  /* 0x000000060c067c24 */ /* 0x008fe4000f8e02ff */
[----:B------:R-:W-:Y:S02]  /*b320*/  IMAD R4, R75, UR5, RZ ;  /* 0x000000054b047c24 */ /* 0x000fe4000f8e02ff */
[----:B------:R-:W-:Y:S02]  /*b330*/  IMAD R0, R79, UR5, RZ ;  /* 0x000000054f007c24 */ /* 0x000fe4000f8e02ff */
[----:B------:R-:W-:Y:S02]  /*b340*/  IMAD R10, R80, UR5, R6 ;  /* 0x00000005500a7c24 */ /* 0x000fe4000f8e0206 */
[----:B------:R-:W-:Y:S02]  /*b350*/  IMAD R6, R74, UR5, R5 ;  /* 0x000000054a067c24 */ /* 0x000fe4000f8e0205 */
[----:B------:R-:W-:-:S02]  /*b360*/  IMAD R7, R29, UR6, R4 ;  /* 0x000000061d077c24 */ /* 0x000fc4000f8e0204 */
        /* <DEDUP_REMOVED lines=15> */
[----:B------:R-:W-:-:S02]  /*b460*/  CS2R R14, SRZ ;  /* 0x00000000000e7805 */ /* 0x000fc4000001ff00 */
[----:B------:R-:W-:Y:S01]  /*b470*/  MOV R12, R219 ;  /* 0x000000db000c7202 */ /* 0x000fe20000000f00 */
[----:B------:R-:W-:Y:S01]  /*b480*/  IMAD.MOV.U32 R13, RZ, RZ, R246 ;  /* 0x000000ffff0d7224 */ /* 0x000fe200078e00f6 */
[----:B------:R-:W-:Y:S02]  /*b490*/  MOV R4, R93 ;  /* 0x0000005d00047202 */ /* 0x000fe40000000f00 */
[----:B------:R-:W-:Y:S01]  /*b4a0*/  CS2R R10, SRZ ;  /* 0x00000000000a7805 */ /* 0x000fe2000001ff00 */
[----:B------:R-:W-:Y:S01]  /*b4b0*/  IMAD.MOV.U32 R8, RZ, RZ, R247 ;  /* 0x000000ffff087224 */ /* 0x000fe200078e00f7 */
[----:B------:R-:W-:Y:S02]  /*b4c0*/  MOV R9, R238 ;  /* 0x000000ee00097202 */ /* 0x000fe40000000f00 */
[----:B------:R-:W-:Y:S01]  /*b4d0*/  CS2R R22, SRZ ;  /* 0x0000000000167805 */ /* 0x000fe2000001ff00 */
[----:B------:R-:W-:Y:S01]  /*b4e0*/  IMMA.16816.S8.S8 R12, R4.ROW, R129.COL, R12 ;  /* 0x00000081040c7237 */ /* 0x000fe2000040540c */
[----:B------:R-:W-:Y:S01]  /*b4f0*/  IMAD.MOV.U32 R20, RZ, RZ, R239 ;  /* 0x000000ffff147224 */ /* 0x000fe200078e00ef */
[----:B------:R-:W-:-:S02]  /*b500*/  MOV R21, R206 ;  /* 0x000000ce00157202 */ /* 0x000fc40000000f00 */
[----:B------:R-:W-:Y:S01]  /*b510*/  CS2R R34, SRZ ;  /* 0x0000000000227805 */ /* 0x000fe2000001ff00 */
[----:B------:R-:W-:Y:S01]  /*b520*/  IMAD.MOV.U32 R32, RZ, RZ, R244 ;  /* 0x000000ffff207224 */ /* 0x000fe200078e00f4 */
[----:B------:R-:W-:Y:S02]  /*b530*/  MOV R33, R245 ;  /* 0x000000f500217202 */ /* 0x000fe40000000f00 */
[----:B------:R-:W-:Y:S01]  /*b540*/  IMMA.16816.S8.S8 R8, R4.ROW, R130.COL, R8 ;  /* 0x0000008204087237 */ /* 0x000fe20000405408 */
        /* <DEDUP_REMOVED lines=8> */
[----:B------:R-:W-:Y:S01]  /*b5d0*/  IMMA.16816.S8.S8 R20, R4.ROW, R131.COL, R20 ;  /* 0x0000008304147237 */ /* 0x000fe20000405414 */
[----:B------:R-:W-:Y:S02]  /*b5e0*/  CS2R R46, SRZ ;  /* 0x00000000002e7805 */ /* 0x000fe4000001ff00 */
        /* <DEDUP_REMOVED lines=8> */
[----:B------:R-:W-:-:S07]  /*b670*/  MOV R18, RZ ;  /* 0x000000ff00127202 */ /* 0x000fce0000000f00 */
[----:B------:R-:W-:Y:S01]  /*b680*/  IMMA.16816.S8.S8 R24, R4.ROW, R111.COL, R24 ;  /* 0x0000006f04187237 */ /* 0x000fe20000405418 */
[----:B------:R-:W-:Y:S01]  /*b690*/  IMAD.MOV.U32 R4, RZ, RZ, R61 ;  /* 0x000000ffff047224 */ /* 0x000fe200078e003d */
[----:B------:R-:W-:Y:S01]  /*b6a0*/  MOV R17, R9 ;  /* 0x0000000900117202 */ /* 0x000fe20000000f00 */
[----:B------:R-:W-:-:S05]  /*b6b0*/  IMAD.MOV.U32 R16, RZ, RZ, R8 ;  /* 0x000000ffff107224 */ /* 0x000fca00078e0008 */
[----:B------:R-:W-:Y:S01]  /*b6c0*/  IMMA.16816.S8.S8 R44, R4.ROW, R124.COL, R44 ;  /* 0x0000007c042c7237 */ /* 0x000fe2000040542c */
[----:B------:R-:W-:Y:S01]  /*b6d0*/  CS2R R14, SRZ ;  /* 0x00000000000e7805 */ /* 0x000fe2000001ff00 */
[----:B------:R-:W-:Y:S01]  /*b6e0*/  IMAD.MOV.U32 R12, RZ, RZ, R20 ;  /* 0x000000ffff0c7224 */ /* 0x000fe200078e0014 */
[----:B------:R-:W-:Y:S02]  /*b6f0*/  MOV R13, R21 ;  /* 0x00000015000d7202 */ /* 0x000fe40000000f00 */
[----:B------:R-:W-:-:S03]  /*b700*/  CS2R R54, SRZ ;  /* 0x0000000000367805 */ /* 0x000fc6000001ff00 */
[----:B------:R-:W-:Y:S01]  /*b710*/  IMMA.16816.S8.S8 R40, R4.ROW, R125.COL, R40 ;  /* 0x0000007d04287237 */ /* 0x000fe20000405428 */
[----:B------:R-:W-:Y:S01]  /*b720*/  IMAD.MOV.U32 R52, RZ, RZ, R32 ;  /* 0x000000ffff347224 */ /* 0x000fe200078e0020 */
[----:B------:R-:W-:Y:S02]  /*b730*/  MOV R53, R33 ;  /* 0x0000002100357202 */ /* 0x000fe40000000f00 */
[----:B------:R-:W-:-:S04]  /*b740*/  CS2R R58, SRZ ;  /* 0x00000000003a7805 */ /* 0x000fc8000001ff00 */
        /* <DEDUP_REMOVED lines=25> */
[----:B------:R-:W-:Y:S01]  /*b8e0*/  MOV R20, R12 ;  /* 0x0000000c00147202 */ /* 0x000fe20000000f00 */
[----:B------:R-:W-:Y:S01]  /*b8f0*/  IMAD.MOV.U32 R21, RZ, RZ, R13 ;  /* 0x000000ffff157224 */ /* 0x000fe200078e000d */
[----:B------:R-:W-:Y:S02]  /*b900*/  CS2R R22, SRZ ;  /* 0x0000000000167805 */ /* 0x000fe4000001ff00 */
        /* <DEDUP_REMOVED lines=11> */
[----:B------:R-:W-:Y:S02]  /*b9c0*/  MOV R7, RZ ;  /* 0x000000ff00077202 */ /* 0x000fe40000000f00 */
[----:B------:R-:W-:Y:S01]  /*b9d0*/  CS2R R26, SRZ ;  /* 0x00000000001a7805 */ /* 0x000fe2000001ff00 */
[----:B------:R-:W-:Y:S01]  /*b9e0*/  IMAD.MOV.U32 R6, RZ, RZ, R65 ;  /* 0x000000ffff067224 */ /* 0x000fe200078e0041 */
[----:B------:R-:W-:Y:S01]  /*b9f0*/  MOV R24, R48 ;  /* 0x0000003000187202 */ /* 0x000fe20000000f00 */
[----:B------:R-:W-:Y:S01]  /*ba00*/  IMAD.MOV.U32 R25, RZ, RZ, R49 ;  /* 0x000000ffff197224 */ /* 0x000fe200078e0031 */
[C---:B------:R-:W-:Y:S08]  /*ba10*/  IMMA.16816.S8.S8 R20, R4.reuse.ROW, R119.COL, R20 ;  /* 0x0000007704147237 */ /* 0x040ff00000405414 */
        /* <DEDUP_REMOVED lines=24> */
[----:B0-----:R-:W-:Y:S02]  /*bba0*/  IMAD R8, R20, UR6, RZ ;  /* 0x0000000614087c24 */ /* 0x001fe4000f8e02ff */
[----:B-1----:R-:W-:Y:S02]  /*bbb0*/  IMAD R4, R79, UR5, RZ ;  /* 0x000000054f047c24 */ /* 0x002fe4000f8e02ff */
[----:B------:R-:W-:Y:S02]  /*bbc0*/  IMAD R5, R12, UR6, RZ ;  /* 0x000000060c057c24 */ /* 0x000fe4000f8e02ff */
[----:B--2---:R-:W-:-:S02]  /*bbd0*/  IMAD R6, R16, UR6, RZ ;  /* 0x0000000610067c24 */ /* 0x004fc4000f8e02ff */
[----:B------:R-:W-:Y:S02]  /*bbe0*/  IMAD R15, R17, UR6, R4 ;  /* 0x00000006110f7c24 */ /* 0x000fe4000f8e0204 */
[----:B------:R-:W-:Y:S02]  /*bbf0*/  IMAD R10, R82, UR5, R5 ;  /* 0x00000005520a7c24 */ /* 0x000fe4000f8e0205 */
[----:B------:R-:W-:Y:S02]  /*bc00*/  IMAD R18, R70, UR5, R8 ;  /* 0x0000000546127c24 */ /* 0x000fe4000f8e0208 */
[----:B------:R-:W-:Y:S02]  /*bc10*/  IMAD R5, R24, UR6, RZ ;  /* 0x0000000618057c24 */ /* 0x000fe4000f8e02ff */
[----:B------:R-:W-:Y:S02]  /*bc20*/  IMAD R4, R77, UR5, RZ ;  /* 0x000000054d047c24 */ /* 0x000fe4000f8e02ff */
[----:B------:R-:W-:-:S02]  /*bc30*/  IMAD R8, R40, UR6, RZ ;  /* 0x0000000628087c24 */ /* 0x000fc4000f8e02ff */
[----:B------:R-:W-:Y:S02]  /*bc40*/  IMAD R14, R78, UR5, R6 ;  /* 0x000000054e0e7c24 */ /* 0x000fe4000f8e0206 */
[----:B------:R-:W-:Y:S02]  /*bc50*/  IMAD R6, R76, UR5, R5 ;  /* 0x000000054c067c24 */ /* 0x000fe4000f8e0205 */
[----:B------:R-:W-:Y:S02]  /*bc60*/  IMAD R7, R25, UR6, R4 ;  /* 0x0000000619077c24 */ /* 0x000fe4000f8e0204 */
[----:B------:R-:W-:Y:S02]  /*bc70*/  IMAD R4, R80, UR5, R8 ;  /* 0x0000000550047c24 */ /* 0x000fe4000f8e0208 */
[----:B------:R-:W-:-:S05]  /*bc80*/  IMAD R5, R41, UR6, R0 ;  /* 0x0000000629057c24 */ /* 0x000fca000f8e0200 */
[----:B------:R0:W-:Y:S04]  /*bc90*/  STG.E.64 desc[UR12][R86.64+0xe0], R4 ;  /* 0x0000e00456007986 */ /* 0x0001e8000c101b0c */
[----:B------:R-:W-:Y:S04]  /*bca0*/  STG.E.64 desc[UR12][R86.64+0x60], R18 ;  /* 0x0000601256007986 */ /* 0x000fe8000c101b0c */
[----:B------:R-:W-:Y:S04]  /*bcb0*/  STG.E.64 desc[UR12][R86.64+0x80], R14 ;  /* 0x0000800e56007986 */ /* 0x000fe8000c101b0c */
[----:B------:R-:W-:Y:S04]  /*bcc0*/  STG.E.64 desc[UR12][R86.64+0xa0], R10 ;  /* 0x0000a00a56007986 */ /* 0x000fe8000c101b0c */
[----:B------:R1:W-:Y:S01]  /*bcd0*/  STG.E.64 desc[UR12][R86.64+0xc0], R6 ;  /* 0x0000c00656007986 */ /* 0x0003e2000c101b0c */
[----:B0-----:R-:W-:-:S05]  /*bce0*/  IMAD.WIDE R4, R97, 0x40, R2 ;  /* 0x0000004061047825 */ /* 0x001fca00078e0202 */
        /* <DEDUP_REMOVED lines=8> */
[----:B-1----:R-:W-:-:S02]  /*bd70*/  MOV R7, RZ ;  /* 0x000000ff00077202 */ /* 0x002fc40000000f00 */
[----:B------:R-:W-:Y:S01]  /*bd80*/  CS2R R14, SRZ ;  /* 0x00000000000e7805 */ /* 0x000fe2000001ff00 */
[----:B------:R-:W-:Y:S01]  /*bd90*/  IMAD.MOV.U32 R12, RZ, RZ, R175 ;  /* 0x000000ffff0c7224 */ /* 0x000fe200078e00af */
[----:B------:R-:W-:Y:S01]  /*bda0*/  MOV R13, R242 ;  /* 0x000000f2000d7202 */ /* 0x000fe20000000f00 */
[--C-:B------:R-:W-:Y:S01]  /*bdb0*/  IMAD.MOV.U32 R6, RZ, RZ, R94.reuse ;  /* 0x000000ffff067224 */ /* 0x100fe200078e005e */
[----:B------:R-:W-:Y:S02]  /*bdc0*/  MOV R3, RZ ;  /* 0x000000ff00037202 */ /* 0x000fe40000000f00 */
[----:B------:R-:W-:Y:S01]  /*bdd0*/  CS2R R10, SRZ ;  /* 0x00000000000a7805 */ /* 0x000fe2000001ff00 */
[----:B------:R-:W-:Y:S01]  /*bde0*/  IMAD.MOV.U32 R8, RZ, RZ, R243 ;  /* 0x000000ffff087224 */ /* 0x000fe200078e00f3 */
        /* <DEDUP_REMOVED lines=16> */
[----:B------:R-:W-:Y:S01]  /*bef0*/  IMAD.MOV.U32 R33, RZ, RZ, R221 ;  /* 0x000000ffff217224 */ /* 0x000fe200078e00dd */
[----:B------:R-:W-:Y:S02]  /*bf00*/  CS2R R30, SRZ ;  /* 0x00000000001e7805 */ /* 0x000fe4000001ff00 */
[----:B------:R-:W-:-:S04]  /*bf10*/  MOV R28, R224 ;  /* 0x000000e0001c7202 */ /* 0x000fc80000000f00 */
[----:B------:R-:W-:Y:S01]  /*bf20*/  IMMA.16816.S8.S8 R36, R2.ROW, R109.COL, R36 ;  /* 0x0000006d02247237 */ /* 0x000fe20000405424 */
[----:B------:R-:W-:Y:S01]  /*bf30*/  IMAD.MOV.U32 R29, RZ, RZ, R225 ;  /* 0x000000ffff1d7224 */ /* 0x000fe200078e00e1 */
[----:B------:R-:W-:Y:S01]  /*bf40*/  CS2R R26, SRZ ;  /* 0x00000000001a7805 */ /* 0x000fe2000001ff00 */
[----:B------:R-:W-:Y:S01]  /*bf50*/  IMAD.MOV.U32 R24, RZ, RZ, R12 ;  /* 0x000000ffff187224 */ /* 0x000fe200078e000c */
[----:B------:R-:W-:-:S04]  /*bf60*/  MOV R25, R13 ;  /* 0x0000000d00197202 */ /* 0x000fc80000000f00 */
        /* <DEDUP_REMOVED lines=9> */
[----:B------:R-:W-:Y:S02]  /*c000*/  CS2R R14, SRZ ;  /* 0x00000000000e7805 */ /* 0x000fe4000001ff00 */
[----:B------:R-:W-:Y:S01]  /*c010*/  MOV R17, R9 ;  /* 0x0000000900117202 */ /* 0x000fe20000000f00 */
[----:B------:R-:W-:Y:S01]  /*c020*/  IMAD.MOV.U32 R12, RZ, RZ, R20 ;  /* 0x000000ffff0c7224 */ /* 0x000fe200078e0014 */
[----:B------:R-:W-:Y:S02]  /*c030*/  MOV R13, R21 ;  /* 0x00000015000d7202 */ /* 0x000fe40000000f00 */
[----:B------:R-:W-:Y:S01]  /*c040*/  CS2R R50, SRZ ;  /* 0x0000000000327805 */ /* 0x000fe2000001ff00 */
[----:B------:R-:W-:Y:S01]  /*c050*/  IMAD.MOV.U32 R48, RZ, RZ, R36 ;  /* 0x000000ffff307224 */ /* 0x000fe200078e0024 */
[----:B------:R-:W-:Y:S01]  /*c060*/  MOV R49, R37 ;  /* 0x0000002500317202 */ /* 0x000fe20000000f00 */
        /* <DEDUP_REMOVED lines=9> */
[----:B------:R-:W-:-:S05]  /*c100*/  CS2R R10, SRZ ;  /* 0x00000000000a7805 */ /* 0x000fca000001ff00 */
[----:B------:R-:W-:Y:S01]  /*c110*/  IMMA.16816.S8.S8 R12, R2.ROW, R127.COL, R12 ;  /* 0x0000007f020c7237 */ /* 0x000fe2000040540c */
[----:B------:R-:W-:Y:S01]  /*c120*/  IMAD.MOV.U32 R8, RZ, RZ, R28 ;  /* 0x000000ffff087224 */ /* 0x000fe200078e001c */
[----:B------:R-:W-:-:S06]  /*c130*/  MOV R9, R29 ;  /* 0x0000001d00097202 */ /* 0x000fcc0000000f00 */
        /* <DEDUP_REMOVED lines=13> */
[----:B------:R-:W-:Y:S01]  /*c210*/  MOV R20, R12 ;  /* 0x0000000c00147202 */ /* 0x000fe20000000f00 */
[----:B------:R-:W-:Y:S01]  /*c220*/  IMAD.MOV.U32 R29, RZ, RZ, R17 ;  /* 0x000000ffff1d7224 */ /* 0x000fe200078e0011 */
[----:B------:R-:W-:Y:S01]  /*c230*/  CS2R R22, SRZ ;  /* 0x0000000000167805 */ /* 0x000fe2000001ff00 */
[----:B------:R-:W-:Y:S01]  /*c240*/  IMAD.MOV.U32 R21, RZ, RZ, R13 ;  /* 0x000000ffff157224 */ /* 0x000fe200078e000d */
[----:B------:R-:W-:Y:S02]  /*c250*/  CS2R R14, SRZ ;  /* 0x00000000000e7805 */ /* 0x000fe4000001ff00 */
[----:B------:R-:W-:Y:S01]  /*c260*/  MOV R12, R48 ;  /* 0x00000030000c7202 */ /* 0x000fe20000000f00 */
[----:B------:R-:W-:Y:S01]  /*c270*/  IMAD.MOV.U32 R13, RZ, RZ, R49 ;  /* 0x000000ffff0d7224 */ /* 0x000fe200078e0031 */
        /* <DEDUP_REMOVED lines=12> */
[----:B------:R-:W-:-:S07]  /*c340*/  IMAD.MOV.U32 R25, RZ, RZ, R41 ;  /* 0x000000ffff197224 */ /* 0x000fce00078e0029 */
[C---:B------:R-:W-:Y:S08]  /*c350*/  IMMA.16816.S8.S8 R12, R2.reuse.ROW, R113.COL, R12 ;  /* 0x00000071020c7237 */ /* 0x040ff0000040540c */
[----:B------:R-:W-:Y:S01]  /*c360*/  IMMA.16816.S8.S8 R16, R2.ROW, R112.COL, R16 ;  /* 0x0000007002107237 */ /* 0x000fe20000405410 */
[----:B------:R-:W-:-:S07]  /*c370*/  IMAD R6, R36, UR6, RZ ;  /* 0x0000000624067c24 */ /* 0x000fce000f8e02ff */
        /* <DEDUP_REMOVED lines=50> */
[----:B------:R-:W-:Y:S01]  /*c6a0*/  MOV R32, R235 ;  /* 0x000000eb00207202 */ /* 0x000fe20000000f00 */
[----:B------:R-:W-:Y:S01]  /*c6b0*/  IMAD.MOV.U32 R33, RZ, RZ, R202 ;  /* 0x000000ffff217224 */ /* 0x000fe200078e00ca */
[----:B------:R-:W-:Y:S01]  /*c6c0*/  MOV R18, R203 ;  /* 0x000000cb00127202 */ /* 0x000fe20000000f00 */
[----:B------:R-:W-:Y:S01]  /*c6d0*/  IMAD.MOV.U32 R19, RZ, RZ, RZ ;  /* 0x000000ffff137224 */ /* 0x000fe200078e00ff */
[----:B------:R-:W-:-:S02]  /*c6e0*/  CS2R R34, SRZ ;  /* 0x0000000000227805 */ /* 0x000fc4000001ff00 */
[----:B------:R-:W-:Y:S01]  /*c6f0*/  MOV R13, RZ ;  /* 0x000000ff000d7202 */ /* 0x000fe20000000f00 */
[----:B------:R-:W-:Y:S01]  /*c700*/  IMAD.MOV.U32 R17, RZ, RZ, R252 ;  /* 0x000000ffff117224 */ /* 0x000fe200078e00fc */
[----:B------:R-:W-:Y:S02]  /*c710*/  MOV R16, R231 ;  /* 0x000000e700107202 */ /* 0x000fe40000000f00 */
[-C--:B------:R-:W-:Y:S01]  /*c720*/  MOV R12, R95.reuse ;  /* 0x0000005f000c7202 */ /* 0x080fe20000000f00 */
[----:B------:R-:W-:Y:S01]  /*c730*/  IMMA.16816.S8.S8 R32, R18.ROW, R230.COL, R32 ;  /* 0x000000e612207237 */ /* 0x000fe20000405420 */
[----:B------:R-:W-:Y:S01]  /*c740*/  IMAD.MOV.U32 R18, RZ, RZ, RZ ;  /* 0x000000ffff127224 */ /* 0x000fe200078e00ff */
[----:B0-----:R-:W-:Y:S01]  /*c750*/  MOV R4, R95 ;  /* 0x0000005f00047202 */ /* 0x001fe20000000f00 */
[----:B------:R-:W-:Y:S01]  /*c760*/  IMAD.MOV.U32 R5, RZ, RZ, RZ ;  /* 0x000000ffff057224 */ /* 0x000fe200078e00ff */
[----:B------:R-:W-:Y:S01]  /*c770*/  CS2R R10, SRZ ;  /* 0x00000000000a7805 */ /* 0x000fe2000001ff00 */
[----:B------:R-:W-:Y:S01]  /*c780*/  IMAD.MOV.U32 R8, RZ, RZ, R171 ;  /* 0x000000ffff087224 */ /* 0x000fe200078e00ab */
[----:B------:R-:W-:-:S02]  /*c790*/  MOV R9, R170 ;  /* 0x000000aa00097202 */ /* 0x000fc40000000f00 */
[----:B------:R-:W-:Y:S01]  /*c7a0*/  IMMA.16816.S8.S8 R16, R12.ROW, R128.COL, R16 ;  /* 0x000000800c107237 */ /* 0x000fe20000405410 */
[----:B------:R-:W-:Y:S02]  /*c7b0*/  CS2R R14, SRZ ;  /* 0x00000000000e7805 */ /* 0x000fe4000001ff00 */
[----:B------:R-:W-:Y:S01]  /*c7c0*/  MOV R12, R199 ;  /* 0x000000c7000c7202 */ /* 0x000fe20000000f00 */
[----:B------:R-:W-:Y:S01]  /*c7d0*/  IMAD.MOV.U32 R13, RZ, RZ, R198 ;  /* 0x000000ffff0d7224 */ /* 0x000fe200078e00c6 */
[----:B------:R-:W-:Y:S01]  /*c7e0*/  CS2R R26, SRZ ;  /* 0x00000000001a7805 */ /* 0x000fe2000001ff00 */
[----:B------:R-:W-:Y:S02]  /*c7f0*/  IMAD.MOV.U32 R24, RZ, RZ, R167 ;  /* 0x000000ffff187224 */ /* 0x000fe400078e00a7 */
[----:B------:R-:W-:Y:S01]  /*c800*/  IMMA.16816.S8.S8 R8, R4.ROW, R130.COL, R8 ;  /* 0x0000008204087237 */ /* 0x000fe20000405408 */
[----:B------:R-:W-:Y:S02]  /*c810*/  MOV R25, R166 ;  /* 0x000000a600197202 */ /* 0x000fe40000000f00 */
[----:B------:R-:W-:Y:S01]  /*c820*/  CS2R R38, SRZ ;  /* 0x0000000000267805 */ /* 0x000fe2000001ff00 */
[----:B------:R-:W-:Y:S01]  /*c830*/  IMAD.MOV.U32 R36, RZ, RZ, R135 ;  /* 0x000000ffff247224 */ /* 0x000fe200078e0087 */
[----:B------:R-:W-:-:S02]  /*c840*/  MOV R37, R134 ;  /* 0x0000008600257202 */ /* 0x000fc40000000f00 */
[----:B------:R-:W-:Y:S01]  /*c850*/  CS2R R42, SRZ ;  /* 0x00000000002a7805 */ /* 0x000fe2000001ff00 */
[----:B------:R-:W-:Y:S01]  /*c860*/  IMAD.MOV.U32 R40, RZ, RZ, R143 ;  /* 0x000000ffff287224 */ /* 0x000fe200078e008f */
[C---:B------:R-:W-:Y:S01]  /*c870*/  IMMA.16816.S8.S8 R12, R4.reuse.ROW, R129.COL, R12 ;  /* 0x00000081040c7237 */ /* 0x040fe2000040540c */
[----:B------:R-:W-:Y:S02]  /*c880*/  MOV R41, R142 ;  /* 0x0000008e00297202 */ /* 0x000fe40000000f00 */
[----:B------:R-:W-:Y:S01]  /*c890*/  CS2R R34, SRZ ;  /* 0x0000000000227805 */ /* 0x000fe2000001ff00 */
[----:B------:R-:W-:Y:S01]  /*c8a0*/  IMAD.MOV.U32 R7, RZ, RZ, RZ ;  /* 0x000000ffff077224 */ /* 0x000fe200078e00ff */
[----:B------:R-:W-:Y:S02]  /*c8b0*/  CS2R R46, SRZ ;  /* 0x00000000002e7805 */ /* 0x000fe4000001ff00 */
        /* <DEDUP_REMOVED lines=13> */
[----:B------:R-:W-:Y:S02]  /*c990*/  MOV R17, R9 ;  /* 0x0000000900117202 */ /* 0x000fe40000000f00 */
[----:B------:R-:W-:Y:S02]  /*c9a0*/  CS2R R22, SRZ ;  /* 0x0000000000167805 */ /* 0x000fe4000001ff00 */
[----:B------:R-:W-:Y:S01]  /*c9b0*/  MOV R20, R12 ;  /* 0x0000000c00147202 */ /* 0x000fe20000000f00 */
[----:B------:R-:W-:Y:S01]  /*c9c0*/  IMAD.MOV.U32 R21, RZ, RZ, R13 ;  /* 0x000000ffff157224 */ /* 0x000fe200078e000d */
[----:B------:R-:W-:Y:S08]  /*c9d0*/  IMMA.16816.S8.S8 R44, R6.ROW, R110.COL, R44 ;  /* 0x0000006e062c7237 */ /* 0x000ff0000040542c */
[----:B------:R-:W-:Y:S01]  /*c9e0*/  IMMA.16816.S8.S8 R28, R4.ROW, R124.COL, R28 ;  /* 0x0000007c041c7237 */ /* 0x000fe2000040541c */
[----:B------:R-:W-:Y:S01]  /*c9f0*/  CS2R R14, SRZ ;  /* 0x00000000000e7805 */ /* 0x000fe2000001ff00 */
[----:B------:R-:W-:Y:S01]  /*ca00*/  IMAD.MOV.U32 R12, RZ, RZ, R24 ;  /* 0x000000ffff0c7224 */ /* 0x000fe200078e0018 */
[----:B------:R-:W-:-:S02]  /*ca10*/  MOV R13, R25 ;  /* 0x00000019000d7202 */ /* 0x000fc40000000f00 */
[----:B------:R-:W-:-:S03]  /*ca20*/  CS2R R26, SRZ ;  /* 0x00000000001a7805 */ /* 0x000fc6000001ff00 */
[C---:B------:R-:W-:Y:S01]  /*ca30*/  IMMA.16816.S8.S8 R16, R4.reuse.ROW, R126.COL, R16 ;  /* 0x0000007e04107237 */ /* 0x040fe20000405410 */
[----:B------:R-:W-:Y:S02]  /*ca40*/  MOV R24, R36 ;  /* 0x0000002400187202 */ /* 0x000fe40000000f00 */
[----:B------:R-:W-:Y:S02]  /*ca50*/  CS2R R50, SRZ ;  /* 0x0000000000327805 */ /* 0x000fe4000001ff00 */
[----:B------:R-:W-:Y:S01]  /*ca60*/  MOV R25, R37 ;  /* 0x0000002500197202 */ /* 0x000fe20000000f00 */
[----:B------:R-:W-:Y:S01]  /*ca70*/  IMAD.MOV.U32 R49, RZ, RZ, R41 ;  /* 0x000000ffff317224 */ /* 0x000fe200078e0029 */
[----:B------:R-:W-:Y:S02]  /*ca80*/  MOV R48, R40 ;  /* 0x0000002800307202 */ /* 0x000fe40000000f00 */
[----:B------:R-:W-:Y:S01]  /*ca90*/  CS2R R10, SRZ ;  /* 0x00000000000a7805 */ /* 0x000fe2000001ff00 */
[----:B------:R-:W-:Y:S01]  /*caa0*/  IMMA.16816.S8.S8 R20, R4.ROW, R125.COL, R20 ;  /* 0x0000007d04147237 */ /* 0x000fe20000405414 */
[----:B------:R-:W-:-:S02]  /*cab0*/  MOV R8, R32 ;  /* 0x0000002000087202 */ /* 0x000fc40000000f00 */
[----:B------:R-:W-:Y:S02]  /*cac0*/  MOV R9, R33 ;  /* 0x0000002100097202 */ /* 0x000fe40000000f00 */
[----:B------:R-:W-:Y:S01]  /*cad0*/  CS2R R46, SRZ ;  /* 0x00000000002e7805 */ /* 0x000fe2000001ff00 */
[----:B------:R-:W-:Y:S02]  /*cae0*/  IMAD.MOV.U32 R6, RZ, RZ, R63 ;  /* 0x000000ffff067224 */ /* 0x000fe400078e003f */
[----:B------:R-:W-:Y:S01]  /*caf0*/  IMMA.16816.S8.S8 R12, R4.ROW, R127.COL, R12 ;  /* 0x0000007f040c7237 */ /* 0x000fe2000040540c */
[----:B------:R-:W-:Y:S02]  /*cb00*/  CS2R R34, SRZ ;  /* 0x0000000000227805 */ /* 0x000fe4000001ff00 */
[----:B------:R-:W-:Y:S02]  /*cb10*/  MOV R32, R28 ;  /* 0x0000001c00207202 */ /* 0x000fe40000000f00 */
[----:B------:R-:W-:-:S03]  /*cb20*/  MOV R33, R29 ;  /* 0x0000001d00217202 */ /* 0x000fc60000000f00 */
[----:B------:R-:W-:Y:S01]  /*cb30*/  IMMA.16816.S8.S8 R24, R4.ROW, R121.COL, R24 ;  /* 0x0000007904187237 */ /* 0x000fe20000405418 */
[----:B------:R-:W-:-:S07]  /*cb40*/  CS2R R30, SRZ ;  /* 0x00000000001e7805 */ /* 0x000fce000001ff00 */
[----:B------:R-:W-:Y:S01]  /*cb50*/  IMMA.16816.S8.S8 R48, R4.ROW, R120.COL, R48 ;  /* 0x0000007804307237 */ /* 0x000fe20000405430 */
[----:B------:R-:W-:-:S07]  /*cb60*/  MOV R28, R16 ;  /* 0x00000010001c7202 */ /* 0x000fce0000000f00 */
[----:B------:R-:W-:Y:S01]  /*cb70*/  IMMA.16816.S8.S8 R8, R4.ROW, R123.COL, R8 ;  /* 0x0000007b04087237 */ /* 0x000fe20000405408 */
[----:B------:R-:W-:Y:S02]  /*cb80*/  IMAD.MOV.U32 R4, RZ, RZ, R67 ;  /* 0x000000ffff047224 */ /* 0x000fe400078e0043 */
[----:B------:R-:W-:-:S05]  /*cb90*/  IMAD.MOV.U32 R29, RZ, RZ, R17 ;  /* 0x000000ffff1d7224 */ /* 0x000fca00078e0011 */
[----:B------:R-:W-:Y:S01]  /*cba0*/  IMMA.16816.S8.S8 R44, R6.ROW, R122.COL, R44 ;  /* 0x0000007a062c7237 */ /* 0x000fe2000040542c */
[----:B------:R-:W-:Y:S01]  /*cbb0*/  CS2R R38, SRZ ;  /* 0x0000000000267805 */ /* 0x000fe2000001ff00 */
[----:B------:R-:W-:Y:S01]  /*cbc0*/  IMAD.MOV.U32 R36, RZ, RZ, R20 ;  /* 0x000000ffff247224 */ /* 0x000fe200078e0014 */
[----:B------:R-:W-:-:S05]  /*cbd0*/  MOV R37, R21 ;  /* 0x0000001500257202 */ /* 0x000fca0000000f00 */
[C---:B------:R-:W-:Y:S01]  /*cbe0*/  IMMA.16816.S8.S8 R32, R4.reuse.ROW, R116.COL, R32 ;  /* 0x0000007404207237 */ /* 0x040fe20000405420 */
[----:B------:R-:W-:Y:S02]  /*cbf0*/  CS2R R22, SRZ ;  /* 0x0000000000167805 */ /* 0x000fe4000001ff00 */
[----:B------:R-:W-:Y:S02]  /*cc00*/  MOV R20, R12 ;  /* 0x0000000c00147202 */ /* 0x000fe40000000f00 */
[----:B------:R-:W-:Y:S02]  /*cc10*/  CS2R R18, SRZ ;  /* 0x0000000000127805 */ /* 0x000fe4000001ff00 */
[----:B------:R-:W-:Y:S01]  /*cc20*/  MOV R21, R13 ;  /* 0x0000000d00157202 */ /* 0x000fe20000000f00 */
[----:B------:R-:W-:Y:S01]  /*cc30*/  IMMA.16816.S8.S8 R28, R4.ROW, R118.COL, R28 ;  /* 0x00000076041c7237 */ /* 0x000fe2000040541c */
[----:B------:R-:W-:Y:S02]  /*cc40*/  MOV R16, R24 ;  /* 0x0000001800107202 */ /* 0x000fe40000000f00 */
[----:B------:R-:W-:-:S02]  /*cc50*/  CS2R R42, SRZ ;  /* 0x00000000002a7805 */ /* 0x000fc4000001ff00 */
[----:B------:R-:W-:Y:S01]  /*cc60*/  MOV R17, R25 ;  /* 0x0000001900117202 */ /* 0x000fe20000000f00 */
[----:B------:R-:W-:Y:S01]  /*cc70*/  IMAD.MOV.U32 R40, RZ, RZ, R8 ;  /* 0x000000ffff287224 */ /* 0x000fe200078e0008 */
[----:B------:R-:W-:Y:S02]  /*cc80*/  MOV R41, R9 ;  /* 0x0000000900297202 */ /* 0x000fe40000000f00 */
[----:B------:R-:W-:Y:S01]  /*cc90*/  CS2R R14, SRZ ;  /* 0x00000000000e7805 */ /* 0x000fe2000001ff00 */
[----:B------:R-:W-:Y:S01]  /*cca0*/  IMMA.16816.S8.S8 R36, R4.ROW, R117.COL, R36 ;  /* 0x0000007504247237 */ /* 0x000fe20000405424 */
[----:B------:R-:W-:Y:S01]  /*ccb0*/  MOV R12, R48 ;  /* 0x00000030000c7202 */ /* 0x000fe20000000f00 */
[----:B------:R-:W-:Y:S01]  /*ccc0*/  IMAD.MOV.U32 R13, RZ, RZ, R49 ;  /* 0x000000ffff0d7224 */ /* 0x000fe200078e0031 */
[----:B------:R-:W-:Y:S01]  /*ccd0*/  CS2R R26, SRZ ;  /* 0x00000000001a7805 */ /* 0x000fe2000001ff00 */
[----:B------:R-:W-:Y:S01]  /*cce0*/  IMAD.MOV.U32 R6, RZ, RZ, R67 ;  /* 0x000000ffff067224 */ /* 0x000fe200078e0043 */
[----:B------:R-:W-:-:S02]  /*ccf0*/  MOV R24, R44 ;  /* 0x0000002c00187202 */ /* 0x000fc40000000f00 */
[----:B------:R-:W-:Y:S01]  /*cd00*/  MOV R25, R45 ;  /* 0x0000002d00197202 */ /* 0x000fe20000000f00 */
        /* <DEDUP_REMOVED lines=8> */
[----:B--2---:R-:W-:Y:S02]  /*cd90*/  IMAD R0, R55, UR5, RZ ;  /* 0x0000000537007c24 */ /* 0x004fe4000f8e02ff */
[----:B------:R-:W-:Y:S02]  /*cda0*/  IMAD R10, R54, UR5, R4 ;  /* 0x00000005360a7c24 */ /* 0x000fe4000f8e0204 */
[----:B---3--:R-:W-:Y:S02]  /*cdb0*/  IMAD R4, R53, UR5, RZ ;  /* 0x0000000535047c24 */ /* 0x008fe4000f8e02ff */
[----:B------:R-:W-:Y:S02]  /*cdc0*/  IMAD R11, R33, UR6, R0 ;  /* 0x00000006210b7c24 */ /* 0x000fe4000f8e0200 */
[----:B----4-:R-:W-:-:S02]  /*cdd0*/  IMAD R0, R57, UR5, RZ ;  /* 0x0000000539007c24 */ /* 0x010fc4000f8e02ff */
[----:B------:R-:W-:Y:S02]  /*cde0*/  IMAD R9, R37, UR6, R4 ;  /* 0x0000000625097c24 */ /* 0x000fe4000f8e0204 */
[----:B------:R-:W-:Y:S02]  /*cdf0*/  IMAD R4, R56, UR5, R5 ;  /* 0x0000000538047c24 */ /* 0x000fe4000f8e0205 */
[----:B------:R-:W-:Y:S02]  /*ce00*/  IMAD R5, R29, UR6, R0 ;  /* 0x000000061d057c24 */ /* 0x000fe4000f8e0200 */
[----:B------:R-:W-:Y:S02]  /*ce10*/  IMAD R0, R65, UR5, RZ ;  /* 0x0000000541007c24 */ /* 0x000fe4000f8e02ff */
[----:B------:R-:W-:Y:S01]  /*ce20*/  IMAD R8, R52, UR5, R6 ;  /* 0x0000000534087c24 */ /* 0x000fe2000f8e0206 */
[----:B------:R0:W-:Y:S01]  /*ce30*/  STG.E.64 desc[UR12][R2.64+0x40], R4 ;  /* 0x0000400402007986 */ /* 0x0001e2000c101b0c */
[----:B------:R-:W-:-:S02]  /*ce40*/  IMAD R6, R20, UR6, RZ ;  /* 0x0000000614067c24 */ /* 0x000fc4000f8e02ff */
[----:B------:R-:W-:Y:S02]  /*ce50*/  IMAD R15, R21, UR6, R0 ;  /* 0x00000006150f7c24 */ /* 0x000fe4000f8e0200 */
        /* <DEDUP_REMOVED lines=23> */
[----:B------:R-:W-:Y:S01]  /*cfd0*/  STG.E.64 desc[UR12][R2.64+0xe0], R4 ;  /* 0x0000e00402007986 */ /* 0x000fe2000c101b0c */
[----:B------:R-:W-:Y:S05]  /*cfe0*/  EXIT ;  /* 0x000000000000794d */ /* 0x000fea0003800000 */
.L_x_2:
[----:B------:R-:W-:-:S00]  /*cff0*/  BRA `(.L_x_2) ;  /* 0xfffffffc00fc7947 */ /* 0x000fc0000383ffff */
[----:B------:R-:W-:-:S00]  /*d000*/  NOP ;  /* 0x0000000000007918 */ /* 0x000fc00000000000 */
[----:B------:R-:W-:-:S00]  /*d010*/  NOP ;  /* 0x0000000000007918 */ /* 0x000fc00000000000 */
[----:B------:R-:W-:-:S00]  /*d020*/  NOP ;  /* 0x0000000000007918 */ /* 0x000fc00000000000 */
[----:B------:R-:W-:-:S00]  /*d030*/  NOP ;  /* 0x0000000000007918 */ /* 0x000fc00000000000 */
[----:B------:R-:W-:-:S00]  /*d040*/  NOP ;  /* 0x0000000000007918 */ /* 0x000fc00000000000 */
[----:B------:R-:W-:-:S00]  /*d050*/  NOP ;  /* 0x0000000000007918 */ /* 0x000fc00000000000 */
[----:B------:R-:W-:-:S00]  /*d060*/  NOP ;  /* 0x0000000000007918 */ /* 0x000fc00000000000 */
[----:B------:R-:W-:-:S00]  /*d070*/  NOP ;  /* 0x0000000000007918 */ /* 0x000fc00000000000 */
.L_x_3:


//--------------------- .nv.shared._Z16i8gemm256x128x64PKaS0_Piiiiii --------------------------
	.section	.nv.shared._Z16i8gemm256x128x64PKaS0_Piiiiii,"aw",@nobits
	.sectionflags	@""
.nv.shared._Z16i8gemm256x128x64PKaS0_Piiiiii:
	.zero		50176


//--------------------- .nv.shared.reserved.0     --------------------------
	.section	.nv.shared.reserved.0,"aw",@nobits
	.weak		__nv_reservedSMEM_offset_0_alias
	.size		__nv_reservedSMEM_offset_0_alias, 0, 64
	.other		__nv_reservedSMEM_offset_0_alias,@"STO_CUDA_RESERVED_SHARED STV_DEFAULT"
__nv_reservedSMEM_offset_0_alias:
	.zero		0
	.zero		64


//--------------------- .nv.constant0._Z16i8gemm256x128x64PKaS0_Piiiiii --------------------------
	.section	.nv.constant0._Z16i8gemm256x128x64PKaS0_Piiiiii,"a",@progbits
	.sectionflags	@""
	.align	4
.nv.constant0._Z16i8gemm256x128x64PKaS0_Piiiiii:
	.zero		940


//--------------------- SYMBOLS --------------------------

	.type		.nv.reservedSmem.offset0,@object
	.size		.nv.reservedSmem.offset0,0x4
	.type		.nv.reservedSmem.cap,@object
	.size		.nv.reservedSmem.cap,0x4
